//
// Generated by NVIDIA NVVM Compiler
//
// Compiler Build ID: CL-36424714
// Cuda compilation tools, release 13.0, V13.0.88
// Based on NVVM 20.0.0
//

.version 9.0
.target sm_100
.address_size 64

	// .globl	_ZN3cub18CUB_300001_SM_10006detail11EmptyKernelIvEEvv
// _ZZN3cub18CUB_300001_SM_10006detail6reduce28DeviceReduceSingleTileKernelINS2_10policy_hubIjjN4cuda3std3__44plusIjEEE10Policy1000EN6thrust24THRUST_300001_SM_1000_NS6detail15normal_iteratorINSD_10device_ptrI6float2EEEEPijS9_ij14isInsideCircleEEvT0_T1_T2_T3_T4_T6_E12temp_storage has been demoted
// _ZZN3cub18CUB_300001_SM_10006detail6reduce18DeviceReduceKernelINS2_10policy_hubIjjN4cuda3std3__44plusIjEEE10Policy1000EN6thrust24THRUST_300001_SM_1000_NS6detail15normal_iteratorINSD_10device_ptrI6float2EEEEjS9_j14isInsideCircleEEvT0_PT3_T1_NS0_13GridEvenShareISO_EET2_T4_E12temp_storage has been demoted
// _ZZN3cub18CUB_300001_SM_10006detail6reduce28DeviceReduceSingleTileKernelINS2_10policy_hubIjjN4cuda3std3__44plusIjEEE10Policy1000EPjPiiS9_ijNS7_10__identityEEEvT0_T1_T2_T3_T4_T6_E12temp_storage has been demoted
// _ZZN3cub18CUB_300001_SM_10006detail6reduce28DeviceReduceSingleTileKernelINS2_10policy_hubIjyN4cuda3std3__44plusIjEEE10Policy1000EN6thrust24THRUST_300001_SM_1000_NS6detail15normal_iteratorINSD_10device_ptrI6float2EEEEPiyS9_ij14isInsideCircleEEvT0_T1_T2_T3_T4_T6_E12temp_storage has been demoted
// _ZZN3cub18CUB_300001_SM_10006detail6reduce18DeviceReduceKernelINS2_10policy_hubIjyN4cuda3std3__44plusIjEEE10Policy1000EN6thrust24THRUST_300001_SM_1000_NS6detail15normal_iteratorINSD_10device_ptrI6float2EEEEyS9_j14isInsideCircleEEvT0_PT3_T1_NS0_13GridEvenShareISO_EET2_T4_E12temp_storage has been demoted
// _ZZN3cub18CUB_300001_SM_10006detail6reduce28DeviceReduceSingleTileKernelINS2_10policy_hubIjyN4cuda3std3__44plusIjEEE10Policy1000EPjPiiS9_ijNS7_10__identityEEEvT0_T1_T2_T3_T4_T6_E12temp_storage has been demoted
.global .align 1 .b8 _ZN30_INTERNAL_b5b4c5de_4_k_cu_main4cuda3std3__45__cpo5beginE[1];
.global .align 1 .b8 _ZN30_INTERNAL_b5b4c5de_4_k_cu_main4cuda3std3__45__cpo3endE[1];
.global .align 1 .b8 _ZN30_INTERNAL_b5b4c5de_4_k_cu_main4cuda3std3__45__cpo6cbeginE[1];
.global .align 1 .b8 _ZN30_INTERNAL_b5b4c5de_4_k_cu_main4cuda3std3__45__cpo4cendE[1];
.global .align 1 .b8 _ZN30_INTERNAL_b5b4c5de_4_k_cu_main4cuda3std3__45__cpo6rbeginE[1];
.global .align 1 .b8 _ZN30_INTERNAL_b5b4c5de_4_k_cu_main4cuda3std3__45__cpo4rendE[1];
.global .align 1 .b8 _ZN30_INTERNAL_b5b4c5de_4_k_cu_main4cuda3std3__45__cpo7crbeginE[1];
.global .align 1 .b8 _ZN30_INTERNAL_b5b4c5de_4_k_cu_main4cuda3std3__45__cpo5crendE[1];
.global .align 1 .b8 _ZN30_INTERNAL_b5b4c5de_4_k_cu_main4cuda3std3__432_GLOBAL__N__b5b4c5de_4_k_cu_main6ignoreE[1];
.global .align 1 .b8 _ZN30_INTERNAL_b5b4c5de_4_k_cu_main4cuda3std3__419piecewise_constructE[1];
.global .align 1 .b8 _ZN30_INTERNAL_b5b4c5de_4_k_cu_main4cuda3std3__48in_placeE[1];
.global .align 1 .b8 _ZN30_INTERNAL_b5b4c5de_4_k_cu_main4cuda3std3__420unreachable_sentinelE[1];
.global .align 1 .b8 _ZN30_INTERNAL_b5b4c5de_4_k_cu_main4cuda3std3__47nulloptE[1];
.global .align 1 .b8 _ZN30_INTERNAL_b5b4c5de_4_k_cu_main4cuda3std3__48unexpectE[1];
.global .align 1 .b8 _ZN30_INTERNAL_b5b4c5de_4_k_cu_main4cuda3std6ranges3__45__cpo4swapE[1];
.global .align 1 .b8 _ZN30_INTERNAL_b5b4c5de_4_k_cu_main4cuda3std6ranges3__45__cpo9iter_moveE[1];
.global .align 1 .b8 _ZN30_INTERNAL_b5b4c5de_4_k_cu_main4cuda3std6ranges3__45__cpo5beginE[1];
.global .align 1 .b8 _ZN30_INTERNAL_b5b4c5de_4_k_cu_main4cuda3std6ranges3__45__cpo3endE[1];
.global .align 1 .b8 _ZN30_INTERNAL_b5b4c5de_4_k_cu_main4cuda3std6ranges3__45__cpo6cbeginE[1];
.global .align 1 .b8 _ZN30_INTERNAL_b5b4c5de_4_k_cu_main4cuda3std6ranges3__45__cpo4cendE[1];
.global .align 1 .b8 _ZN30_INTERNAL_b5b4c5de_4_k_cu_main4cuda3std6ranges3__45__cpo7advanceE[1];
.global .align 1 .b8 _ZN30_INTERNAL_b5b4c5de_4_k_cu_main4cuda3std6ranges3__45__cpo9iter_swapE[1];
.global .align 1 .b8 _ZN30_INTERNAL_b5b4c5de_4_k_cu_main4cuda3std6ranges3__45__cpo4nextE[1];
.global .align 1 .b8 _ZN30_INTERNAL_b5b4c5de_4_k_cu_main4cuda3std6ranges3__45__cpo4prevE[1];
.global .align 1 .b8 _ZN30_INTERNAL_b5b4c5de_4_k_cu_main4cuda3std6ranges3__45__cpo4dataE[1];
.global .align 1 .b8 _ZN30_INTERNAL_b5b4c5de_4_k_cu_main4cuda3std6ranges3__45__cpo5cdataE[1];
.global .align 1 .b8 _ZN30_INTERNAL_b5b4c5de_4_k_cu_main4cuda3std6ranges3__45__cpo4sizeE[1];
.global .align 1 .b8 _ZN30_INTERNAL_b5b4c5de_4_k_cu_main4cuda3std6ranges3__45__cpo5ssizeE[1];
.global .align 1 .b8 _ZN30_INTERNAL_b5b4c5de_4_k_cu_main4cuda3std6ranges3__45__cpo8distanceE[1];
.global .align 1 .b8 _ZN30_INTERNAL_b5b4c5de_4_k_cu_main6thrust24THRUST_300001_SM_1000_NS8cuda_cub3parE[1];
.global .align 1 .b8 _ZN30_INTERNAL_b5b4c5de_4_k_cu_main6thrust24THRUST_300001_SM_1000_NS8cuda_cub10par_nosyncE[1];
.global .align 1 .b8 _ZN30_INTERNAL_b5b4c5de_4_k_cu_main6thrust24THRUST_300001_SM_1000_NS6system6detail10sequential3seqE[1];
.global .align 1 .b8 _ZN30_INTERNAL_b5b4c5de_4_k_cu_main6thrust24THRUST_300001_SM_1000_NS12placeholders2_1E[1];
.global .align 1 .b8 _ZN30_INTERNAL_b5b4c5de_4_k_cu_main6thrust24THRUST_300001_SM_1000_NS12placeholders2_2E[1];
.global .align 1 .b8 _ZN30_INTERNAL_b5b4c5de_4_k_cu_main6thrust24THRUST_300001_SM_1000_NS12placeholders2_3E[1];
.global .align 1 .b8 _ZN30_INTERNAL_b5b4c5de_4_k_cu_main6thrust24THRUST_300001_SM_1000_NS12placeholders2_4E[1];
.global .align 1 .b8 _ZN30_INTERNAL_b5b4c5de_4_k_cu_main6thrust24THRUST_300001_SM_1000_NS12placeholders2_5E[1];
.global .align 1 .b8 _ZN30_INTERNAL_b5b4c5de_4_k_cu_main6thrust24THRUST_300001_SM_1000_NS12placeholders2_6E[1];
.global .align 1 .b8 _ZN30_INTERNAL_b5b4c5de_4_k_cu_main6thrust24THRUST_300001_SM_1000_NS12placeholders2_7E[1];
.global .align 1 .b8 _ZN30_INTERNAL_b5b4c5de_4_k_cu_main6thrust24THRUST_300001_SM_1000_NS12placeholders2_8E[1];
.global .align 1 .b8 _ZN30_INTERNAL_b5b4c5de_4_k_cu_main6thrust24THRUST_300001_SM_1000_NS12placeholders2_9E[1];
.global .align 1 .b8 _ZN30_INTERNAL_b5b4c5de_4_k_cu_main6thrust24THRUST_300001_SM_1000_NS12placeholders3_10E[1];
.global .align 1 .b8 _ZN30_INTERNAL_b5b4c5de_4_k_cu_main6thrust24THRUST_300001_SM_1000_NS3seqE[1];

.visible .entry _ZN3cub18CUB_300001_SM_10006detail11EmptyKernelIvEEvv()
{


	ret;

}
	// .globl	_ZN3cub18CUB_300001_SM_10006detail8for_each13static_kernelINS2_12policy_hub_t12policy_500_tEmN6thrust24THRUST_300001_SM_1000_NS8cuda_cub20__uninitialized_fill7functorINS7_10device_ptrI6float2EESC_EEEEvT0_T1_
.visible .entry _ZN3cub18CUB_300001_SM_10006detail8for_each13static_kernelINS2_12policy_hub_t12policy_500_tEmN6thrust24THRUST_300001_SM_1000_NS8cuda_cub20__uninitialized_fill7functorINS7_10device_ptrI6float2EESC_EEEEvT0_T1_(
	.param .u64 _ZN3cub18CUB_300001_SM_10006detail8for_each13static_kernelINS2_12policy_hub_t12policy_500_tEmN6thrust24THRUST_300001_SM_1000_NS8cuda_cub20__uninitialized_fill7functorINS7_10device_ptrI6float2EESC_EEEEvT0_T1__param_0,
	.param .align 8 .b8 _ZN3cub18CUB_300001_SM_10006detail8for_each13static_kernelINS2_12policy_hub_t12policy_500_tEmN6thrust24THRUST_300001_SM_1000_NS8cuda_cub20__uninitialized_fill7functorINS7_10device_ptrI6float2EESC_EEEEvT0_T1__param_1[16]
)
.maxntid 256
{
	.reg .pred 	%p<4>;
	.reg .b32 	%r<5>;
	.reg .b32 	%f<5>;
	.reg .b64 	%rd<16>;

	ld.param.u64 	%rd4, [_ZN3cub18CUB_300001_SM_10006detail8for_each13static_kernelINS2_12policy_hub_t12policy_500_tEmN6thrust24THRUST_300001_SM_1000_NS8cuda_cub20__uninitialized_fill7functorINS7_10device_ptrI6float2EESC_EEEEvT0_T1__param_1];
	ld.param.u64 	%rd5, [_ZN3cub18CUB_300001_SM_10006detail8for_each13static_kernelINS2_12policy_hub_t12policy_500_tEmN6thrust24THRUST_300001_SM_1000_NS8cuda_cub20__uninitialized_fill7functorINS7_10device_ptrI6float2EESC_EEEEvT0_T1__param_0];
	ld.param.v2.f32 	{%f3, %f4}, [_ZN3cub18CUB_300001_SM_10006detail8for_each13static_kernelINS2_12policy_hub_t12policy_500_tEmN6thrust24THRUST_300001_SM_1000_NS8cuda_cub20__uninitialized_fill7functorINS7_10device_ptrI6float2EESC_EEEEvT0_T1__param_1+8];
	mov.u32 	%r2, %ctaid.x;
	mul.wide.u32 	%rd1, %r2, 512;
	sub.s64 	%rd2, %rd5, %rd1;
	setp.lt.u64 	%p1, %rd2, 512;
	@%p1 bra 	$L__BB1_2;
	mov.u32 	%r4, %tid.x;
	cvta.to.global.u64 	%rd11, %rd4;
	cvt.u64.u32 	%rd12, %r4;
	add.s64 	%rd13, %rd1, %rd12;
	shl.b64 	%rd14, %rd13, 3;
	add.s64 	%rd15, %rd11, %rd14;
	st.global.v2.f32 	[%rd15], {%f3, %f4};
	st.global.v2.f32 	[%rd15+2048], {%f3, %f4};
	bra.uni 	$L__BB1_6;
$L__BB1_2:
	cvta.to.global.u64 	%rd6, %rd4;
	mov.u32 	%r1, %tid.x;
	cvt.u64.u32 	%rd7, %r1;
	setp.le.u64 	%p2, %rd2, %rd7;
	add.s64 	%rd8, %rd1, %rd7;
	shl.b64 	%rd9, %rd8, 3;
	add.s64 	%rd3, %rd6, %rd9;
	@%p2 bra 	$L__BB1_4;
	st.global.v2.f32 	[%rd3], {%f3, %f4};
$L__BB1_4:
	add.s32 	%r3, %r1, 256;
	cvt.u64.u32 	%rd10, %r3;
	setp.le.u64 	%p3, %rd2, %rd10;
	@%p3 bra 	$L__BB1_6;
	st.global.v2.f32 	[%rd3+2048], {%f3, %f4};
$L__BB1_6:
	ret;

}
	// .globl	_ZN3cub18CUB_300001_SM_10006detail9transform16transform_kernelINS2_10policy_hubILb1EN4cuda3std3__45tupleIJN6thrust24THRUST_300001_SM_1000_NS17counting_iteratorIjNSA_11use_defaultESC_SC_EEEEEE10policy1000Ei19generateRandomPointNSA_6detail15normal_iteratorINSA_10device_ptrI6float2EEEEJSD_EEEvT0_iT1_T2_DpNS2_10kernel_argIT3_EE
.visible .entry _ZN3cub18CUB_300001_SM_10006detail9transform16transform_kernelINS2_10policy_hubILb1EN4cuda3std3__45tupleIJN6thrust24THRUST_300001_SM_1000_NS17counting_iteratorIjNSA_11use_defaultESC_SC_EEEEEE10policy1000Ei19generateRandomPointNSA_6detail15normal_iteratorINSA_10device_ptrI6float2EEEEJSD_EEEvT0_iT1_T2_DpNS2_10kernel_argIT3_EE(
	.param .u32 _ZN3cub18CUB_300001_SM_10006detail9transform16transform_kernelINS2_10policy_hubILb1EN4cuda3std3__45tupleIJN6thrust24THRUST_300001_SM_1000_NS17counting_iteratorIjNSA_11use_defaultESC_SC_EEEEEE10policy1000Ei19generateRandomPointNSA_6detail15normal_iteratorINSA_10device_ptrI6float2EEEEJSD_EEEvT0_iT1_T2_DpNS2_10kernel_argIT3_EE_param_0,
	.param .u32 _ZN3cub18CUB_300001_SM_10006detail9transform16transform_kernelINS2_10policy_hubILb1EN4cuda3std3__45tupleIJN6thrust24THRUST_300001_SM_1000_NS17counting_iteratorIjNSA_11use_defaultESC_SC_EEEEEE10policy1000Ei19generateRandomPointNSA_6detail15normal_iteratorINSA_10device_ptrI6float2EEEEJSD_EEEvT0_iT1_T2_DpNS2_10kernel_argIT3_EE_param_1,
	.param .align 4 .b8 _ZN3cub18CUB_300001_SM_10006detail9transform16transform_kernelINS2_10policy_hubILb1EN4cuda3std3__45tupleIJN6thrust24THRUST_300001_SM_1000_NS17counting_iteratorIjNSA_11use_defaultESC_SC_EEEEEE10policy1000Ei19generateRandomPointNSA_6detail15normal_iteratorINSA_10device_ptrI6float2EEEEJSD_EEEvT0_iT1_T2_DpNS2_10kernel_argIT3_EE_param_2[4],
	.param .align 8 .b8 _ZN3cub18CUB_300001_SM_10006detail9transform16transform_kernelINS2_10policy_hubILb1EN4cuda3std3__45tupleIJN6thrust24THRUST_300001_SM_1000_NS17counting_iteratorIjNSA_11use_defaultESC_SC_EEEEEE10policy1000Ei19generateRandomPointNSA_6detail15normal_iteratorINSA_10device_ptrI6float2EEEEJSD_EEEvT0_iT1_T2_DpNS2_10kernel_argIT3_EE_param_3[8],
	.param .align 8 .b8 _ZN3cub18CUB_300001_SM_10006detail9transform16transform_kernelINS2_10policy_hubILb1EN4cuda3std3__45tupleIJN6thrust24THRUST_300001_SM_1000_NS17counting_iteratorIjNSA_11use_defaultESC_SC_EEEEEE10policy1000Ei19generateRandomPointNSA_6detail15normal_iteratorINSA_10device_ptrI6float2EEEEJSD_EEEvT0_iT1_T2_DpNS2_10kernel_argIT3_EE_param_4[16]
)
.maxntid 128
{
	.reg .pred 	%p<19>;
	.reg .b32 	%r<99>;
	.reg .b32 	%f<13>;
	.reg .b64 	%rd<83>;

	ld.param.u32 	%r1, [_ZN3cub18CUB_300001_SM_10006detail9transform16transform_kernelINS2_10policy_hubILb1EN4cuda3std3__45tupleIJN6thrust24THRUST_300001_SM_1000_NS17counting_iteratorIjNSA_11use_defaultESC_SC_EEEEEE10policy1000Ei19generateRandomPointNSA_6detail15normal_iteratorINSA_10device_ptrI6float2EEEEJSD_EEEvT0_iT1_T2_DpNS2_10kernel_argIT3_EE_param_2];
	ld.param.u32 	%r15, [_ZN3cub18CUB_300001_SM_10006detail9transform16transform_kernelINS2_10policy_hubILb1EN4cuda3std3__45tupleIJN6thrust24THRUST_300001_SM_1000_NS17counting_iteratorIjNSA_11use_defaultESC_SC_EEEEEE10policy1000Ei19generateRandomPointNSA_6detail15normal_iteratorINSA_10device_ptrI6float2EEEEJSD_EEEvT0_iT1_T2_DpNS2_10kernel_argIT3_EE_param_4];
	ld.param.u32 	%r16, [_ZN3cub18CUB_300001_SM_10006detail9transform16transform_kernelINS2_10policy_hubILb1EN4cuda3std3__45tupleIJN6thrust24THRUST_300001_SM_1000_NS17counting_iteratorIjNSA_11use_defaultESC_SC_EEEEEE10policy1000Ei19generateRandomPointNSA_6detail15normal_iteratorINSA_10device_ptrI6float2EEEEJSD_EEEvT0_iT1_T2_DpNS2_10kernel_argIT3_EE_param_0];
	ld.param.u64 	%rd22, [_ZN3cub18CUB_300001_SM_10006detail9transform16transform_kernelINS2_10policy_hubILb1EN4cuda3std3__45tupleIJN6thrust24THRUST_300001_SM_1000_NS17counting_iteratorIjNSA_11use_defaultESC_SC_EEEEEE10policy1000Ei19generateRandomPointNSA_6detail15normal_iteratorINSA_10device_ptrI6float2EEEEJSD_EEEvT0_iT1_T2_DpNS2_10kernel_argIT3_EE_param_3];
	ld.param.u32 	%r14, [_ZN3cub18CUB_300001_SM_10006detail9transform16transform_kernelINS2_10policy_hubILb1EN4cuda3std3__45tupleIJN6thrust24THRUST_300001_SM_1000_NS17counting_iteratorIjNSA_11use_defaultESC_SC_EEEEEE10policy1000Ei19generateRandomPointNSA_6detail15normal_iteratorINSA_10device_ptrI6float2EEEEJSD_EEEvT0_iT1_T2_DpNS2_10kernel_argIT3_EE_param_1];
	cvta.to.global.u64 	%rd23, %rd22;
	shl.b32 	%r17, %r14, 7;
	mov.u32 	%r18, %ctaid.x;
	mul.lo.s32 	%r19, %r17, %r18;
	sub.s32 	%r20, %r16, %r19;
	min.s32 	%r2, %r17, %r20;
	add.s32 	%r3, %r15, %r19;
	mul.wide.s32 	%rd24, %r19, 8;
	add.s64 	%rd1, %rd23, %rd24;
	setp.gt.s32 	%p1, %r17, %r20;
	@%p1 bra 	$L__BB2_9;
	setp.lt.s32 	%p2, %r14, 1;
	@%p2 bra 	$L__BB2_19;
	mov.u32 	%r4, %tid.x;
	mul.hi.u32 	%r22, %r1, 3;
	sub.s32 	%r23, %r1, %r22;
	shr.u32 	%r24, %r23, 1;
	add.s32 	%r25, %r24, %r22;
	shr.u32 	%r26, %r25, 30;
	mul.lo.s32 	%r27, %r26, 2147483647;
	sub.s32 	%r28, %r1, %r27;
	max.u32 	%r29, %r28, 1;
	cvt.u64.u32 	%rd2, %r29;
	mov.b32 	%r97, 0;
$L__BB2_3:
	shl.b32 	%r30, %r97, 7;
	add.s32 	%r7, %r30, %r4;
	add.s32 	%r31, %r7, %r3;
	shl.b32 	%r8, %r31, 1;
	setp.eq.s32 	%p3, %r8, 0;
	mov.b64 	%rd76, 1;
	@%p3 bra 	$L__BB2_8;
	cvt.u64.u32 	%rd74, %r8;
	mov.b64 	%rd75, 48271;
	mov.b64 	%rd76, 1;
$L__BB2_5:
	and.b64  	%rd28, %rd74, 1;
	setp.eq.b64 	%p4, %rd28, 1;
	not.pred 	%p5, %p4;
	@%p5 bra 	$L__BB2_7;
	mul.lo.s64 	%rd29, %rd76, %rd75;
	mul.hi.u64 	%rd30, %rd29, 8589934597;
	sub.s64 	%rd31, %rd29, %rd30;
	shr.u64 	%rd32, %rd31, 1;
	add.s64 	%rd33, %rd32, %rd30;
	shr.u64 	%rd34, %rd33, 30;
	mul.lo.s64 	%rd35, %rd34, 2147483647;
	sub.s64 	%rd76, %rd29, %rd35;
$L__BB2_7:
	shr.u64 	%rd10, %rd74, 1;
	mul.lo.s64 	%rd36, %rd75, %rd75;
	mul.hi.u64 	%rd37, %rd36, -9223372032559808509;
	shr.u64 	%rd38, %rd37, 30;
	mul.lo.s64 	%rd39, %rd38, 2147483647;
	sub.s64 	%rd75, %rd36, %rd39;
	setp.gt.u64 	%p6, %rd74, 1;
	mov.u64 	%rd74, %rd10;
	@%p6 bra 	$L__BB2_5;
$L__BB2_8:
	mul.lo.s64 	%rd40, %rd76, %rd2;
	mul.hi.u64 	%rd41, %rd40, 8589934597;
	sub.s64 	%rd42, %rd40, %rd41;
	shr.u64 	%rd43, %rd42, 1;
	add.s64 	%rd44, %rd43, %rd41;
	shr.u64 	%rd45, %rd44, 30;
	cvt.u32.u64 	%r32, %rd45;
	mov.b64 	%rd46, 2147483647;
	cvt.u32.u64 	%r33, %rd46;
	mul.lo.s32 	%r34, %r32, %r33;
	cvt.u32.u64 	%r35, %rd40;
	sub.s32 	%r36, %r35, %r34;
	mul.hi.u32 	%r37, %r36, 1581746633;
	shr.u32 	%r38, %r37, 14;
	mul.lo.s32 	%r39, %r38, 44488;
	sub.s32 	%r40, %r36, %r39;
	mul.lo.s32 	%r41, %r40, 48271;
	mul.lo.s32 	%r42, %r38, 3399;
	setp.lt.u32 	%p7, %r41, %r42;
	xor.b32  	%r43, %r42, 2147483647;
	neg.s32 	%r44, %r42;
	selp.b32 	%r45, %r43, %r44, %p7;
	add.s32 	%r46, %r45, %r41;
	add.s32 	%r47, %r46, -1;
	cvt.rn.f32.u32 	%f1, %r47;
	mul.f32 	%f2, %f1, 0f30000000;
	fma.rn.f32 	%f3, %f2, 0f40000000, 0fBF800000;
	mul.hi.u32 	%r48, %r46, -1131474031;
	shr.u32 	%r49, %r48, 15;
	mul.lo.s32 	%r50, %r49, 44488;
	sub.s32 	%r51, %r46, %r50;
	mul.lo.s32 	%r52, %r51, 48271;
	mul.lo.s32 	%r53, %r49, 3399;
	setp.lt.u32 	%p8, %r52, %r53;
	xor.b32  	%r54, %r53, 2147483647;
	neg.s32 	%r55, %r53;
	selp.b32 	%r56, %r54, %r55, %p8;
	add.s32 	%r57, %r52, %r56;
	add.s32 	%r58, %r57, -1;
	cvt.rn.f32.u32 	%f4, %r58;
	mul.f32 	%f5, %f4, 0f30000000;
	fma.rn.f32 	%f6, %f5, 0f40000000, 0fBF800000;
	mul.wide.s32 	%rd47, %r7, 8;
	add.s64 	%rd48, %rd1, %rd47;
	st.global.v2.f32 	[%rd48], {%f3, %f6};
	add.s32 	%r97, %r97, 1;
	setp.eq.s32 	%p9, %r97, %r14;
	@%p9 bra 	$L__BB2_19;
	bra.uni 	$L__BB2_3;
$L__BB2_9:
	setp.lt.s32 	%p10, %r14, 1;
	@%p10 bra 	$L__BB2_19;
	mov.u32 	%r5, %tid.x;
	mul.hi.u32 	%r60, %r1, 3;
	sub.s32 	%r61, %r1, %r60;
	shr.u32 	%r62, %r61, 1;
	add.s32 	%r63, %r62, %r60;
	shr.u32 	%r64, %r63, 30;
	mul.lo.s32 	%r65, %r64, 2147483647;
	sub.s32 	%r66, %r1, %r65;
	max.u32 	%r67, %r66, 1;
	cvt.u64.u32 	%rd3, %r67;
	mov.b32 	%r98, 0;
$L__BB2_11:
	shl.b32 	%r68, %r98, 7;
	add.s32 	%r11, %r68, %r5;
	setp.ge.s32 	%p11, %r11, %r2;
	@%p11 bra 	$L__BB2_18;
	add.s32 	%r69, %r11, %r3;
	shl.b32 	%r12, %r69, 1;
	setp.eq.s32 	%p12, %r12, 0;
	mov.b64 	%rd81, 1;
	@%p12 bra 	$L__BB2_17;
	cvt.u64.u32 	%rd79, %r12;
	mov.b64 	%rd80, 48271;
	mov.b64 	%rd81, 1;
$L__BB2_14:
	and.b64  	%rd52, %rd79, 1;
	setp.eq.b64 	%p13, %rd52, 1;
	not.pred 	%p14, %p13;
	@%p14 bra 	$L__BB2_16;
	mul.lo.s64 	%rd53, %rd81, %rd80;
	mul.hi.u64 	%rd54, %rd53, 8589934597;
	sub.s64 	%rd55, %rd53, %rd54;
	shr.u64 	%rd56, %rd55, 1;
	add.s64 	%rd57, %rd56, %rd54;
	shr.u64 	%rd58, %rd57, 30;
	mul.lo.s64 	%rd59, %rd58, 2147483647;
	sub.s64 	%rd81, %rd53, %rd59;
$L__BB2_16:
	shr.u64 	%rd19, %rd79, 1;
	mul.lo.s64 	%rd60, %rd80, %rd80;
	mul.hi.u64 	%rd61, %rd60, -9223372032559808509;
	shr.u64 	%rd62, %rd61, 30;
	mul.lo.s64 	%rd63, %rd62, 2147483647;
	sub.s64 	%rd80, %rd60, %rd63;
	setp.gt.u64 	%p15, %rd79, 1;
	mov.u64 	%rd79, %rd19;
	@%p15 bra 	$L__BB2_14;
$L__BB2_17:
	mul.lo.s64 	%rd64, %rd81, %rd3;
	mul.hi.u64 	%rd65, %rd64, 8589934597;
	sub.s64 	%rd66, %rd64, %rd65;
	shr.u64 	%rd67, %rd66, 1;
	add.s64 	%rd68, %rd67, %rd65;
	shr.u64 	%rd69, %rd68, 30;
	cvt.u32.u64 	%r70, %rd69;
	mov.b64 	%rd70, 2147483647;
	cvt.u32.u64 	%r71, %rd70;
	mul.lo.s32 	%r72, %r70, %r71;
	cvt.u32.u64 	%r73, %rd64;
	sub.s32 	%r74, %r73, %r72;
	mul.hi.u32 	%r75, %r74, 1581746633;
	shr.u32 	%r76, %r75, 14;
	mul.lo.s32 	%r77, %r76, 44488;
	sub.s32 	%r78, %r74, %r77;
	mul.lo.s32 	%r79, %r78, 48271;
	mul.lo.s32 	%r80, %r76, 3399;
	setp.lt.u32 	%p16, %r79, %r80;
	xor.b32  	%r81, %r80, 2147483647;
	neg.s32 	%r82, %r80;
	selp.b32 	%r83, %r81, %r82, %p16;
	add.s32 	%r84, %r83, %r79;
	add.s32 	%r85, %r84, -1;
	cvt.rn.f32.u32 	%f7, %r85;
	mul.f32 	%f8, %f7, 0f30000000;
	fma.rn.f32 	%f9, %f8, 0f40000000, 0fBF800000;
	mul.hi.u32 	%r86, %r84, -1131474031;
	shr.u32 	%r87, %r86, 15;
	mul.lo.s32 	%r88, %r87, 44488;
	sub.s32 	%r89, %r84, %r88;
	mul.lo.s32 	%r90, %r89, 48271;
	mul.lo.s32 	%r91, %r87, 3399;
	setp.lt.u32 	%p17, %r90, %r91;
	xor.b32  	%r92, %r91, 2147483647;
	neg.s32 	%r93, %r91;
	selp.b32 	%r94, %r92, %r93, %p17;
	add.s32 	%r95, %r90, %r94;
	add.s32 	%r96, %r95, -1;
	cvt.rn.f32.u32 	%f10, %r96;
	mul.f32 	%f11, %f10, 0f30000000;
	fma.rn.f32 	%f12, %f11, 0f40000000, 0fBF800000;
	mul.wide.s32 	%rd71, %r11, 8;
	add.s64 	%rd72, %rd1, %rd71;
	st.global.v2.f32 	[%rd72], {%f9, %f12};
$L__BB2_18:
	add.s32 	%r98, %r98, 1;
	setp.ne.s32 	%p18, %r98, %r14;
	@%p18 bra 	$L__BB2_11;
$L__BB2_19:
	ret;

}
	// .globl	_ZN3cub18CUB_300001_SM_10006detail9transform16transform_kernelINS2_10policy_hubILb1EN4cuda3std3__45tupleIJN6thrust24THRUST_300001_SM_1000_NS17counting_iteratorIjNSA_11use_defaultESC_SC_EEEEEE10policy1000El19generateRandomPointNSA_6detail15normal_iteratorINSA_10device_ptrI6float2EEEEJSD_EEEvT0_iT1_T2_DpNS2_10kernel_argIT3_EE
.visible .entry _ZN3cub18CUB_300001_SM_10006detail9transform16transform_kernelINS2_10policy_hubILb1EN4cuda3std3__45tupleIJN6thrust24THRUST_300001_SM_1000_NS17counting_iteratorIjNSA_11use_defaultESC_SC_EEEEEE10policy1000El19generateRandomPointNSA_6detail15normal_iteratorINSA_10device_ptrI6float2EEEEJSD_EEEvT0_iT1_T2_DpNS2_10kernel_argIT3_EE(
	.param .u64 _ZN3cub18CUB_300001_SM_10006detail9transform16transform_kernelINS2_10policy_hubILb1EN4cuda3std3__45tupleIJN6thrust24THRUST_300001_SM_1000_NS17counting_iteratorIjNSA_11use_defaultESC_SC_EEEEEE10policy1000El19generateRandomPointNSA_6detail15normal_iteratorINSA_10device_ptrI6float2EEEEJSD_EEEvT0_iT1_T2_DpNS2_10kernel_argIT3_EE_param_0,
	.param .u32 _ZN3cub18CUB_300001_SM_10006detail9transform16transform_kernelINS2_10policy_hubILb1EN4cuda3std3__45tupleIJN6thrust24THRUST_300001_SM_1000_NS17counting_iteratorIjNSA_11use_defaultESC_SC_EEEEEE10policy1000El19generateRandomPointNSA_6detail15normal_iteratorINSA_10device_ptrI6float2EEEEJSD_EEEvT0_iT1_T2_DpNS2_10kernel_argIT3_EE_param_1,
	.param .align 4 .b8 _ZN3cub18CUB_300001_SM_10006detail9transform16transform_kernelINS2_10policy_hubILb1EN4cuda3std3__45tupleIJN6thrust24THRUST_300001_SM_1000_NS17counting_iteratorIjNSA_11use_defaultESC_SC_EEEEEE10policy1000El19generateRandomPointNSA_6detail15normal_iteratorINSA_10device_ptrI6float2EEEEJSD_EEEvT0_iT1_T2_DpNS2_10kernel_argIT3_EE_param_2[4],
	.param .align 8 .b8 _ZN3cub18CUB_300001_SM_10006detail9transform16transform_kernelINS2_10policy_hubILb1EN4cuda3std3__45tupleIJN6thrust24THRUST_300001_SM_1000_NS17counting_iteratorIjNSA_11use_defaultESC_SC_EEEEEE10policy1000El19generateRandomPointNSA_6detail15normal_iteratorINSA_10device_ptrI6float2EEEEJSD_EEEvT0_iT1_T2_DpNS2_10kernel_argIT3_EE_param_3[8],
	.param .align 8 .b8 _ZN3cub18CUB_300001_SM_10006detail9transform16transform_kernelINS2_10policy_hubILb1EN4cuda3std3__45tupleIJN6thrust24THRUST_300001_SM_1000_NS17counting_iteratorIjNSA_11use_defaultESC_SC_EEEEEE10policy1000El19generateRandomPointNSA_6detail15normal_iteratorINSA_10device_ptrI6float2EEEEJSD_EEEvT0_iT1_T2_DpNS2_10kernel_argIT3_EE_param_4[16]
)
.maxntid 128
{
	.reg .pred 	%p<19>;
	.reg .b32 	%r<97>;
	.reg .b32 	%f<13>;
	.reg .b64 	%rd<89>;

	ld.param.u32 	%r1, [_ZN3cub18CUB_300001_SM_10006detail9transform16transform_kernelINS2_10policy_hubILb1EN4cuda3std3__45tupleIJN6thrust24THRUST_300001_SM_1000_NS17counting_iteratorIjNSA_11use_defaultESC_SC_EEEEEE10policy1000El19generateRandomPointNSA_6detail15normal_iteratorINSA_10device_ptrI6float2EEEEJSD_EEEvT0_iT1_T2_DpNS2_10kernel_argIT3_EE_param_2];
	ld.param.u32 	%r15, [_ZN3cub18CUB_300001_SM_10006detail9transform16transform_kernelINS2_10policy_hubILb1EN4cuda3std3__45tupleIJN6thrust24THRUST_300001_SM_1000_NS17counting_iteratorIjNSA_11use_defaultESC_SC_EEEEEE10policy1000El19generateRandomPointNSA_6detail15normal_iteratorINSA_10device_ptrI6float2EEEEJSD_EEEvT0_iT1_T2_DpNS2_10kernel_argIT3_EE_param_4];
	ld.param.u64 	%rd22, [_ZN3cub18CUB_300001_SM_10006detail9transform16transform_kernelINS2_10policy_hubILb1EN4cuda3std3__45tupleIJN6thrust24THRUST_300001_SM_1000_NS17counting_iteratorIjNSA_11use_defaultESC_SC_EEEEEE10policy1000El19generateRandomPointNSA_6detail15normal_iteratorINSA_10device_ptrI6float2EEEEJSD_EEEvT0_iT1_T2_DpNS2_10kernel_argIT3_EE_param_0];
	ld.param.u64 	%rd23, [_ZN3cub18CUB_300001_SM_10006detail9transform16transform_kernelINS2_10policy_hubILb1EN4cuda3std3__45tupleIJN6thrust24THRUST_300001_SM_1000_NS17counting_iteratorIjNSA_11use_defaultESC_SC_EEEEEE10policy1000El19generateRandomPointNSA_6detail15normal_iteratorINSA_10device_ptrI6float2EEEEJSD_EEEvT0_iT1_T2_DpNS2_10kernel_argIT3_EE_param_3];
	ld.param.u32 	%r14, [_ZN3cub18CUB_300001_SM_10006detail9transform16transform_kernelINS2_10policy_hubILb1EN4cuda3std3__45tupleIJN6thrust24THRUST_300001_SM_1000_NS17counting_iteratorIjNSA_11use_defaultESC_SC_EEEEEE10policy1000El19generateRandomPointNSA_6detail15normal_iteratorINSA_10device_ptrI6float2EEEEJSD_EEEvT0_iT1_T2_DpNS2_10kernel_argIT3_EE_param_1];
	cvta.to.global.u64 	%rd24, %rd23;
	shl.b32 	%r16, %r14, 7;
	mov.u32 	%r17, %ctaid.x;
	cvt.u64.u32 	%rd25, %r17;
	cvt.s64.s32 	%rd26, %r16;
	mul.lo.s64 	%rd27, %rd26, %rd25;
	sub.s64 	%rd28, %rd22, %rd27;
	min.s64 	%rd29, %rd28, %rd26;
	cvt.u32.u64 	%r2, %rd29;
	cvt.u32.u64 	%r18, %rd27;
	add.s32 	%r3, %r15, %r18;
	shl.b64 	%rd30, %rd27, 3;
	add.s64 	%rd1, %rd24, %rd30;
	setp.eq.s32 	%p1, %r16, %r2;
	@%p1 bra 	$L__BB3_11;
	setp.lt.s32 	%p2, %r14, 1;
	@%p2 bra 	$L__BB3_19;
	mov.u32 	%r4, %tid.x;
	mul.hi.u32 	%r20, %r1, 3;
	sub.s32 	%r21, %r1, %r20;
	shr.u32 	%r22, %r21, 1;
	add.s32 	%r23, %r22, %r20;
	shr.u32 	%r24, %r23, 30;
	mul.lo.s32 	%r25, %r24, 2147483647;
	sub.s32 	%r26, %r1, %r25;
	max.u32 	%r27, %r26, 1;
	cvt.u64.u32 	%rd2, %r27;
	mov.b32 	%r96, 0;
$L__BB3_3:
	shl.b32 	%r28, %r96, 7;
	add.s32 	%r11, %r28, %r4;
	setp.ge.s32 	%p3, %r11, %r2;
	@%p3 bra 	$L__BB3_10;
	add.s32 	%r29, %r11, %r3;
	shl.b32 	%r12, %r29, 1;
	setp.eq.s32 	%p4, %r12, 0;
	mov.b64 	%rd87, 1;
	@%p4 bra 	$L__BB3_9;
	cvt.u64.u32 	%rd85, %r12;
	mov.b64 	%rd86, 48271;
	mov.b64 	%rd87, 1;
$L__BB3_6:
	and.b64  	%rd34, %rd85, 1;
	setp.eq.b64 	%p5, %rd34, 1;
	not.pred 	%p6, %p5;
	@%p6 bra 	$L__BB3_8;
	mul.lo.s64 	%rd35, %rd87, %rd86;
	mul.hi.u64 	%rd36, %rd35, 8589934597;
	sub.s64 	%rd37, %rd35, %rd36;
	shr.u64 	%rd38, %rd37, 1;
	add.s64 	%rd39, %rd38, %rd36;
	shr.u64 	%rd40, %rd39, 30;
	mul.lo.s64 	%rd41, %rd40, 2147483647;
	sub.s64 	%rd87, %rd35, %rd41;
$L__BB3_8:
	shr.u64 	%rd19, %rd85, 1;
	mul.lo.s64 	%rd42, %rd86, %rd86;
	mul.hi.u64 	%rd43, %rd42, -9223372032559808509;
	shr.u64 	%rd44, %rd43, 30;
	mul.lo.s64 	%rd45, %rd44, 2147483647;
	sub.s64 	%rd86, %rd42, %rd45;
	setp.gt.u64 	%p7, %rd85, 1;
	mov.u64 	%rd85, %rd19;
	@%p7 bra 	$L__BB3_6;
$L__BB3_9:
	mul.lo.s64 	%rd46, %rd87, %rd2;
	mul.hi.u64 	%rd47, %rd46, 8589934597;
	sub.s64 	%rd48, %rd46, %rd47;
	shr.u64 	%rd49, %rd48, 1;
	add.s64 	%rd50, %rd49, %rd47;
	shr.u64 	%rd51, %rd50, 30;
	cvt.u32.u64 	%r30, %rd51;
	mov.b64 	%rd52, 2147483647;
	cvt.u32.u64 	%r31, %rd52;
	mul.lo.s32 	%r32, %r30, %r31;
	cvt.u32.u64 	%r33, %rd46;
	sub.s32 	%r34, %r33, %r32;
	mul.hi.u32 	%r35, %r34, 1581746633;
	shr.u32 	%r36, %r35, 14;
	mul.lo.s32 	%r37, %r36, 44488;
	sub.s32 	%r38, %r34, %r37;
	mul.lo.s32 	%r39, %r38, 48271;
	mul.lo.s32 	%r40, %r36, 3399;
	setp.lt.u32 	%p8, %r39, %r40;
	xor.b32  	%r41, %r40, 2147483647;
	neg.s32 	%r42, %r40;
	selp.b32 	%r43, %r41, %r42, %p8;
	add.s32 	%r44, %r43, %r39;
	add.s32 	%r45, %r44, -1;
	cvt.rn.f32.u32 	%f1, %r45;
	mul.f32 	%f2, %f1, 0f30000000;
	fma.rn.f32 	%f3, %f2, 0f40000000, 0fBF800000;
	mul.hi.u32 	%r46, %r44, -1131474031;
	shr.u32 	%r47, %r46, 15;
	mul.lo.s32 	%r48, %r47, 44488;
	sub.s32 	%r49, %r44, %r48;
	mul.lo.s32 	%r50, %r49, 48271;
	mul.lo.s32 	%r51, %r47, 3399;
	setp.lt.u32 	%p9, %r50, %r51;
	xor.b32  	%r52, %r51, 2147483647;
	neg.s32 	%r53, %r51;
	selp.b32 	%r54, %r52, %r53, %p9;
	add.s32 	%r55, %r50, %r54;
	add.s32 	%r56, %r55, -1;
	cvt.rn.f32.u32 	%f4, %r56;
	mul.f32 	%f5, %f4, 0f30000000;
	fma.rn.f32 	%f6, %f5, 0f40000000, 0fBF800000;
	mul.wide.s32 	%rd53, %r11, 8;
	add.s64 	%rd54, %rd1, %rd53;
	st.global.v2.f32 	[%rd54], {%f3, %f6};
$L__BB3_10:
	add.s32 	%r96, %r96, 1;
	setp.ne.s32 	%p10, %r96, %r14;
	@%p10 bra 	$L__BB3_3;
	bra.uni 	$L__BB3_19;
$L__BB3_11:
	setp.lt.s32 	%p11, %r14, 1;
	@%p11 bra 	$L__BB3_19;
	mov.u32 	%r5, %tid.x;
	mul.hi.u32 	%r58, %r1, 3;
	sub.s32 	%r59, %r1, %r58;
	shr.u32 	%r60, %r59, 1;
	add.s32 	%r61, %r60, %r58;
	shr.u32 	%r62, %r61, 30;
	mul.lo.s32 	%r63, %r62, 2147483647;
	sub.s32 	%r64, %r1, %r63;
	max.u32 	%r65, %r64, 1;
	cvt.u64.u32 	%rd3, %r65;
	mov.b32 	%r95, 0;
$L__BB3_13:
	shl.b32 	%r66, %r95, 7;
	add.s32 	%r7, %r66, %r5;
	add.s32 	%r67, %r7, %r3;
	shl.b32 	%r8, %r67, 1;
	setp.eq.s32 	%p12, %r8, 0;
	mov.b64 	%rd82, 1;
	@%p12 bra 	$L__BB3_18;
	cvt.u64.u32 	%rd80, %r8;
	mov.b64 	%rd81, 48271;
	mov.b64 	%rd82, 1;
$L__BB3_15:
	and.b64  	%rd58, %rd80, 1;
	setp.eq.b64 	%p13, %rd58, 1;
	not.pred 	%p14, %p13;
	@%p14 bra 	$L__BB3_17;
	mul.lo.s64 	%rd59, %rd82, %rd81;
	mul.hi.u64 	%rd60, %rd59, 8589934597;
	sub.s64 	%rd61, %rd59, %rd60;
	shr.u64 	%rd62, %rd61, 1;
	add.s64 	%rd63, %rd62, %rd60;
	shr.u64 	%rd64, %rd63, 30;
	mul.lo.s64 	%rd65, %rd64, 2147483647;
	sub.s64 	%rd82, %rd59, %rd65;
$L__BB3_17:
	shr.u64 	%rd10, %rd80, 1;
	mul.lo.s64 	%rd66, %rd81, %rd81;
	mul.hi.u64 	%rd67, %rd66, -9223372032559808509;
	shr.u64 	%rd68, %rd67, 30;
	mul.lo.s64 	%rd69, %rd68, 2147483647;
	sub.s64 	%rd81, %rd66, %rd69;
	setp.gt.u64 	%p15, %rd80, 1;
	mov.u64 	%rd80, %rd10;
	@%p15 bra 	$L__BB3_15;
$L__BB3_18:
	mul.lo.s64 	%rd70, %rd82, %rd3;
	mul.hi.u64 	%rd71, %rd70, 8589934597;
	sub.s64 	%rd72, %rd70, %rd71;
	shr.u64 	%rd73, %rd72, 1;
	add.s64 	%rd74, %rd73, %rd71;
	shr.u64 	%rd75, %rd74, 30;
	cvt.u32.u64 	%r68, %rd75;
	mov.b64 	%rd76, 2147483647;
	cvt.u32.u64 	%r69, %rd76;
	mul.lo.s32 	%r70, %r68, %r69;
	cvt.u32.u64 	%r71, %rd70;
	sub.s32 	%r72, %r71, %r70;
	mul.hi.u32 	%r73, %r72, 1581746633;
	shr.u32 	%r74, %r73, 14;
	mul.lo.s32 	%r75, %r74, 44488;
	sub.s32 	%r76, %r72, %r75;
	mul.lo.s32 	%r77, %r76, 48271;
	mul.lo.s32 	%r78, %r74, 3399;
	setp.lt.u32 	%p16, %r77, %r78;
	xor.b32  	%r79, %r78, 2147483647;
	neg.s32 	%r80, %r78;
	selp.b32 	%r81, %r79, %r80, %p16;
	add.s32 	%r82, %r81, %r77;
	add.s32 	%r83, %r82, -1;
	cvt.rn.f32.u32 	%f7, %r83;
	mul.f32 	%f8, %f7, 0f30000000;
	fma.rn.f32 	%f9, %f8, 0f40000000, 0fBF800000;
	mul.hi.u32 	%r84, %r82, -1131474031;
	shr.u32 	%r85, %r84, 15;
	mul.lo.s32 	%r86, %r85, 44488;
	sub.s32 	%r87, %r82, %r86;
	mul.lo.s32 	%r88, %r87, 48271;
	mul.lo.s32 	%r89, %r85, 3399;
	setp.lt.u32 	%p17, %r88, %r89;
	xor.b32  	%r90, %r89, 2147483647;
	neg.s32 	%r91, %r89;
	selp.b32 	%r92, %r90, %r91, %p17;
	add.s32 	%r93, %r88, %r92;
	add.s32 	%r94, %r93, -1;
	cvt.rn.f32.u32 	%f10, %r94;
	mul.f32 	%f11, %f10, 0f30000000;
	fma.rn.f32 	%f12, %f11, 0f40000000, 0fBF800000;
	mul.wide.s32 	%rd77, %r7, 8;
	add.s64 	%rd78, %rd1, %rd77;
	st.global.v2.f32 	[%rd78], {%f9, %f12};
	add.s32 	%r95, %r95, 1;
	setp.eq.s32 	%p18, %r95, %r14;
	@%p18 bra 	$L__BB3_19;
	bra.uni 	$L__BB3_13;
$L__BB3_19:
	ret;

}
	// .globl	_ZN3cub18CUB_300001_SM_10006detail6reduce28DeviceReduceSingleTileKernelINS2_10policy_hubIjjN4cuda3std3__44plusIjEEE10Policy1000EN6thrust24THRUST_300001_SM_1000_NS6detail15normal_iteratorINSD_10device_ptrI6float2EEEEPijS9_ij14isInsideCircleEEvT0_T1_T2_T3_T4_T6_
.visible .entry _ZN3cub18CUB_300001_SM_10006detail6reduce28DeviceReduceSingleTileKernelINS2_10policy_hubIjjN4cuda3std3__44plusIjEEE10Policy1000EN6thrust24THRUST_300001_SM_1000_NS6detail15normal_iteratorINSD_10device_ptrI6float2EEEEPijS9_ij14isInsideCircleEEvT0_T1_T2_T3_T4_T6_(
	.param .align 8 .b8 _ZN3cub18CUB_300001_SM_10006detail6reduce28DeviceReduceSingleTileKernelINS2_10policy_hubIjjN4cuda3std3__44plusIjEEE10Policy1000EN6thrust24THRUST_300001_SM_1000_NS6detail15normal_iteratorINSD_10device_ptrI6float2EEEEPijS9_ij14isInsideCircleEEvT0_T1_T2_T3_T4_T6__param_0[8],
	.param .u64 .ptr .align 1 _ZN3cub18CUB_300001_SM_10006detail6reduce28DeviceReduceSingleTileKernelINS2_10policy_hubIjjN4cuda3std3__44plusIjEEE10Policy1000EN6thrust24THRUST_300001_SM_1000_NS6detail15normal_iteratorINSD_10device_ptrI6float2EEEEPijS9_ij14isInsideCircleEEvT0_T1_T2_T3_T4_T6__param_1,
	.param .u32 _ZN3cub18CUB_300001_SM_10006detail6reduce28DeviceReduceSingleTileKernelINS2_10policy_hubIjjN4cuda3std3__44plusIjEEE10Policy1000EN6thrust24THRUST_300001_SM_1000_NS6detail15normal_iteratorINSD_10device_ptrI6float2EEEEPijS9_ij14isInsideCircleEEvT0_T1_T2_T3_T4_T6__param_2,
	.param .align 1 .b8 _ZN3cub18CUB_300001_SM_10006detail6reduce28DeviceReduceSingleTileKernelINS2_10policy_hubIjjN4cuda3std3__44plusIjEEE10Policy1000EN6thrust24THRUST_300001_SM_1000_NS6detail15normal_iteratorINSD_10device_ptrI6float2EEEEPijS9_ij14isInsideCircleEEvT0_T1_T2_T3_T4_T6__param_3[1],
	.param .u32 _ZN3cub18CUB_300001_SM_10006detail6reduce28DeviceReduceSingleTileKernelINS2_10policy_hubIjjN4cuda3std3__44plusIjEEE10Policy1000EN6thrust24THRUST_300001_SM_1000_NS6detail15normal_iteratorINSD_10device_ptrI6float2EEEEPijS9_ij14isInsideCircleEEvT0_T1_T2_T3_T4_T6__param_4,
	.param .align 1 .b8 _ZN3cub18CUB_300001_SM_10006detail6reduce28DeviceReduceSingleTileKernelINS2_10policy_hubIjjN4cuda3std3__44plusIjEEE10Policy1000EN6thrust24THRUST_300001_SM_1000_NS6detail15normal_iteratorINSD_10device_ptrI6float2EEEEPijS9_ij14isInsideCircleEEvT0_T1_T2_T3_T4_T6__param_5[1]
)
.maxntid 256
.minnctapersm 1
{
	.reg .pred 	%p<120>;
	.reg .b32 	%r<426>;
	.reg .b32 	%f<316>;
	.reg .b64 	%rd<53>;
	// demoted variable
	.shared .align 4 .b8 _ZZN3cub18CUB_300001_SM_10006detail6reduce28DeviceReduceSingleTileKernelINS2_10policy_hubIjjN4cuda3std3__44plusIjEEE10Policy1000EN6thrust24THRUST_300001_SM_1000_NS6detail15normal_iteratorINSD_10device_ptrI6float2EEEEPijS9_ij14isInsideCircleEEvT0_T1_T2_T3_T4_T6_E12temp_storage[44];
	ld.param.u64 	%rd6, [_ZN3cub18CUB_300001_SM_10006detail6reduce28DeviceReduceSingleTileKernelINS2_10policy_hubIjjN4cuda3std3__44plusIjEEE10Policy1000EN6thrust24THRUST_300001_SM_1000_NS6detail15normal_iteratorINSD_10device_ptrI6float2EEEEPijS9_ij14isInsideCircleEEvT0_T1_T2_T3_T4_T6__param_0];
	ld.param.u64 	%rd7, [_ZN3cub18CUB_300001_SM_10006detail6reduce28DeviceReduceSingleTileKernelINS2_10policy_hubIjjN4cuda3std3__44plusIjEEE10Policy1000EN6thrust24THRUST_300001_SM_1000_NS6detail15normal_iteratorINSD_10device_ptrI6float2EEEEPijS9_ij14isInsideCircleEEvT0_T1_T2_T3_T4_T6__param_1];
	ld.param.u32 	%r77, [_ZN3cub18CUB_300001_SM_10006detail6reduce28DeviceReduceSingleTileKernelINS2_10policy_hubIjjN4cuda3std3__44plusIjEEE10Policy1000EN6thrust24THRUST_300001_SM_1000_NS6detail15normal_iteratorINSD_10device_ptrI6float2EEEEPijS9_ij14isInsideCircleEEvT0_T1_T2_T3_T4_T6__param_2];
	ld.param.u32 	%r78, [_ZN3cub18CUB_300001_SM_10006detail6reduce28DeviceReduceSingleTileKernelINS2_10policy_hubIjjN4cuda3std3__44plusIjEEE10Policy1000EN6thrust24THRUST_300001_SM_1000_NS6detail15normal_iteratorINSD_10device_ptrI6float2EEEEPijS9_ij14isInsideCircleEEvT0_T1_T2_T3_T4_T6__param_4];
	cvta.to.global.u64 	%rd1, %rd7;
	setp.ne.s32 	%p1, %r77, 0;
	@%p1 bra 	$L__BB4_3;
	mov.u32 	%r391, %tid.x;
	setp.ne.s32 	%p119, %r391, 0;
	@%p119 bra 	$L__BB4_50;
	st.global.u32 	[%rd1], %r78;
	bra.uni 	$L__BB4_50;
$L__BB4_3:
	cvta.to.global.u64 	%rd2, %rd6;
	setp.gt.u32 	%p2, %r77, 4095;
	@%p2 bra 	$L__BB4_27;
	mov.u32 	%r1, %tid.x;
	setp.ge.u32 	%p70, %r1, %r77;
	mov.b32 	%r406, 0;
	mov.u32 	%r398, %r1;
	@%p70 bra 	$L__BB4_6;
	mul.wide.u32 	%rd42, %r1, 8;
	add.s64 	%rd43, %rd2, %rd42;
	ld.global.v2.f32 	{%f236, %f237}, [%rd43];
	mul.f32 	%f238, %f237, %f237;
	fma.rn.f32 	%f239, %f236, %f236, %f238;
	sqrt.rn.f32 	%f240, %f239;
	setp.lt.f32 	%p71, %f240, 0f3F800000;
	selp.u32 	%r406, 1, 0, %p71;
	add.s32 	%r398, %r1, 256;
$L__BB4_6:
	setp.ge.u32 	%p72, %r398, %r77;
	@%p72 bra 	$L__BB4_18;
	not.b32 	%r245, %r398;
	add.s32 	%r6, %r77, %r245;
	shr.u32 	%r246, %r6, 8;
	add.s32 	%r7, %r246, 1;
	and.b32  	%r8, %r7, 7;
	setp.lt.u32 	%p73, %r6, 1792;
	@%p73 bra 	$L__BB4_10;
	and.b32  	%r247, %r7, 33554424;
	neg.s32 	%r394, %r247;
	mul.wide.u32 	%rd44, %r398, 8;
	add.s64 	%rd45, %rd44, %rd2;
	add.s64 	%rd52, %rd45, 8192;
$L__BB4_9:
	.pragma "nounroll";
	ld.global.v2.f32 	{%f241, %f242}, [%rd52+-8192];
	mul.f32 	%f243, %f242, %f242;
	fma.rn.f32 	%f244, %f241, %f241, %f243;
	sqrt.rn.f32 	%f245, %f244;
	setp.lt.f32 	%p74, %f245, 0f3F800000;
	selp.u32 	%r248, 1, 0, %p74;
	add.s32 	%r249, %r406, %r248;
	ld.global.v2.f32 	{%f246, %f247}, [%rd52+-6144];
	mul.f32 	%f248, %f247, %f247;
	fma.rn.f32 	%f249, %f246, %f246, %f248;
	sqrt.rn.f32 	%f250, %f249;
	setp.lt.f32 	%p75, %f250, 0f3F800000;
	selp.u32 	%r250, 1, 0, %p75;
	add.s32 	%r251, %r249, %r250;
	ld.global.v2.f32 	{%f251, %f252}, [%rd52+-4096];
	mul.f32 	%f253, %f252, %f252;
	fma.rn.f32 	%f254, %f251, %f251, %f253;
	sqrt.rn.f32 	%f255, %f254;
	setp.lt.f32 	%p76, %f255, 0f3F800000;
	selp.u32 	%r252, 1, 0, %p76;
	add.s32 	%r253, %r251, %r252;
	ld.global.v2.f32 	{%f256, %f257}, [%rd52+-2048];
	mul.f32 	%f258, %f257, %f257;
	fma.rn.f32 	%f259, %f256, %f256, %f258;
	sqrt.rn.f32 	%f260, %f259;
	setp.lt.f32 	%p77, %f260, 0f3F800000;
	selp.u32 	%r254, 1, 0, %p77;
	add.s32 	%r255, %r253, %r254;
	ld.global.v2.f32 	{%f261, %f262}, [%rd52];
	mul.f32 	%f263, %f262, %f262;
	fma.rn.f32 	%f264, %f261, %f261, %f263;
	sqrt.rn.f32 	%f265, %f264;
	setp.lt.f32 	%p78, %f265, 0f3F800000;
	selp.u32 	%r256, 1, 0, %p78;
	add.s32 	%r257, %r255, %r256;
	ld.global.v2.f32 	{%f266, %f267}, [%rd52+2048];
	mul.f32 	%f268, %f267, %f267;
	fma.rn.f32 	%f269, %f266, %f266, %f268;
	sqrt.rn.f32 	%f270, %f269;
	setp.lt.f32 	%p79, %f270, 0f3F800000;
	selp.u32 	%r258, 1, 0, %p79;
	add.s32 	%r259, %r257, %r258;
	ld.global.v2.f32 	{%f271, %f272}, [%rd52+4096];
	mul.f32 	%f273, %f272, %f272;
	fma.rn.f32 	%f274, %f271, %f271, %f273;
	sqrt.rn.f32 	%f275, %f274;
	setp.lt.f32 	%p80, %f275, 0f3F800000;
	selp.u32 	%r260, 1, 0, %p80;
	add.s32 	%r261, %r259, %r260;
	ld.global.v2.f32 	{%f276, %f277}, [%rd52+6144];
	mul.f32 	%f278, %f277, %f277;
	fma.rn.f32 	%f279, %f276, %f276, %f278;
	sqrt.rn.f32 	%f280, %f279;
	setp.lt.f32 	%p81, %f280, 0f3F800000;
	selp.u32 	%r262, 1, 0, %p81;
	add.s32 	%r406, %r261, %r262;
	add.s32 	%r398, %r398, 2048;
	add.s32 	%r394, %r394, 8;
	add.s64 	%rd52, %rd52, 16384;
	setp.ne.s32 	%p82, %r394, 0;
	@%p82 bra 	$L__BB4_9;
$L__BB4_10:
	setp.eq.s32 	%p83, %r8, 0;
	@%p83 bra 	$L__BB4_18;
	setp.lt.u32 	%p84, %r8, 4;
	@%p84 bra 	$L__BB4_13;
	mul.wide.u32 	%rd46, %r398, 8;
	add.s64 	%rd47, %rd2, %rd46;
	ld.global.v2.f32 	{%f281, %f282}, [%rd47];
	mul.f32 	%f283, %f282, %f282;
	fma.rn.f32 	%f284, %f281, %f281, %f283;
	sqrt.rn.f32 	%f285, %f284;
	setp.lt.f32 	%p85, %f285, 0f3F800000;
	selp.u32 	%r264, 1, 0, %p85;
	add.s32 	%r265, %r406, %r264;
	ld.global.v2.f32 	{%f286, %f287}, [%rd47+2048];
	mul.f32 	%f288, %f287, %f287;
	fma.rn.f32 	%f289, %f286, %f286, %f288;
	sqrt.rn.f32 	%f290, %f289;
	setp.lt.f32 	%p86, %f290, 0f3F800000;
	selp.u32 	%r266, 1, 0, %p86;
	add.s32 	%r267, %r265, %r266;
	ld.global.v2.f32 	{%f291, %f292}, [%rd47+4096];
	mul.f32 	%f293, %f292, %f292;
	fma.rn.f32 	%f294, %f291, %f291, %f293;
	sqrt.rn.f32 	%f295, %f294;
	setp.lt.f32 	%p87, %f295, 0f3F800000;
	selp.u32 	%r268, 1, 0, %p87;
	add.s32 	%r269, %r267, %r268;
	ld.global.v2.f32 	{%f296, %f297}, [%rd47+6144];
	mul.f32 	%f298, %f297, %f297;
	fma.rn.f32 	%f299, %f296, %f296, %f298;
	sqrt.rn.f32 	%f300, %f299;
	setp.lt.f32 	%p88, %f300, 0f3F800000;
	selp.u32 	%r270, 1, 0, %p88;
	add.s32 	%r406, %r269, %r270;
	add.s32 	%r398, %r398, 1024;
$L__BB4_13:
	and.b32  	%r272, %r7, 3;
	setp.eq.s32 	%p89, %r272, 0;
	@%p89 bra 	$L__BB4_18;
	setp.eq.s32 	%p90, %r272, 1;
	@%p90 bra 	$L__BB4_16;
	mul.wide.u32 	%rd48, %r398, 8;
	add.s64 	%rd49, %rd2, %rd48;
	ld.global.v2.f32 	{%f301, %f302}, [%rd49];
	mul.f32 	%f303, %f302, %f302;
	fma.rn.f32 	%f304, %f301, %f301, %f303;
	sqrt.rn.f32 	%f305, %f304;
	setp.lt.f32 	%p91, %f305, 0f3F800000;
	selp.u32 	%r273, 1, 0, %p91;
	add.s32 	%r274, %r406, %r273;
	ld.global.v2.f32 	{%f306, %f307}, [%rd49+2048];
	mul.f32 	%f308, %f307, %f307;
	fma.rn.f32 	%f309, %f306, %f306, %f308;
	sqrt.rn.f32 	%f310, %f309;
	setp.lt.f32 	%p92, %f310, 0f3F800000;
	selp.u32 	%r275, 1, 0, %p92;
	add.s32 	%r406, %r274, %r275;
	add.s32 	%r398, %r398, 512;
$L__BB4_16:
	and.b32  	%r276, %r6, 256;
	setp.ne.s32 	%p93, %r276, 0;
	@%p93 bra 	$L__BB4_18;
	mul.wide.u32 	%rd50, %r398, 8;
	add.s64 	%rd51, %rd2, %rd50;
	ld.global.v2.f32 	{%f311, %f312}, [%rd51];
	mul.f32 	%f313, %f312, %f312;
	fma.rn.f32 	%f314, %f311, %f311, %f313;
	sqrt.rn.f32 	%f315, %f314;
	setp.lt.f32 	%p94, %f315, 0f3F800000;
	selp.u32 	%r277, 1, 0, %p94;
	add.s32 	%r406, %r406, %r277;
$L__BB4_18:
	setp.lt.u32 	%p95, %r77, 256;
	@%p95 bra 	$L__BB4_23;
	// begin inline asm
	mov.u32 %r341, %laneid;
	// end inline asm
	mov.b32 	%r344, 1;
	mov.b32 	%r365, 31;
	mov.b32 	%r366, -1;
	// begin inline asm
	shfl.sync.down.b32 %r342, %r406, %r344, %r365, %r366;
	// end inline asm
	setp.gt.s32 	%p111, %r341, 30;
	selp.b32 	%r367, 0, %r342, %p111;
	add.s32 	%r348, %r367, %r406;
	mov.b32 	%r349, 2;
	// begin inline asm
	shfl.sync.down.b32 %r347, %r348, %r349, %r365, %r366;
	// end inline asm
	setp.gt.s32 	%p112, %r341, 29;
	selp.b32 	%r368, 0, %r347, %p112;
	add.s32 	%r353, %r348, %r368;
	mov.b32 	%r354, 4;
	// begin inline asm
	shfl.sync.down.b32 %r352, %r353, %r354, %r365, %r366;
	// end inline asm
	setp.gt.s32 	%p113, %r341, 27;
	selp.b32 	%r369, 0, %r352, %p113;
	add.s32 	%r358, %r353, %r369;
	mov.b32 	%r359, 8;
	// begin inline asm
	shfl.sync.down.b32 %r357, %r358, %r359, %r365, %r366;
	// end inline asm
	setp.gt.s32 	%p114, %r341, 23;
	selp.b32 	%r370, 0, %r357, %p114;
	add.s32 	%r363, %r358, %r370;
	mov.b32 	%r364, 16;
	// begin inline asm
	shfl.sync.down.b32 %r362, %r363, %r364, %r365, %r366;
	// end inline asm
	setp.gt.s32 	%p115, %r341, 15;
	selp.b32 	%r371, 0, %r362, %p115;
	add.s32 	%r425, %r363, %r371;
	setp.ne.s32 	%p116, %r341, 0;
	@%p116 bra 	$L__BB4_21;
	shr.u32 	%r372, %r1, 3;
	and.b32  	%r373, %r372, 124;
	mov.u32 	%r374, _ZZN3cub18CUB_300001_SM_10006detail6reduce28DeviceReduceSingleTileKernelINS2_10policy_hubIjjN4cuda3std3__44plusIjEEE10Policy1000EN6thrust24THRUST_300001_SM_1000_NS6detail15normal_iteratorINSD_10device_ptrI6float2EEEEPijS9_ij14isInsideCircleEEvT0_T1_T2_T3_T4_T6_E12temp_storage;
	add.s32 	%r375, %r374, %r373;
	st.shared.u32 	[%r375+8], %r425;
$L__BB4_21:
	bar.sync 	0;
	setp.ne.s32 	%p117, %r1, 0;
	@%p117 bra 	$L__BB4_48;
	ld.shared.u32 	%r376, [_ZZN3cub18CUB_300001_SM_10006detail6reduce28DeviceReduceSingleTileKernelINS2_10policy_hubIjjN4cuda3std3__44plusIjEEE10Policy1000EN6thrust24THRUST_300001_SM_1000_NS6detail15normal_iteratorINSD_10device_ptrI6float2EEEEPijS9_ij14isInsideCircleEEvT0_T1_T2_T3_T4_T6_E12temp_storage+12];
	add.s32 	%r377, %r376, %r425;
	ld.shared.u32 	%r378, [_ZZN3cub18CUB_300001_SM_10006detail6reduce28DeviceReduceSingleTileKernelINS2_10policy_hubIjjN4cuda3std3__44plusIjEEE10Policy1000EN6thrust24THRUST_300001_SM_1000_NS6detail15normal_iteratorINSD_10device_ptrI6float2EEEEPijS9_ij14isInsideCircleEEvT0_T1_T2_T3_T4_T6_E12temp_storage+16];
	add.s32 	%r379, %r377, %r378;
	ld.shared.u32 	%r380, [_ZZN3cub18CUB_300001_SM_10006detail6reduce28DeviceReduceSingleTileKernelINS2_10policy_hubIjjN4cuda3std3__44plusIjEEE10Policy1000EN6thrust24THRUST_300001_SM_1000_NS6detail15normal_iteratorINSD_10device_ptrI6float2EEEEPijS9_ij14isInsideCircleEEvT0_T1_T2_T3_T4_T6_E12temp_storage+20];
	add.s32 	%r381, %r379, %r380;
	ld.shared.u32 	%r382, [_ZZN3cub18CUB_300001_SM_10006detail6reduce28DeviceReduceSingleTileKernelINS2_10policy_hubIjjN4cuda3std3__44plusIjEEE10Policy1000EN6thrust24THRUST_300001_SM_1000_NS6detail15normal_iteratorINSD_10device_ptrI6float2EEEEPijS9_ij14isInsideCircleEEvT0_T1_T2_T3_T4_T6_E12temp_storage+24];
	add.s32 	%r383, %r381, %r382;
	ld.shared.u32 	%r384, [_ZZN3cub18CUB_300001_SM_10006detail6reduce28DeviceReduceSingleTileKernelINS2_10policy_hubIjjN4cuda3std3__44plusIjEEE10Policy1000EN6thrust24THRUST_300001_SM_1000_NS6detail15normal_iteratorINSD_10device_ptrI6float2EEEEPijS9_ij14isInsideCircleEEvT0_T1_T2_T3_T4_T6_E12temp_storage+28];
	add.s32 	%r385, %r383, %r384;
	ld.shared.u32 	%r386, [_ZZN3cub18CUB_300001_SM_10006detail6reduce28DeviceReduceSingleTileKernelINS2_10policy_hubIjjN4cuda3std3__44plusIjEEE10Policy1000EN6thrust24THRUST_300001_SM_1000_NS6detail15normal_iteratorINSD_10device_ptrI6float2EEEEPijS9_ij14isInsideCircleEEvT0_T1_T2_T3_T4_T6_E12temp_storage+32];
	add.s32 	%r387, %r385, %r386;
	ld.shared.u32 	%r388, [_ZZN3cub18CUB_300001_SM_10006detail6reduce28DeviceReduceSingleTileKernelINS2_10policy_hubIjjN4cuda3std3__44plusIjEEE10Policy1000EN6thrust24THRUST_300001_SM_1000_NS6detail15normal_iteratorINSD_10device_ptrI6float2EEEEPijS9_ij14isInsideCircleEEvT0_T1_T2_T3_T4_T6_E12temp_storage+36];
	add.s32 	%r425, %r387, %r388;
	bra.uni 	$L__BB4_48;
$L__BB4_23:
	// begin inline asm
	mov.u32 %r278, %laneid;
	// end inline asm
	and.b32  	%r304, %r1, 992;
	add.s32 	%r305, %r304, 32;
	setp.gt.u32 	%p96, %r305, %r77;
	not.b32 	%r306, %r304;
	add.s32 	%r307, %r77, %r306;
	selp.b32 	%r302, %r307, 31, %p96;
	mov.b32 	%r281, 1;
	mov.b32 	%r303, -1;
	// begin inline asm
	shfl.sync.down.b32 %r279, %r406, %r281, %r302, %r303;
	// end inline asm
	setp.lt.s32 	%p97, %r278, %r302;
	selp.b32 	%r308, %r279, 0, %p97;
	add.s32 	%r285, %r308, %r406;
	mov.b32 	%r286, 2;
	// begin inline asm
	shfl.sync.down.b32 %r284, %r285, %r286, %r302, %r303;
	// end inline asm
	add.s32 	%r309, %r278, 2;
	setp.gt.s32 	%p98, %r309, %r302;
	selp.b32 	%r310, 0, %r284, %p98;
	add.s32 	%r290, %r285, %r310;
	mov.b32 	%r291, 4;
	// begin inline asm
	shfl.sync.down.b32 %r289, %r290, %r291, %r302, %r303;
	// end inline asm
	add.s32 	%r311, %r278, 4;
	setp.gt.s32 	%p99, %r311, %r302;
	selp.b32 	%r312, 0, %r289, %p99;
	add.s32 	%r295, %r290, %r312;
	mov.b32 	%r296, 8;
	// begin inline asm
	shfl.sync.down.b32 %r294, %r295, %r296, %r302, %r303;
	// end inline asm
	add.s32 	%r313, %r278, 8;
	setp.gt.s32 	%p100, %r313, %r302;
	selp.b32 	%r314, 0, %r294, %p100;
	add.s32 	%r300, %r295, %r314;
	mov.b32 	%r301, 16;
	// begin inline asm
	shfl.sync.down.b32 %r299, %r300, %r301, %r302, %r303;
	// end inline asm
	add.s32 	%r315, %r278, 16;
	setp.gt.s32 	%p101, %r315, %r302;
	selp.b32 	%r316, 0, %r299, %p101;
	add.s32 	%r425, %r300, %r316;
	setp.ne.s32 	%p102, %r278, 0;
	@%p102 bra 	$L__BB4_25;
	shr.u32 	%r317, %r1, 3;
	and.b32  	%r318, %r317, 124;
	mov.u32 	%r319, _ZZN3cub18CUB_300001_SM_10006detail6reduce28DeviceReduceSingleTileKernelINS2_10policy_hubIjjN4cuda3std3__44plusIjEEE10Policy1000EN6thrust24THRUST_300001_SM_1000_NS6detail15normal_iteratorINSD_10device_ptrI6float2EEEEPijS9_ij14isInsideCircleEEvT0_T1_T2_T3_T4_T6_E12temp_storage;
	add.s32 	%r320, %r319, %r318;
	st.shared.u32 	[%r320+8], %r425;
$L__BB4_25:
	bar.sync 	0;
	setp.ne.s32 	%p103, %r1, 0;
	@%p103 bra 	$L__BB4_48;
	setp.gt.u32 	%p104, %r77, 32;
	ld.shared.u32 	%r321, [_ZZN3cub18CUB_300001_SM_10006detail6reduce28DeviceReduceSingleTileKernelINS2_10policy_hubIjjN4cuda3std3__44plusIjEEE10Policy1000EN6thrust24THRUST_300001_SM_1000_NS6detail15normal_iteratorINSD_10device_ptrI6float2EEEEPijS9_ij14isInsideCircleEEvT0_T1_T2_T3_T4_T6_E12temp_storage+12];
	selp.b32 	%r322, %r321, 0, %p104;
	add.s32 	%r323, %r322, %r425;
	setp.gt.u32 	%p105, %r77, 64;
	ld.shared.u32 	%r324, [_ZZN3cub18CUB_300001_SM_10006detail6reduce28DeviceReduceSingleTileKernelINS2_10policy_hubIjjN4cuda3std3__44plusIjEEE10Policy1000EN6thrust24THRUST_300001_SM_1000_NS6detail15normal_iteratorINSD_10device_ptrI6float2EEEEPijS9_ij14isInsideCircleEEvT0_T1_T2_T3_T4_T6_E12temp_storage+16];
	selp.b32 	%r325, %r324, 0, %p105;
	add.s32 	%r326, %r323, %r325;
	setp.gt.u32 	%p106, %r77, 96;
	ld.shared.u32 	%r327, [_ZZN3cub18CUB_300001_SM_10006detail6reduce28DeviceReduceSingleTileKernelINS2_10policy_hubIjjN4cuda3std3__44plusIjEEE10Policy1000EN6thrust24THRUST_300001_SM_1000_NS6detail15normal_iteratorINSD_10device_ptrI6float2EEEEPijS9_ij14isInsideCircleEEvT0_T1_T2_T3_T4_T6_E12temp_storage+20];
	selp.b32 	%r328, %r327, 0, %p106;
	add.s32 	%r329, %r326, %r328;
	setp.gt.u32 	%p107, %r77, 128;
	ld.shared.u32 	%r330, [_ZZN3cub18CUB_300001_SM_10006detail6reduce28DeviceReduceSingleTileKernelINS2_10policy_hubIjjN4cuda3std3__44plusIjEEE10Policy1000EN6thrust24THRUST_300001_SM_1000_NS6detail15normal_iteratorINSD_10device_ptrI6float2EEEEPijS9_ij14isInsideCircleEEvT0_T1_T2_T3_T4_T6_E12temp_storage+24];
	selp.b32 	%r331, %r330, 0, %p107;
	add.s32 	%r332, %r329, %r331;
	setp.gt.u32 	%p108, %r77, 160;
	ld.shared.u32 	%r333, [_ZZN3cub18CUB_300001_SM_10006detail6reduce28DeviceReduceSingleTileKernelINS2_10policy_hubIjjN4cuda3std3__44plusIjEEE10Policy1000EN6thrust24THRUST_300001_SM_1000_NS6detail15normal_iteratorINSD_10device_ptrI6float2EEEEPijS9_ij14isInsideCircleEEvT0_T1_T2_T3_T4_T6_E12temp_storage+28];
	selp.b32 	%r334, %r333, 0, %p108;
	add.s32 	%r335, %r332, %r334;
	setp.gt.u32 	%p109, %r77, 192;
	ld.shared.u32 	%r336, [_ZZN3cub18CUB_300001_SM_10006detail6reduce28DeviceReduceSingleTileKernelINS2_10policy_hubIjjN4cuda3std3__44plusIjEEE10Policy1000EN6thrust24THRUST_300001_SM_1000_NS6detail15normal_iteratorINSD_10device_ptrI6float2EEEEPijS9_ij14isInsideCircleEEvT0_T1_T2_T3_T4_T6_E12temp_storage+32];
	selp.b32 	%r337, %r336, 0, %p109;
	add.s32 	%r338, %r335, %r337;
	setp.gt.u32 	%p110, %r77, 224;
	ld.shared.u32 	%r339, [_ZZN3cub18CUB_300001_SM_10006detail6reduce28DeviceReduceSingleTileKernelINS2_10policy_hubIjjN4cuda3std3__44plusIjEEE10Policy1000EN6thrust24THRUST_300001_SM_1000_NS6detail15normal_iteratorINSD_10device_ptrI6float2EEEEPijS9_ij14isInsideCircleEEvT0_T1_T2_T3_T4_T6_E12temp_storage+36];
	selp.b32 	%r340, %r339, 0, %p110;
	add.s32 	%r425, %r338, %r340;
	bra.uni 	$L__BB4_48;
$L__BB4_27:
	mov.u32 	%r35, %tid.x;
	mul.wide.u32 	%rd8, %r35, 8;
	add.s64 	%rd9, %rd2, %rd8;
	ld.global.v2.f32 	{%f1, %f2}, [%rd9];
	mul.f32 	%f3, %f2, %f2;
	fma.rn.f32 	%f4, %f1, %f1, %f3;
	sqrt.rn.f32 	%f5, %f4;
	setp.lt.f32 	%p3, %f5, 0f3F800000;
	selp.u32 	%r80, 1, 0, %p3;
	ld.global.v2.f32 	{%f6, %f7}, [%rd9+2048];
	mul.f32 	%f8, %f7, %f7;
	fma.rn.f32 	%f9, %f6, %f6, %f8;
	sqrt.rn.f32 	%f10, %f9;
	setp.lt.f32 	%p4, %f10, 0f3F800000;
	selp.u32 	%r81, 1, 0, %p4;
	ld.global.v2.f32 	{%f11, %f12}, [%rd9+4096];
	mul.f32 	%f13, %f12, %f12;
	fma.rn.f32 	%f14, %f11, %f11, %f13;
	sqrt.rn.f32 	%f15, %f14;
	setp.lt.f32 	%p5, %f15, 0f3F800000;
	selp.u32 	%r82, 1, 0, %p5;
	ld.global.v2.f32 	{%f16, %f17}, [%rd9+6144];
	mul.f32 	%f18, %f17, %f17;
	fma.rn.f32 	%f19, %f16, %f16, %f18;
	sqrt.rn.f32 	%f20, %f19;
	setp.lt.f32 	%p6, %f20, 0f3F800000;
	selp.u32 	%r83, 1, 0, %p6;
	ld.global.v2.f32 	{%f21, %f22}, [%rd9+8192];
	mul.f32 	%f23, %f22, %f22;
	fma.rn.f32 	%f24, %f21, %f21, %f23;
	sqrt.rn.f32 	%f25, %f24;
	setp.lt.f32 	%p7, %f25, 0f3F800000;
	selp.u32 	%r84, 1, 0, %p7;
	ld.global.v2.f32 	{%f26, %f27}, [%rd9+10240];
	mul.f32 	%f28, %f27, %f27;
	fma.rn.f32 	%f29, %f26, %f26, %f28;
	sqrt.rn.f32 	%f30, %f29;
	setp.lt.f32 	%p8, %f30, 0f3F800000;
	selp.u32 	%r85, 1, 0, %p8;
	ld.global.v2.f32 	{%f31, %f32}, [%rd9+12288];
	mul.f32 	%f33, %f32, %f32;
	fma.rn.f32 	%f34, %f31, %f31, %f33;
	sqrt.rn.f32 	%f35, %f34;
	setp.lt.f32 	%p9, %f35, 0f3F800000;
	selp.u32 	%r86, 1, 0, %p9;
	ld.global.v2.f32 	{%f36, %f37}, [%rd9+14336];
	mul.f32 	%f38, %f37, %f37;
	fma.rn.f32 	%f39, %f36, %f36, %f38;
	sqrt.rn.f32 	%f40, %f39;
	setp.lt.f32 	%p10, %f40, 0f3F800000;
	selp.u32 	%r87, 1, 0, %p10;
	ld.global.v2.f32 	{%f41, %f42}, [%rd9+16384];
	mul.f32 	%f43, %f42, %f42;
	fma.rn.f32 	%f44, %f41, %f41, %f43;
	sqrt.rn.f32 	%f45, %f44;
	setp.lt.f32 	%p11, %f45, 0f3F800000;
	selp.u32 	%r88, 1, 0, %p11;
	ld.global.v2.f32 	{%f46, %f47}, [%rd9+18432];
	mul.f32 	%f48, %f47, %f47;
	fma.rn.f32 	%f49, %f46, %f46, %f48;
	sqrt.rn.f32 	%f50, %f49;
	setp.lt.f32 	%p12, %f50, 0f3F800000;
	selp.u32 	%r89, 1, 0, %p12;
	ld.global.v2.f32 	{%f51, %f52}, [%rd9+20480];
	mul.f32 	%f53, %f52, %f52;
	fma.rn.f32 	%f54, %f51, %f51, %f53;
	sqrt.rn.f32 	%f55, %f54;
	setp.lt.f32 	%p13, %f55, 0f3F800000;
	selp.u32 	%r90, 1, 0, %p13;
	ld.global.v2.f32 	{%f56, %f57}, [%rd9+22528];
	mul.f32 	%f58, %f57, %f57;
	fma.rn.f32 	%f59, %f56, %f56, %f58;
	sqrt.rn.f32 	%f60, %f59;
	setp.lt.f32 	%p14, %f60, 0f3F800000;
	selp.u32 	%r91, 1, 0, %p14;
	ld.global.v2.f32 	{%f61, %f62}, [%rd9+24576];
	mul.f32 	%f63, %f62, %f62;
	fma.rn.f32 	%f64, %f61, %f61, %f63;
	sqrt.rn.f32 	%f65, %f64;
	setp.lt.f32 	%p15, %f65, 0f3F800000;
	selp.u32 	%r92, 1, 0, %p15;
	ld.global.v2.f32 	{%f66, %f67}, [%rd9+26624];
	mul.f32 	%f68, %f67, %f67;
	fma.rn.f32 	%f69, %f66, %f66, %f68;
	sqrt.rn.f32 	%f70, %f69;
	setp.lt.f32 	%p16, %f70, 0f3F800000;
	selp.u32 	%r93, 1, 0, %p16;
	ld.global.v2.f32 	{%f71, %f72}, [%rd9+28672];
	mul.f32 	%f73, %f72, %f72;
	fma.rn.f32 	%f74, %f71, %f71, %f73;
	sqrt.rn.f32 	%f75, %f74;
	setp.lt.f32 	%p17, %f75, 0f3F800000;
	selp.u32 	%r94, 1, 0, %p17;
	ld.global.v2.f32 	{%f76, %f77}, [%rd9+30720];
	mul.f32 	%f78, %f77, %f77;
	fma.rn.f32 	%f79, %f76, %f76, %f78;
	sqrt.rn.f32 	%f80, %f79;
	setp.lt.f32 	%p18, %f80, 0f3F800000;
	selp.u32 	%r95, 1, 0, %p18;
	add.s32 	%r96, %r81, %r80;
	add.s32 	%r97, %r96, %r82;
	add.s32 	%r98, %r97, %r83;
	add.s32 	%r99, %r98, %r84;
	add.s32 	%r100, %r99, %r85;
	add.s32 	%r101, %r100, %r86;
	add.s32 	%r102, %r101, %r87;
	add.s32 	%r103, %r102, %r88;
	add.s32 	%r104, %r103, %r89;
	add.s32 	%r105, %r104, %r90;
	add.s32 	%r106, %r105, %r91;
	add.s32 	%r107, %r106, %r92;
	add.s32 	%r108, %r107, %r93;
	add.s32 	%r109, %r108, %r94;
	add.s32 	%r424, %r109, %r95;
	add.s32 	%r37, %r77, -4096;
	setp.lt.u32 	%p19, %r37, 4096;
	mov.b32 	%r410, 4096;
	@%p19 bra 	$L__BB4_31;
	mov.b32 	%r410, 4096;
$L__BB4_29:
	add.s32 	%r111, %r35, %r410;
	mul.wide.u32 	%rd10, %r111, 8;
	add.s64 	%rd11, %rd2, %rd10;
	ld.global.v2.f32 	{%f81, %f82}, [%rd11];
	mul.f32 	%f83, %f82, %f82;
	fma.rn.f32 	%f84, %f81, %f81, %f83;
	sqrt.rn.f32 	%f85, %f84;
	setp.lt.f32 	%p20, %f85, 0f3F800000;
	selp.u32 	%r112, 1, 0, %p20;
	ld.global.v2.f32 	{%f86, %f87}, [%rd11+2048];
	mul.f32 	%f88, %f87, %f87;
	fma.rn.f32 	%f89, %f86, %f86, %f88;
	sqrt.rn.f32 	%f90, %f89;
	setp.lt.f32 	%p21, %f90, 0f3F800000;
	selp.u32 	%r113, 1, 0, %p21;
	ld.global.v2.f32 	{%f91, %f92}, [%rd11+4096];
	mul.f32 	%f93, %f92, %f92;
	fma.rn.f32 	%f94, %f91, %f91, %f93;
	sqrt.rn.f32 	%f95, %f94;
	setp.lt.f32 	%p22, %f95, 0f3F800000;
	selp.u32 	%r114, 1, 0, %p22;
	ld.global.v2.f32 	{%f96, %f97}, [%rd11+6144];
	mul.f32 	%f98, %f97, %f97;
	fma.rn.f32 	%f99, %f96, %f96, %f98;
	sqrt.rn.f32 	%f100, %f99;
	setp.lt.f32 	%p23, %f100, 0f3F800000;
	selp.u32 	%r115, 1, 0, %p23;
	ld.global.v2.f32 	{%f101, %f102}, [%rd11+8192];
	mul.f32 	%f103, %f102, %f102;
	fma.rn.f32 	%f104, %f101, %f101, %f103;
	sqrt.rn.f32 	%f105, %f104;
	setp.lt.f32 	%p24, %f105, 0f3F800000;
	selp.u32 	%r116, 1, 0, %p24;
	ld.global.v2.f32 	{%f106, %f107}, [%rd11+10240];
	mul.f32 	%f108, %f107, %f107;
	fma.rn.f32 	%f109, %f106, %f106, %f108;
	sqrt.rn.f32 	%f110, %f109;
	setp.lt.f32 	%p25, %f110, 0f3F800000;
	selp.u32 	%r117, 1, 0, %p25;
	ld.global.v2.f32 	{%f111, %f112}, [%rd11+12288];
	mul.f32 	%f113, %f112, %f112;
	fma.rn.f32 	%f114, %f111, %f111, %f113;
	sqrt.rn.f32 	%f115, %f114;
	setp.lt.f32 	%p26, %f115, 0f3F800000;
	selp.u32 	%r118, 1, 0, %p26;
	ld.global.v2.f32 	{%f116, %f117}, [%rd11+14336];
	mul.f32 	%f118, %f117, %f117;
	fma.rn.f32 	%f119, %f116, %f116, %f118;
	sqrt.rn.f32 	%f120, %f119;
	setp.lt.f32 	%p27, %f120, 0f3F800000;
	selp.u32 	%r119, 1, 0, %p27;
	ld.global.v2.f32 	{%f121, %f122}, [%rd11+16384];
	mul.f32 	%f123, %f122, %f122;
	fma.rn.f32 	%f124, %f121, %f121, %f123;
	sqrt.rn.f32 	%f125, %f124;
	setp.lt.f32 	%p28, %f125, 0f3F800000;
	selp.u32 	%r120, 1, 0, %p28;
	ld.global.v2.f32 	{%f126, %f127}, [%rd11+18432];
	mul.f32 	%f128, %f127, %f127;
	fma.rn.f32 	%f129, %f126, %f126, %f128;
	sqrt.rn.f32 	%f130, %f129;
	setp.lt.f32 	%p29, %f130, 0f3F800000;
	selp.u32 	%r121, 1, 0, %p29;
	ld.global.v2.f32 	{%f131, %f132}, [%rd11+20480];
	mul.f32 	%f133, %f132, %f132;
	fma.rn.f32 	%f134, %f131, %f131, %f133;
	sqrt.rn.f32 	%f135, %f134;
	setp.lt.f32 	%p30, %f135, 0f3F800000;
	selp.u32 	%r122, 1, 0, %p30;
	ld.global.v2.f32 	{%f136, %f137}, [%rd11+22528];
	mul.f32 	%f138, %f137, %f137;
	fma.rn.f32 	%f139, %f136, %f136, %f138;
	sqrt.rn.f32 	%f140, %f139;
	setp.lt.f32 	%p31, %f140, 0f3F800000;
	selp.u32 	%r123, 1, 0, %p31;
	ld.global.v2.f32 	{%f141, %f142}, [%rd11+24576];
	mul.f32 	%f143, %f142, %f142;
	fma.rn.f32 	%f144, %f141, %f141, %f143;
	sqrt.rn.f32 	%f145, %f144;
	setp.lt.f32 	%p32, %f145, 0f3F800000;
	selp.u32 	%r124, 1, 0, %p32;
	ld.global.v2.f32 	{%f146, %f147}, [%rd11+26624];
	mul.f32 	%f148, %f147, %f147;
	fma.rn.f32 	%f149, %f146, %f146, %f148;
	sqrt.rn.f32 	%f150, %f149;
	setp.lt.f32 	%p33, %f150, 0f3F800000;
	selp.u32 	%r125, 1, 0, %p33;
	ld.global.v2.f32 	{%f151, %f152}, [%rd11+28672];
	mul.f32 	%f153, %f152, %f152;
	fma.rn.f32 	%f154, %f151, %f151, %f153;
	sqrt.rn.f32 	%f155, %f154;
	setp.lt.f32 	%p34, %f155, 0f3F800000;
	selp.u32 	%r126, 1, 0, %p34;
	ld.global.v2.f32 	{%f156, %f157}, [%rd11+30720];
	mul.f32 	%f158, %f157, %f157;
	fma.rn.f32 	%f159, %f156, %f156, %f158;
	sqrt.rn.f32 	%f160, %f159;
	setp.lt.f32 	%p35, %f160, 0f3F800000;
	selp.u32 	%r127, 1, 0, %p35;
	add.s32 	%r128, %r424, %r112;
	add.s32 	%r129, %r128, %r113;
	add.s32 	%r130, %r129, %r114;
	add.s32 	%r131, %r130, %r115;
	add.s32 	%r132, %r131, %r116;
	add.s32 	%r133, %r132, %r117;
	add.s32 	%r134, %r133, %r118;
	add.s32 	%r135, %r134, %r119;
	add.s32 	%r136, %r135, %r120;
	add.s32 	%r137, %r136, %r121;
	add.s32 	%r138, %r137, %r122;
	add.s32 	%r139, %r138, %r123;
	add.s32 	%r140, %r139, %r124;
	add.s32 	%r141, %r140, %r125;
	add.s32 	%r142, %r141, %r126;
	add.s32 	%r424, %r142, %r127;
	sub.s32 	%r143, %r77, %r410;
	setp.lt.u32 	%p36, %r143, 4096;
	@%p36 bra 	$L__BB4_44;
	add.s32 	%r410, %r410, 4096;
	setp.le.u32 	%p37, %r410, %r37;
	@%p37 bra 	$L__BB4_29;
$L__BB4_31:
	setp.le.u32 	%p38, %r77, %r410;
	sub.s32 	%r144, %r77, %r410;
	setp.ge.s32 	%p39, %r35, %r144;
	or.pred  	%p40, %p38, %p39;
	@%p40 bra 	$L__BB4_44;
	not.b32 	%r147, %r35;
	add.s32 	%r148, %r77, %r147;
	sub.s32 	%r44, %r148, %r410;
	shr.u32 	%r149, %r44, 8;
	add.s32 	%r45, %r149, 1;
	and.b32  	%r46, %r45, 7;
	setp.lt.u32 	%p41, %r44, 1792;
	mov.u32 	%r419, %r35;
	@%p41 bra 	$L__BB4_36;
	or.b32  	%r413, %r35, 1024;
	add.s32 	%r412, %r35, %r410;
	and.b32  	%r150, %r45, 33554424;
	neg.s32 	%r411, %r150;
$L__BB4_34:
	.pragma "nounroll";
	mul.wide.u32 	%rd12, %r412, 8;
	add.s64 	%rd13, %rd2, %rd12;
	ld.global.v2.f32 	{%f161, %f162}, [%rd13];
	mul.f32 	%f163, %f162, %f162;
	fma.rn.f32 	%f164, %f161, %f161, %f163;
	sqrt.rn.f32 	%f165, %f164;
	setp.lt.f32 	%p42, %f165, 0f3F800000;
	selp.u32 	%r151, 1, 0, %p42;
	add.s32 	%r152, %r424, %r151;
	add.s32 	%r153, %r412, 256;
	mul.wide.u32 	%rd14, %r153, 8;
	add.s64 	%rd15, %rd2, %rd14;
	ld.global.v2.f32 	{%f166, %f167}, [%rd15];
	mul.f32 	%f168, %f167, %f167;
	fma.rn.f32 	%f169, %f166, %f166, %f168;
	sqrt.rn.f32 	%f170, %f169;
	setp.lt.f32 	%p43, %f170, 0f3F800000;
	selp.u32 	%r154, 1, 0, %p43;
	add.s32 	%r155, %r152, %r154;
	add.s32 	%r156, %r412, 512;
	mul.wide.u32 	%rd16, %r156, 8;
	add.s64 	%rd17, %rd2, %rd16;
	ld.global.v2.f32 	{%f171, %f172}, [%rd17];
	mul.f32 	%f173, %f172, %f172;
	fma.rn.f32 	%f174, %f171, %f171, %f173;
	sqrt.rn.f32 	%f175, %f174;
	setp.lt.f32 	%p44, %f175, 0f3F800000;
	selp.u32 	%r157, 1, 0, %p44;
	add.s32 	%r158, %r155, %r157;
	add.s32 	%r159, %r412, 768;
	mul.wide.u32 	%rd18, %r159, 8;
	add.s64 	%rd19, %rd2, %rd18;
	ld.global.v2.f32 	{%f176, %f177}, [%rd19];
	mul.f32 	%f178, %f177, %f177;
	fma.rn.f32 	%f179, %f176, %f176, %f178;
	sqrt.rn.f32 	%f180, %f179;
	setp.lt.f32 	%p45, %f180, 0f3F800000;
	selp.u32 	%r160, 1, 0, %p45;
	add.s32 	%r161, %r158, %r160;
	add.s32 	%r162, %r412, 1024;
	mul.wide.u32 	%rd20, %r162, 8;
	add.s64 	%rd21, %rd2, %rd20;
	ld.global.v2.f32 	{%f181, %f182}, [%rd21];
	mul.f32 	%f183, %f182, %f182;
	fma.rn.f32 	%f184, %f181, %f181, %f183;
	sqrt.rn.f32 	%f185, %f184;
	setp.lt.f32 	%p46, %f185, 0f3F800000;
	selp.u32 	%r163, 1, 0, %p46;
	add.s32 	%r164, %r161, %r163;
	add.s32 	%r165, %r412, 1280;
	mul.wide.u32 	%rd22, %r165, 8;
	add.s64 	%rd23, %rd2, %rd22;
	ld.global.v2.f32 	{%f186, %f187}, [%rd23];
	mul.f32 	%f188, %f187, %f187;
	fma.rn.f32 	%f189, %f186, %f186, %f188;
	sqrt.rn.f32 	%f190, %f189;
	setp.lt.f32 	%p47, %f190, 0f3F800000;
	selp.u32 	%r166, 1, 0, %p47;
	add.s32 	%r167, %r164, %r166;
	add.s32 	%r168, %r412, 1536;
	mul.wide.u32 	%rd24, %r168, 8;
	add.s64 	%rd25, %rd2, %rd24;
	ld.global.v2.f32 	{%f191, %f192}, [%rd25];
	mul.f32 	%f193, %f192, %f192;
	fma.rn.f32 	%f194, %f191, %f191, %f193;
	sqrt.rn.f32 	%f195, %f194;
	setp.lt.f32 	%p48, %f195, 0f3F800000;
	selp.u32 	%r169, 1, 0, %p48;
	add.s32 	%r170, %r167, %r169;
	add.s32 	%r171, %r412, 1792;
	mul.wide.u32 	%rd26, %r171, 8;
	add.s64 	%rd27, %rd2, %rd26;
	ld.global.v2.f32 	{%f196, %f197}, [%rd27];
	mul.f32 	%f198, %f197, %f197;
	fma.rn.f32 	%f199, %f196, %f196, %f198;
	sqrt.rn.f32 	%f200, %f199;
	setp.lt.f32 	%p49, %f200, 0f3F800000;
	selp.u32 	%r172, 1, 0, %p49;
	add.s32 	%r424, %r170, %r172;
	add.s32 	%r413, %r413, 2048;
	add.s32 	%r412, %r412, 2048;
	add.s32 	%r411, %r411, 8;
	setp.ne.s32 	%p50, %r411, 0;
	@%p50 bra 	$L__BB4_34;
	add.s32 	%r419, %r413, -1024;
$L__BB4_36:
	setp.eq.s32 	%p51, %r46, 0;
	@%p51 bra 	$L__BB4_44;
	setp.lt.u32 	%p52, %r46, 4;
	@%p52 bra 	$L__BB4_39;
	add.s32 	%r174, %r419, %r410;
	mul.wide.u32 	%rd28, %r174, 8;
	add.s64 	%rd29, %rd2, %rd28;
	ld.global.v2.f32 	{%f201, %f202}, [%rd29];
	mul.f32 	%f203, %f202, %f202;
	fma.rn.f32 	%f204, %f201, %f201, %f203;
	sqrt.rn.f32 	%f205, %f204;
	setp.lt.f32 	%p53, %f205, 0f3F800000;
	selp.u32 	%r175, 1, 0, %p53;
	add.s32 	%r176, %r424, %r175;
	add.s32 	%r177, %r174, 256;
	mul.wide.u32 	%rd30, %r177, 8;
	add.s64 	%rd31, %rd2, %rd30;
	ld.global.v2.f32 	{%f206, %f207}, [%rd31];
	mul.f32 	%f208, %f207, %f207;
	fma.rn.f32 	%f209, %f206, %f206, %f208;
	sqrt.rn.f32 	%f210, %f209;
	setp.lt.f32 	%p54, %f210, 0f3F800000;
	selp.u32 	%r178, 1, 0, %p54;
	add.s32 	%r179, %r176, %r178;
	add.s32 	%r180, %r174, 512;
	mul.wide.u32 	%rd32, %r180, 8;
	add.s64 	%rd33, %rd2, %rd32;
	ld.global.v2.f32 	{%f211, %f212}, [%rd33];
	mul.f32 	%f213, %f212, %f212;
	fma.rn.f32 	%f214, %f211, %f211, %f213;
	sqrt.rn.f32 	%f215, %f214;
	setp.lt.f32 	%p55, %f215, 0f3F800000;
	selp.u32 	%r181, 1, 0, %p55;
	add.s32 	%r182, %r179, %r181;
	add.s32 	%r183, %r174, 768;
	mul.wide.u32 	%rd34, %r183, 8;
	add.s64 	%rd35, %rd2, %rd34;
	ld.global.v2.f32 	{%f216, %f217}, [%rd35];
	mul.f32 	%f218, %f217, %f217;
	fma.rn.f32 	%f219, %f216, %f216, %f218;
	sqrt.rn.f32 	%f220, %f219;
	setp.lt.f32 	%p56, %f220, 0f3F800000;
	selp.u32 	%r184, 1, 0, %p56;
	add.s32 	%r424, %r182, %r184;
	add.s32 	%r419, %r419, 1024;
$L__BB4_39:
	and.b32  	%r186, %r45, 3;
	setp.eq.s32 	%p57, %r186, 0;
	@%p57 bra 	$L__BB4_44;
	setp.eq.s32 	%p58, %r186, 1;
	@%p58 bra 	$L__BB4_42;
	add.s32 	%r187, %r419, %r410;
	mul.wide.u32 	%rd36, %r187, 8;
	add.s64 	%rd37, %rd2, %rd36;
	ld.global.v2.f32 	{%f221, %f222}, [%rd37];
	mul.f32 	%f223, %f222, %f222;
	fma.rn.f32 	%f224, %f221, %f221, %f223;
	sqrt.rn.f32 	%f225, %f224;
	setp.lt.f32 	%p59, %f225, 0f3F800000;
	selp.u32 	%r188, 1, 0, %p59;
	add.s32 	%r189, %r424, %r188;
	add.s32 	%r190, %r187, 256;
	mul.wide.u32 	%rd38, %r190, 8;
	add.s64 	%rd39, %rd2, %rd38;
	ld.global.v2.f32 	{%f226, %f227}, [%rd39];
	mul.f32 	%f228, %f227, %f227;
	fma.rn.f32 	%f229, %f226, %f226, %f228;
	sqrt.rn.f32 	%f230, %f229;
	setp.lt.f32 	%p60, %f230, 0f3F800000;
	selp.u32 	%r191, 1, 0, %p60;
	add.s32 	%r424, %r189, %r191;
	add.s32 	%r419, %r419, 512;
$L__BB4_42:
	and.b32  	%r192, %r44, 256;
	setp.ne.s32 	%p61, %r192, 0;
	@%p61 bra 	$L__BB4_44;
	add.s32 	%r193, %r419, %r410;
	mul.wide.u32 	%rd40, %r193, 8;
	add.s64 	%rd41, %rd2, %rd40;
	ld.global.v2.f32 	{%f231, %f232}, [%rd41];
	mul.f32 	%f233, %f232, %f232;
	fma.rn.f32 	%f234, %f231, %f231, %f233;
	sqrt.rn.f32 	%f235, %f234;
	setp.lt.f32 	%p62, %f235, 0f3F800000;
	selp.u32 	%r194, 1, 0, %p62;
	add.s32 	%r424, %r424, %r194;
$L__BB4_44:
	// begin inline asm
	mov.u32 %r195, %laneid;
	// end inline asm
	mov.b32 	%r198, 1;
	mov.b32 	%r219, 31;
	mov.b32 	%r220, -1;
	// begin inline asm
	shfl.sync.down.b32 %r196, %r424, %r198, %r219, %r220;
	// end inline asm
	setp.gt.s32 	%p63, %r195, 30;
	selp.b32 	%r221, 0, %r196, %p63;
	add.s32 	%r202, %r221, %r424;
	mov.b32 	%r203, 2;
	// begin inline asm
	shfl.sync.down.b32 %r201, %r202, %r203, %r219, %r220;
	// end inline asm
	setp.gt.s32 	%p64, %r195, 29;
	selp.b32 	%r222, 0, %r201, %p64;
	add.s32 	%r207, %r202, %r222;
	mov.b32 	%r208, 4;
	// begin inline asm
	shfl.sync.down.b32 %r206, %r207, %r208, %r219, %r220;
	// end inline asm
	setp.gt.s32 	%p65, %r195, 27;
	selp.b32 	%r223, 0, %r206, %p65;
	add.s32 	%r212, %r207, %r223;
	mov.b32 	%r213, 8;
	// begin inline asm
	shfl.sync.down.b32 %r211, %r212, %r213, %r219, %r220;
	// end inline asm
	setp.gt.s32 	%p66, %r195, 23;
	selp.b32 	%r224, 0, %r211, %p66;
	add.s32 	%r217, %r212, %r224;
	mov.b32 	%r218, 16;
	// begin inline asm
	shfl.sync.down.b32 %r216, %r217, %r218, %r219, %r220;
	// end inline asm
	setp.gt.s32 	%p67, %r195, 15;
	selp.b32 	%r225, 0, %r216, %p67;
	add.s32 	%r425, %r217, %r225;
	setp.ne.s32 	%p68, %r195, 0;
	@%p68 bra 	$L__BB4_46;
	shr.u32 	%r226, %r35, 3;
	and.b32  	%r227, %r226, 124;
	mov.u32 	%r228, _ZZN3cub18CUB_300001_SM_10006detail6reduce28DeviceReduceSingleTileKernelINS2_10policy_hubIjjN4cuda3std3__44plusIjEEE10Policy1000EN6thrust24THRUST_300001_SM_1000_NS6detail15normal_iteratorINSD_10device_ptrI6float2EEEEPijS9_ij14isInsideCircleEEvT0_T1_T2_T3_T4_T6_E12temp_storage;
	add.s32 	%r229, %r228, %r227;
	st.shared.u32 	[%r229+8], %r425;
$L__BB4_46:
	bar.sync 	0;
	setp.ne.s32 	%p69, %r35, 0;
	@%p69 bra 	$L__BB4_48;
	ld.shared.u32 	%r230, [_ZZN3cub18CUB_300001_SM_10006detail6reduce28DeviceReduceSingleTileKernelINS2_10policy_hubIjjN4cuda3std3__44plusIjEEE10Policy1000EN6thrust24THRUST_300001_SM_1000_NS6detail15normal_iteratorINSD_10device_ptrI6float2EEEEPijS9_ij14isInsideCircleEEvT0_T1_T2_T3_T4_T6_E12temp_storage+12];
	add.s32 	%r231, %r230, %r425;
	ld.shared.u32 	%r232, [_ZZN3cub18CUB_300001_SM_10006detail6reduce28DeviceReduceSingleTileKernelINS2_10policy_hubIjjN4cuda3std3__44plusIjEEE10Policy1000EN6thrust24THRUST_300001_SM_1000_NS6detail15normal_iteratorINSD_10device_ptrI6float2EEEEPijS9_ij14isInsideCircleEEvT0_T1_T2_T3_T4_T6_E12temp_storage+16];
	add.s32 	%r233, %r231, %r232;
	ld.shared.u32 	%r234, [_ZZN3cub18CUB_300001_SM_10006detail6reduce28DeviceReduceSingleTileKernelINS2_10policy_hubIjjN4cuda3std3__44plusIjEEE10Policy1000EN6thrust24THRUST_300001_SM_1000_NS6detail15normal_iteratorINSD_10device_ptrI6float2EEEEPijS9_ij14isInsideCircleEEvT0_T1_T2_T3_T4_T6_E12temp_storage+20];
	add.s32 	%r235, %r233, %r234;
	ld.shared.u32 	%r236, [_ZZN3cub18CUB_300001_SM_10006detail6reduce28DeviceReduceSingleTileKernelINS2_10policy_hubIjjN4cuda3std3__44plusIjEEE10Policy1000EN6thrust24THRUST_300001_SM_1000_NS6detail15normal_iteratorINSD_10device_ptrI6float2EEEEPijS9_ij14isInsideCircleEEvT0_T1_T2_T3_T4_T6_E12temp_storage+24];
	add.s32 	%r237, %r235, %r236;
	ld.shared.u32 	%r238, [_ZZN3cub18CUB_300001_SM_10006detail6reduce28DeviceReduceSingleTileKernelINS2_10policy_hubIjjN4cuda3std3__44plusIjEEE10Policy1000EN6thrust24THRUST_300001_SM_1000_NS6detail15normal_iteratorINSD_10device_ptrI6float2EEEEPijS9_ij14isInsideCircleEEvT0_T1_T2_T3_T4_T6_E12temp_storage+28];
	add.s32 	%r239, %r237, %r238;
	ld.shared.u32 	%r240, [_ZZN3cub18CUB_300001_SM_10006detail6reduce28DeviceReduceSingleTileKernelINS2_10policy_hubIjjN4cuda3std3__44plusIjEEE10Policy1000EN6thrust24THRUST_300001_SM_1000_NS6detail15normal_iteratorINSD_10device_ptrI6float2EEEEPijS9_ij14isInsideCircleEEvT0_T1_T2_T3_T4_T6_E12temp_storage+32];
	add.s32 	%r241, %r239, %r240;
	ld.shared.u32 	%r242, [_ZZN3cub18CUB_300001_SM_10006detail6reduce28DeviceReduceSingleTileKernelINS2_10policy_hubIjjN4cuda3std3__44plusIjEEE10Policy1000EN6thrust24THRUST_300001_SM_1000_NS6detail15normal_iteratorINSD_10device_ptrI6float2EEEEPijS9_ij14isInsideCircleEEvT0_T1_T2_T3_T4_T6_E12temp_storage+36];
	add.s32 	%r425, %r241, %r242;
$L__BB4_48:
	mov.u32 	%r389, %tid.x;
	setp.ne.s32 	%p118, %r389, 0;
	@%p118 bra 	$L__BB4_50;
	add.s32 	%r390, %r425, %r78;
	st.global.u32 	[%rd1], %r390;
$L__BB4_50:
	ret;

}
	// .globl	_ZN3cub18CUB_300001_SM_10006detail6reduce18DeviceReduceKernelINS2_10policy_hubIjjN4cuda3std3__44plusIjEEE10Policy1000EN6thrust24THRUST_300001_SM_1000_NS6detail15normal_iteratorINSD_10device_ptrI6float2EEEEjS9_j14isInsideCircleEEvT0_PT3_T1_NS0_13GridEvenShareISO_EET2_T4_
.visible .entry _ZN3cub18CUB_300001_SM_10006detail6reduce18DeviceReduceKernelINS2_10policy_hubIjjN4cuda3std3__44plusIjEEE10Policy1000EN6thrust24THRUST_300001_SM_1000_NS6detail15normal_iteratorINSD_10device_ptrI6float2EEEEjS9_j14isInsideCircleEEvT0_PT3_T1_NS0_13GridEvenShareISO_EET2_T4_(
	.param .align 8 .b8 _ZN3cub18CUB_300001_SM_10006detail6reduce18DeviceReduceKernelINS2_10policy_hubIjjN4cuda3std3__44plusIjEEE10Policy1000EN6thrust24THRUST_300001_SM_1000_NS6detail15normal_iteratorINSD_10device_ptrI6float2EEEEjS9_j14isInsideCircleEEvT0_PT3_T1_NS0_13GridEvenShareISO_EET2_T4__param_0[8],
	.param .u64 .ptr .align 1 _ZN3cub18CUB_300001_SM_10006detail6reduce18DeviceReduceKernelINS2_10policy_hubIjjN4cuda3std3__44plusIjEEE10Policy1000EN6thrust24THRUST_300001_SM_1000_NS6detail15normal_iteratorINSD_10device_ptrI6float2EEEEjS9_j14isInsideCircleEEvT0_PT3_T1_NS0_13GridEvenShareISO_EET2_T4__param_1,
	.param .u32 _ZN3cub18CUB_300001_SM_10006detail6reduce18DeviceReduceKernelINS2_10policy_hubIjjN4cuda3std3__44plusIjEEE10Policy1000EN6thrust24THRUST_300001_SM_1000_NS6detail15normal_iteratorINSD_10device_ptrI6float2EEEEjS9_j14isInsideCircleEEvT0_PT3_T1_NS0_13GridEvenShareISO_EET2_T4__param_2,
	.param .align 4 .b8 _ZN3cub18CUB_300001_SM_10006detail6reduce18DeviceReduceKernelINS2_10policy_hubIjjN4cuda3std3__44plusIjEEE10Policy1000EN6thrust24THRUST_300001_SM_1000_NS6detail15normal_iteratorINSD_10device_ptrI6float2EEEEjS9_j14isInsideCircleEEvT0_PT3_T1_NS0_13GridEvenShareISO_EET2_T4__param_3[40],
	.param .align 1 .b8 _ZN3cub18CUB_300001_SM_10006detail6reduce18DeviceReduceKernelINS2_10policy_hubIjjN4cuda3std3__44plusIjEEE10Policy1000EN6thrust24THRUST_300001_SM_1000_NS6detail15normal_iteratorINSD_10device_ptrI6float2EEEEjS9_j14isInsideCircleEEvT0_PT3_T1_NS0_13GridEvenShareISO_EET2_T4__param_4[1],
	.param .align 1 .b8 _ZN3cub18CUB_300001_SM_10006detail6reduce18DeviceReduceKernelINS2_10policy_hubIjjN4cuda3std3__44plusIjEEE10Policy1000EN6thrust24THRUST_300001_SM_1000_NS6detail15normal_iteratorINSD_10device_ptrI6float2EEEEjS9_j14isInsideCircleEEvT0_PT3_T1_NS0_13GridEvenShareISO_EET2_T4__param_5[1]
)
.maxntid 256
{
	.reg .pred 	%p<118>;
	.reg .b32 	%r<467>;
	.reg .b32 	%f<316>;
	.reg .b64 	%rd<73>;
	// demoted variable
	.shared .align 4 .b8 _ZZN3cub18CUB_300001_SM_10006detail6reduce18DeviceReduceKernelINS2_10policy_hubIjjN4cuda3std3__44plusIjEEE10Policy1000EN6thrust24THRUST_300001_SM_1000_NS6detail15normal_iteratorINSD_10device_ptrI6float2EEEEjS9_j14isInsideCircleEEvT0_PT3_T1_NS0_13GridEvenShareISO_EET2_T4_E12temp_storage[44];
	ld.param.u32 	%r1, [_ZN3cub18CUB_300001_SM_10006detail6reduce18DeviceReduceKernelINS2_10policy_hubIjjN4cuda3std3__44plusIjEEE10Policy1000EN6thrust24THRUST_300001_SM_1000_NS6detail15normal_iteratorINSD_10device_ptrI6float2EEEEjS9_j14isInsideCircleEEvT0_PT3_T1_NS0_13GridEvenShareISO_EET2_T4__param_3+20];
	ld.param.u32 	%r2, [_ZN3cub18CUB_300001_SM_10006detail6reduce18DeviceReduceKernelINS2_10policy_hubIjjN4cuda3std3__44plusIjEEE10Policy1000EN6thrust24THRUST_300001_SM_1000_NS6detail15normal_iteratorINSD_10device_ptrI6float2EEEEjS9_j14isInsideCircleEEvT0_PT3_T1_NS0_13GridEvenShareISO_EET2_T4__param_3+24];
	ld.param.u64 	%rd3, [_ZN3cub18CUB_300001_SM_10006detail6reduce18DeviceReduceKernelINS2_10policy_hubIjjN4cuda3std3__44plusIjEEE10Policy1000EN6thrust24THRUST_300001_SM_1000_NS6detail15normal_iteratorINSD_10device_ptrI6float2EEEEjS9_j14isInsideCircleEEvT0_PT3_T1_NS0_13GridEvenShareISO_EET2_T4__param_0];
	ld.param.u64 	%rd2, [_ZN3cub18CUB_300001_SM_10006detail6reduce18DeviceReduceKernelINS2_10policy_hubIjjN4cuda3std3__44plusIjEEE10Policy1000EN6thrust24THRUST_300001_SM_1000_NS6detail15normal_iteratorINSD_10device_ptrI6float2EEEEjS9_j14isInsideCircleEEvT0_PT3_T1_NS0_13GridEvenShareISO_EET2_T4__param_1];
	cvta.to.global.u64 	%rd1, %rd3;
	mov.u32 	%r3, %ctaid.x;
	shl.b32 	%r4, %r2, 12;
	shl.b32 	%r5, %r3, 12;
	sub.s32 	%r6, %r1, %r5;
	setp.gt.u32 	%p1, %r6, 4095;
	@%p1 bra 	$L__BB5_25;
	mov.u32 	%r7, %tid.x;
	setp.ge.u32 	%p69, %r7, %r6;
	mov.b32 	%r446, 0;
	mov.u32 	%r438, %r7;
	@%p69 bra 	$L__BB5_3;
	add.s32 	%r269, %r5, %r7;
	mul.wide.u32 	%rd38, %r269, 8;
	add.s64 	%rd39, %rd1, %rd38;
	ld.global.v2.f32 	{%f236, %f237}, [%rd39];
	mul.f32 	%f238, %f237, %f237;
	fma.rn.f32 	%f239, %f236, %f236, %f238;
	sqrt.rn.f32 	%f240, %f239;
	setp.lt.f32 	%p70, %f240, 0f3F800000;
	selp.u32 	%r446, 1, 0, %p70;
	add.s32 	%r438, %r7, 256;
$L__BB5_3:
	setp.ge.u32 	%p71, %r438, %r6;
	@%p71 bra 	$L__BB5_16;
	not.b32 	%r271, %r438;
	add.s32 	%r12, %r1, %r271;
	sub.s32 	%r272, %r12, %r5;
	shr.u32 	%r273, %r272, 8;
	add.s32 	%r13, %r273, 1;
	and.b32  	%r14, %r13, 7;
	setp.lt.u32 	%p72, %r272, 1792;
	@%p72 bra 	$L__BB5_8;
	add.s32 	%r435, %r438, 1024;
	add.s32 	%r434, %r438, %r5;
	and.b32  	%r274, %r13, 33554424;
	neg.s32 	%r433, %r274;
$L__BB5_6:
	.pragma "nounroll";
	mul.wide.u32 	%rd40, %r434, 8;
	add.s64 	%rd41, %rd1, %rd40;
	ld.global.v2.f32 	{%f241, %f242}, [%rd41];
	mul.f32 	%f243, %f242, %f242;
	fma.rn.f32 	%f244, %f241, %f241, %f243;
	sqrt.rn.f32 	%f245, %f244;
	setp.lt.f32 	%p73, %f245, 0f3F800000;
	selp.u32 	%r275, 1, 0, %p73;
	add.s32 	%r276, %r446, %r275;
	add.s32 	%r277, %r434, 256;
	mul.wide.u32 	%rd42, %r277, 8;
	add.s64 	%rd43, %rd1, %rd42;
	ld.global.v2.f32 	{%f246, %f247}, [%rd43];
	mul.f32 	%f248, %f247, %f247;
	fma.rn.f32 	%f249, %f246, %f246, %f248;
	sqrt.rn.f32 	%f250, %f249;
	setp.lt.f32 	%p74, %f250, 0f3F800000;
	selp.u32 	%r278, 1, 0, %p74;
	add.s32 	%r279, %r276, %r278;
	add.s32 	%r280, %r434, 512;
	mul.wide.u32 	%rd44, %r280, 8;
	add.s64 	%rd45, %rd1, %rd44;
	ld.global.v2.f32 	{%f251, %f252}, [%rd45];
	mul.f32 	%f253, %f252, %f252;
	fma.rn.f32 	%f254, %f251, %f251, %f253;
	sqrt.rn.f32 	%f255, %f254;
	setp.lt.f32 	%p75, %f255, 0f3F800000;
	selp.u32 	%r281, 1, 0, %p75;
	add.s32 	%r282, %r279, %r281;
	add.s32 	%r283, %r434, 768;
	mul.wide.u32 	%rd46, %r283, 8;
	add.s64 	%rd47, %rd1, %rd46;
	ld.global.v2.f32 	{%f256, %f257}, [%rd47];
	mul.f32 	%f258, %f257, %f257;
	fma.rn.f32 	%f259, %f256, %f256, %f258;
	sqrt.rn.f32 	%f260, %f259;
	setp.lt.f32 	%p76, %f260, 0f3F800000;
	selp.u32 	%r284, 1, 0, %p76;
	add.s32 	%r285, %r282, %r284;
	add.s32 	%r286, %r434, 1024;
	mul.wide.u32 	%rd48, %r286, 8;
	add.s64 	%rd49, %rd1, %rd48;
	ld.global.v2.f32 	{%f261, %f262}, [%rd49];
	mul.f32 	%f263, %f262, %f262;
	fma.rn.f32 	%f264, %f261, %f261, %f263;
	sqrt.rn.f32 	%f265, %f264;
	setp.lt.f32 	%p77, %f265, 0f3F800000;
	selp.u32 	%r287, 1, 0, %p77;
	add.s32 	%r288, %r285, %r287;
	add.s32 	%r289, %r434, 1280;
	mul.wide.u32 	%rd50, %r289, 8;
	add.s64 	%rd51, %rd1, %rd50;
	ld.global.v2.f32 	{%f266, %f267}, [%rd51];
	mul.f32 	%f268, %f267, %f267;
	fma.rn.f32 	%f269, %f266, %f266, %f268;
	sqrt.rn.f32 	%f270, %f269;
	setp.lt.f32 	%p78, %f270, 0f3F800000;
	selp.u32 	%r290, 1, 0, %p78;
	add.s32 	%r291, %r288, %r290;
	add.s32 	%r292, %r434, 1536;
	mul.wide.u32 	%rd52, %r292, 8;
	add.s64 	%rd53, %rd1, %rd52;
	ld.global.v2.f32 	{%f271, %f272}, [%rd53];
	mul.f32 	%f273, %f272, %f272;
	fma.rn.f32 	%f274, %f271, %f271, %f273;
	sqrt.rn.f32 	%f275, %f274;
	setp.lt.f32 	%p79, %f275, 0f3F800000;
	selp.u32 	%r293, 1, 0, %p79;
	add.s32 	%r294, %r291, %r293;
	add.s32 	%r295, %r434, 1792;
	mul.wide.u32 	%rd54, %r295, 8;
	add.s64 	%rd55, %rd1, %rd54;
	ld.global.v2.f32 	{%f276, %f277}, [%rd55];
	mul.f32 	%f278, %f277, %f277;
	fma.rn.f32 	%f279, %f276, %f276, %f278;
	sqrt.rn.f32 	%f280, %f279;
	setp.lt.f32 	%p80, %f280, 0f3F800000;
	selp.u32 	%r296, 1, 0, %p80;
	add.s32 	%r446, %r294, %r296;
	add.s32 	%r435, %r435, 2048;
	add.s32 	%r434, %r434, 2048;
	add.s32 	%r433, %r433, 8;
	setp.ne.s32 	%p81, %r433, 0;
	@%p81 bra 	$L__BB5_6;
	add.s32 	%r438, %r435, -1024;
$L__BB5_8:
	setp.eq.s32 	%p82, %r14, 0;
	@%p82 bra 	$L__BB5_16;
	setp.lt.u32 	%p83, %r14, 4;
	@%p83 bra 	$L__BB5_11;
	add.s32 	%r298, %r5, %r438;
	mul.wide.u32 	%rd56, %r298, 8;
	add.s64 	%rd57, %rd1, %rd56;
	ld.global.v2.f32 	{%f281, %f282}, [%rd57];
	mul.f32 	%f283, %f282, %f282;
	fma.rn.f32 	%f284, %f281, %f281, %f283;
	sqrt.rn.f32 	%f285, %f284;
	setp.lt.f32 	%p84, %f285, 0f3F800000;
	selp.u32 	%r299, 1, 0, %p84;
	add.s32 	%r300, %r446, %r299;
	add.s32 	%r301, %r298, 256;
	mul.wide.u32 	%rd58, %r301, 8;
	add.s64 	%rd59, %rd1, %rd58;
	ld.global.v2.f32 	{%f286, %f287}, [%rd59];
	mul.f32 	%f288, %f287, %f287;
	fma.rn.f32 	%f289, %f286, %f286, %f288;
	sqrt.rn.f32 	%f290, %f289;
	setp.lt.f32 	%p85, %f290, 0f3F800000;
	selp.u32 	%r302, 1, 0, %p85;
	add.s32 	%r303, %r300, %r302;
	add.s32 	%r304, %r298, 512;
	mul.wide.u32 	%rd60, %r304, 8;
	add.s64 	%rd61, %rd1, %rd60;
	ld.global.v2.f32 	{%f291, %f292}, [%rd61];
	mul.f32 	%f293, %f292, %f292;
	fma.rn.f32 	%f294, %f291, %f291, %f293;
	sqrt.rn.f32 	%f295, %f294;
	setp.lt.f32 	%p86, %f295, 0f3F800000;
	selp.u32 	%r305, 1, 0, %p86;
	add.s32 	%r306, %r303, %r305;
	add.s32 	%r307, %r298, 768;
	mul.wide.u32 	%rd62, %r307, 8;
	add.s64 	%rd63, %rd1, %rd62;
	ld.global.v2.f32 	{%f296, %f297}, [%rd63];
	mul.f32 	%f298, %f297, %f297;
	fma.rn.f32 	%f299, %f296, %f296, %f298;
	sqrt.rn.f32 	%f300, %f299;
	setp.lt.f32 	%p87, %f300, 0f3F800000;
	selp.u32 	%r308, 1, 0, %p87;
	add.s32 	%r446, %r306, %r308;
	add.s32 	%r438, %r438, 1024;
$L__BB5_11:
	and.b32  	%r310, %r13, 3;
	setp.eq.s32 	%p88, %r310, 0;
	@%p88 bra 	$L__BB5_16;
	setp.eq.s32 	%p89, %r310, 1;
	@%p89 bra 	$L__BB5_14;
	add.s32 	%r311, %r5, %r438;
	mul.wide.u32 	%rd64, %r311, 8;
	add.s64 	%rd65, %rd1, %rd64;
	ld.global.v2.f32 	{%f301, %f302}, [%rd65];
	mul.f32 	%f303, %f302, %f302;
	fma.rn.f32 	%f304, %f301, %f301, %f303;
	sqrt.rn.f32 	%f305, %f304;
	setp.lt.f32 	%p90, %f305, 0f3F800000;
	selp.u32 	%r312, 1, 0, %p90;
	add.s32 	%r313, %r446, %r312;
	add.s32 	%r314, %r311, 256;
	mul.wide.u32 	%rd66, %r314, 8;
	add.s64 	%rd67, %rd1, %rd66;
	ld.global.v2.f32 	{%f306, %f307}, [%rd67];
	mul.f32 	%f308, %f307, %f307;
	fma.rn.f32 	%f309, %f306, %f306, %f308;
	sqrt.rn.f32 	%f310, %f309;
	setp.lt.f32 	%p91, %f310, 0f3F800000;
	selp.u32 	%r315, 1, 0, %p91;
	add.s32 	%r446, %r313, %r315;
	add.s32 	%r438, %r438, 512;
$L__BB5_14:
	and.b32  	%r316, %r12, 256;
	setp.ne.s32 	%p92, %r316, 0;
	@%p92 bra 	$L__BB5_16;
	add.s32 	%r317, %r5, %r438;
	mul.wide.u32 	%rd68, %r317, 8;
	add.s64 	%rd69, %rd1, %rd68;
	ld.global.v2.f32 	{%f311, %f312}, [%rd69];
	mul.f32 	%f313, %f312, %f312;
	fma.rn.f32 	%f314, %f311, %f311, %f313;
	sqrt.rn.f32 	%f315, %f314;
	setp.lt.f32 	%p93, %f315, 0f3F800000;
	selp.u32 	%r318, 1, 0, %p93;
	add.s32 	%r446, %r446, %r318;
$L__BB5_16:
	setp.lt.u32 	%p94, %r6, 256;
	@%p94 bra 	$L__BB5_21;
	// begin inline asm
	mov.u32 %r382, %laneid;
	// end inline asm
	mov.b32 	%r385, 1;
	mov.b32 	%r406, 31;
	mov.b32 	%r407, -1;
	// begin inline asm
	shfl.sync.down.b32 %r383, %r446, %r385, %r406, %r407;
	// end inline asm
	setp.gt.s32 	%p110, %r382, 30;
	selp.b32 	%r408, 0, %r383, %p110;
	add.s32 	%r389, %r408, %r446;
	mov.b32 	%r390, 2;
	// begin inline asm
	shfl.sync.down.b32 %r388, %r389, %r390, %r406, %r407;
	// end inline asm
	setp.gt.s32 	%p111, %r382, 29;
	selp.b32 	%r409, 0, %r388, %p111;
	add.s32 	%r394, %r389, %r409;
	mov.b32 	%r395, 4;
	// begin inline asm
	shfl.sync.down.b32 %r393, %r394, %r395, %r406, %r407;
	// end inline asm
	setp.gt.s32 	%p112, %r382, 27;
	selp.b32 	%r410, 0, %r393, %p112;
	add.s32 	%r399, %r394, %r410;
	mov.b32 	%r400, 8;
	// begin inline asm
	shfl.sync.down.b32 %r398, %r399, %r400, %r406, %r407;
	// end inline asm
	setp.gt.s32 	%p113, %r382, 23;
	selp.b32 	%r411, 0, %r398, %p113;
	add.s32 	%r404, %r399, %r411;
	mov.b32 	%r405, 16;
	// begin inline asm
	shfl.sync.down.b32 %r403, %r404, %r405, %r406, %r407;
	// end inline asm
	setp.gt.s32 	%p114, %r382, 15;
	selp.b32 	%r412, 0, %r403, %p114;
	add.s32 	%r466, %r404, %r412;
	setp.ne.s32 	%p115, %r382, 0;
	@%p115 bra 	$L__BB5_19;
	shr.u32 	%r413, %r7, 3;
	and.b32  	%r414, %r413, 124;
	mov.u32 	%r415, _ZZN3cub18CUB_300001_SM_10006detail6reduce18DeviceReduceKernelINS2_10policy_hubIjjN4cuda3std3__44plusIjEEE10Policy1000EN6thrust24THRUST_300001_SM_1000_NS6detail15normal_iteratorINSD_10device_ptrI6float2EEEEjS9_j14isInsideCircleEEvT0_PT3_T1_NS0_13GridEvenShareISO_EET2_T4_E12temp_storage;
	add.s32 	%r416, %r415, %r414;
	st.shared.u32 	[%r416+8], %r466;
$L__BB5_19:
	bar.sync 	0;
	setp.ne.s32 	%p116, %r7, 0;
	@%p116 bra 	$L__BB5_46;
	ld.shared.u32 	%r417, [_ZZN3cub18CUB_300001_SM_10006detail6reduce18DeviceReduceKernelINS2_10policy_hubIjjN4cuda3std3__44plusIjEEE10Policy1000EN6thrust24THRUST_300001_SM_1000_NS6detail15normal_iteratorINSD_10device_ptrI6float2EEEEjS9_j14isInsideCircleEEvT0_PT3_T1_NS0_13GridEvenShareISO_EET2_T4_E12temp_storage+12];
	add.s32 	%r418, %r417, %r466;
	ld.shared.u32 	%r419, [_ZZN3cub18CUB_300001_SM_10006detail6reduce18DeviceReduceKernelINS2_10policy_hubIjjN4cuda3std3__44plusIjEEE10Policy1000EN6thrust24THRUST_300001_SM_1000_NS6detail15normal_iteratorINSD_10device_ptrI6float2EEEEjS9_j14isInsideCircleEEvT0_PT3_T1_NS0_13GridEvenShareISO_EET2_T4_E12temp_storage+16];
	add.s32 	%r420, %r418, %r419;
	ld.shared.u32 	%r421, [_ZZN3cub18CUB_300001_SM_10006detail6reduce18DeviceReduceKernelINS2_10policy_hubIjjN4cuda3std3__44plusIjEEE10Policy1000EN6thrust24THRUST_300001_SM_1000_NS6detail15normal_iteratorINSD_10device_ptrI6float2EEEEjS9_j14isInsideCircleEEvT0_PT3_T1_NS0_13GridEvenShareISO_EET2_T4_E12temp_storage+20];
	add.s32 	%r422, %r420, %r421;
	ld.shared.u32 	%r423, [_ZZN3cub18CUB_300001_SM_10006detail6reduce18DeviceReduceKernelINS2_10policy_hubIjjN4cuda3std3__44plusIjEEE10Policy1000EN6thrust24THRUST_300001_SM_1000_NS6detail15normal_iteratorINSD_10device_ptrI6float2EEEEjS9_j14isInsideCircleEEvT0_PT3_T1_NS0_13GridEvenShareISO_EET2_T4_E12temp_storage+24];
	add.s32 	%r424, %r422, %r423;
	ld.shared.u32 	%r425, [_ZZN3cub18CUB_300001_SM_10006detail6reduce18DeviceReduceKernelINS2_10policy_hubIjjN4cuda3std3__44plusIjEEE10Policy1000EN6thrust24THRUST_300001_SM_1000_NS6detail15normal_iteratorINSD_10device_ptrI6float2EEEEjS9_j14isInsideCircleEEvT0_PT3_T1_NS0_13GridEvenShareISO_EET2_T4_E12temp_storage+28];
	add.s32 	%r426, %r424, %r425;
	ld.shared.u32 	%r427, [_ZZN3cub18CUB_300001_SM_10006detail6reduce18DeviceReduceKernelINS2_10policy_hubIjjN4cuda3std3__44plusIjEEE10Policy1000EN6thrust24THRUST_300001_SM_1000_NS6detail15normal_iteratorINSD_10device_ptrI6float2EEEEjS9_j14isInsideCircleEEvT0_PT3_T1_NS0_13GridEvenShareISO_EET2_T4_E12temp_storage+32];
	add.s32 	%r428, %r426, %r427;
	ld.shared.u32 	%r429, [_ZZN3cub18CUB_300001_SM_10006detail6reduce18DeviceReduceKernelINS2_10policy_hubIjjN4cuda3std3__44plusIjEEE10Policy1000EN6thrust24THRUST_300001_SM_1000_NS6detail15normal_iteratorINSD_10device_ptrI6float2EEEEjS9_j14isInsideCircleEEvT0_PT3_T1_NS0_13GridEvenShareISO_EET2_T4_E12temp_storage+36];
	add.s32 	%r466, %r428, %r429;
	bra.uni 	$L__BB5_46;
$L__BB5_21:
	// begin inline asm
	mov.u32 %r319, %laneid;
	// end inline asm
	and.b32  	%r345, %r7, 992;
	add.s32 	%r346, %r345, 32;
	setp.gt.u32 	%p95, %r346, %r6;
	not.b32 	%r347, %r345;
	add.s32 	%r348, %r6, %r347;
	selp.b32 	%r343, %r348, 31, %p95;
	mov.b32 	%r322, 1;
	mov.b32 	%r344, -1;
	// begin inline asm
	shfl.sync.down.b32 %r320, %r446, %r322, %r343, %r344;
	// end inline asm
	setp.lt.s32 	%p96, %r319, %r343;
	selp.b32 	%r349, %r320, 0, %p96;
	add.s32 	%r326, %r349, %r446;
	mov.b32 	%r327, 2;
	// begin inline asm
	shfl.sync.down.b32 %r325, %r326, %r327, %r343, %r344;
	// end inline asm
	add.s32 	%r350, %r319, 2;
	setp.gt.s32 	%p97, %r350, %r343;
	selp.b32 	%r351, 0, %r325, %p97;
	add.s32 	%r331, %r326, %r351;
	mov.b32 	%r332, 4;
	// begin inline asm
	shfl.sync.down.b32 %r330, %r331, %r332, %r343, %r344;
	// end inline asm
	add.s32 	%r352, %r319, 4;
	setp.gt.s32 	%p98, %r352, %r343;
	selp.b32 	%r353, 0, %r330, %p98;
	add.s32 	%r336, %r331, %r353;
	mov.b32 	%r337, 8;
	// begin inline asm
	shfl.sync.down.b32 %r335, %r336, %r337, %r343, %r344;
	// end inline asm
	add.s32 	%r354, %r319, 8;
	setp.gt.s32 	%p99, %r354, %r343;
	selp.b32 	%r355, 0, %r335, %p99;
	add.s32 	%r341, %r336, %r355;
	mov.b32 	%r342, 16;
	// begin inline asm
	shfl.sync.down.b32 %r340, %r341, %r342, %r343, %r344;
	// end inline asm
	add.s32 	%r356, %r319, 16;
	setp.gt.s32 	%p100, %r356, %r343;
	selp.b32 	%r357, 0, %r340, %p100;
	add.s32 	%r466, %r341, %r357;
	setp.ne.s32 	%p101, %r319, 0;
	@%p101 bra 	$L__BB5_23;
	shr.u32 	%r358, %r7, 3;
	and.b32  	%r359, %r358, 124;
	mov.u32 	%r360, _ZZN3cub18CUB_300001_SM_10006detail6reduce18DeviceReduceKernelINS2_10policy_hubIjjN4cuda3std3__44plusIjEEE10Policy1000EN6thrust24THRUST_300001_SM_1000_NS6detail15normal_iteratorINSD_10device_ptrI6float2EEEEjS9_j14isInsideCircleEEvT0_PT3_T1_NS0_13GridEvenShareISO_EET2_T4_E12temp_storage;
	add.s32 	%r361, %r360, %r359;
	st.shared.u32 	[%r361+8], %r466;
$L__BB5_23:
	bar.sync 	0;
	setp.ne.s32 	%p102, %r7, 0;
	@%p102 bra 	$L__BB5_46;
	setp.gt.u32 	%p103, %r6, 32;
	ld.shared.u32 	%r362, [_ZZN3cub18CUB_300001_SM_10006detail6reduce18DeviceReduceKernelINS2_10policy_hubIjjN4cuda3std3__44plusIjEEE10Policy1000EN6thrust24THRUST_300001_SM_1000_NS6detail15normal_iteratorINSD_10device_ptrI6float2EEEEjS9_j14isInsideCircleEEvT0_PT3_T1_NS0_13GridEvenShareISO_EET2_T4_E12temp_storage+12];
	selp.b32 	%r363, %r362, 0, %p103;
	add.s32 	%r364, %r363, %r466;
	setp.gt.u32 	%p104, %r6, 64;
	ld.shared.u32 	%r365, [_ZZN3cub18CUB_300001_SM_10006detail6reduce18DeviceReduceKernelINS2_10policy_hubIjjN4cuda3std3__44plusIjEEE10Policy1000EN6thrust24THRUST_300001_SM_1000_NS6detail15normal_iteratorINSD_10device_ptrI6float2EEEEjS9_j14isInsideCircleEEvT0_PT3_T1_NS0_13GridEvenShareISO_EET2_T4_E12temp_storage+16];
	selp.b32 	%r366, %r365, 0, %p104;
	add.s32 	%r367, %r364, %r366;
	setp.gt.u32 	%p105, %r6, 96;
	ld.shared.u32 	%r368, [_ZZN3cub18CUB_300001_SM_10006detail6reduce18DeviceReduceKernelINS2_10policy_hubIjjN4cuda3std3__44plusIjEEE10Policy1000EN6thrust24THRUST_300001_SM_1000_NS6detail15normal_iteratorINSD_10device_ptrI6float2EEEEjS9_j14isInsideCircleEEvT0_PT3_T1_NS0_13GridEvenShareISO_EET2_T4_E12temp_storage+20];
	selp.b32 	%r369, %r368, 0, %p105;
	add.s32 	%r370, %r367, %r369;
	setp.gt.u32 	%p106, %r6, 128;
	ld.shared.u32 	%r371, [_ZZN3cub18CUB_300001_SM_10006detail6reduce18DeviceReduceKernelINS2_10policy_hubIjjN4cuda3std3__44plusIjEEE10Policy1000EN6thrust24THRUST_300001_SM_1000_NS6detail15normal_iteratorINSD_10device_ptrI6float2EEEEjS9_j14isInsideCircleEEvT0_PT3_T1_NS0_13GridEvenShareISO_EET2_T4_E12temp_storage+24];
	selp.b32 	%r372, %r371, 0, %p106;
	add.s32 	%r373, %r370, %r372;
	setp.gt.u32 	%p107, %r6, 160;
	ld.shared.u32 	%r374, [_ZZN3cub18CUB_300001_SM_10006detail6reduce18DeviceReduceKernelINS2_10policy_hubIjjN4cuda3std3__44plusIjEEE10Policy1000EN6thrust24THRUST_300001_SM_1000_NS6detail15normal_iteratorINSD_10device_ptrI6float2EEEEjS9_j14isInsideCircleEEvT0_PT3_T1_NS0_13GridEvenShareISO_EET2_T4_E12temp_storage+28];
	selp.b32 	%r375, %r374, 0, %p107;
	add.s32 	%r376, %r373, %r375;
	setp.gt.u32 	%p108, %r6, 192;
	ld.shared.u32 	%r377, [_ZZN3cub18CUB_300001_SM_10006detail6reduce18DeviceReduceKernelINS2_10policy_hubIjjN4cuda3std3__44plusIjEEE10Policy1000EN6thrust24THRUST_300001_SM_1000_NS6detail15normal_iteratorINSD_10device_ptrI6float2EEEEjS9_j14isInsideCircleEEvT0_PT3_T1_NS0_13GridEvenShareISO_EET2_T4_E12temp_storage+32];
	selp.b32 	%r378, %r377, 0, %p108;
	add.s32 	%r379, %r376, %r378;
	setp.gt.u32 	%p109, %r6, 224;
	ld.shared.u32 	%r380, [_ZZN3cub18CUB_300001_SM_10006detail6reduce18DeviceReduceKernelINS2_10policy_hubIjjN4cuda3std3__44plusIjEEE10Policy1000EN6thrust24THRUST_300001_SM_1000_NS6detail15normal_iteratorINSD_10device_ptrI6float2EEEEjS9_j14isInsideCircleEEvT0_PT3_T1_NS0_13GridEvenShareISO_EET2_T4_E12temp_storage+36];
	selp.b32 	%r381, %r380, 0, %p109;
	add.s32 	%r466, %r379, %r381;
	bra.uni 	$L__BB5_46;
$L__BB5_25:
	mov.u32 	%r46, %tid.x;
	add.s32 	%r93, %r46, %r5;
	mul.wide.u32 	%rd4, %r93, 8;
	add.s64 	%rd5, %rd1, %rd4;
	ld.global.v2.f32 	{%f1, %f2}, [%rd5];
	mul.f32 	%f3, %f2, %f2;
	fma.rn.f32 	%f4, %f1, %f1, %f3;
	sqrt.rn.f32 	%f5, %f4;
	setp.lt.f32 	%p2, %f5, 0f3F800000;
	selp.u32 	%r94, 1, 0, %p2;
	ld.global.v2.f32 	{%f6, %f7}, [%rd5+2048];
	mul.f32 	%f8, %f7, %f7;
	fma.rn.f32 	%f9, %f6, %f6, %f8;
	sqrt.rn.f32 	%f10, %f9;
	setp.lt.f32 	%p3, %f10, 0f3F800000;
	selp.u32 	%r95, 1, 0, %p3;
	ld.global.v2.f32 	{%f11, %f12}, [%rd5+4096];
	mul.f32 	%f13, %f12, %f12;
	fma.rn.f32 	%f14, %f11, %f11, %f13;
	sqrt.rn.f32 	%f15, %f14;
	setp.lt.f32 	%p4, %f15, 0f3F800000;
	selp.u32 	%r96, 1, 0, %p4;
	ld.global.v2.f32 	{%f16, %f17}, [%rd5+6144];
	mul.f32 	%f18, %f17, %f17;
	fma.rn.f32 	%f19, %f16, %f16, %f18;
	sqrt.rn.f32 	%f20, %f19;
	setp.lt.f32 	%p5, %f20, 0f3F800000;
	selp.u32 	%r97, 1, 0, %p5;
	ld.global.v2.f32 	{%f21, %f22}, [%rd5+8192];
	mul.f32 	%f23, %f22, %f22;
	fma.rn.f32 	%f24, %f21, %f21, %f23;
	sqrt.rn.f32 	%f25, %f24;
	setp.lt.f32 	%p6, %f25, 0f3F800000;
	selp.u32 	%r98, 1, 0, %p6;
	ld.global.v2.f32 	{%f26, %f27}, [%rd5+10240];
	mul.f32 	%f28, %f27, %f27;
	fma.rn.f32 	%f29, %f26, %f26, %f28;
	sqrt.rn.f32 	%f30, %f29;
	setp.lt.f32 	%p7, %f30, 0f3F800000;
	selp.u32 	%r99, 1, 0, %p7;
	ld.global.v2.f32 	{%f31, %f32}, [%rd5+12288];
	mul.f32 	%f33, %f32, %f32;
	fma.rn.f32 	%f34, %f31, %f31, %f33;
	sqrt.rn.f32 	%f35, %f34;
	setp.lt.f32 	%p8, %f35, 0f3F800000;
	selp.u32 	%r100, 1, 0, %p8;
	ld.global.v2.f32 	{%f36, %f37}, [%rd5+14336];
	mul.f32 	%f38, %f37, %f37;
	fma.rn.f32 	%f39, %f36, %f36, %f38;
	sqrt.rn.f32 	%f40, %f39;
	setp.lt.f32 	%p9, %f40, 0f3F800000;
	selp.u32 	%r101, 1, 0, %p9;
	ld.global.v2.f32 	{%f41, %f42}, [%rd5+16384];
	mul.f32 	%f43, %f42, %f42;
	fma.rn.f32 	%f44, %f41, %f41, %f43;
	sqrt.rn.f32 	%f45, %f44;
	setp.lt.f32 	%p10, %f45, 0f3F800000;
	selp.u32 	%r102, 1, 0, %p10;
	ld.global.v2.f32 	{%f46, %f47}, [%rd5+18432];
	mul.f32 	%f48, %f47, %f47;
	fma.rn.f32 	%f49, %f46, %f46, %f48;
	sqrt.rn.f32 	%f50, %f49;
	setp.lt.f32 	%p11, %f50, 0f3F800000;
	selp.u32 	%r103, 1, 0, %p11;
	ld.global.v2.f32 	{%f51, %f52}, [%rd5+20480];
	mul.f32 	%f53, %f52, %f52;
	fma.rn.f32 	%f54, %f51, %f51, %f53;
	sqrt.rn.f32 	%f55, %f54;
	setp.lt.f32 	%p12, %f55, 0f3F800000;
	selp.u32 	%r104, 1, 0, %p12;
	ld.global.v2.f32 	{%f56, %f57}, [%rd5+22528];
	mul.f32 	%f58, %f57, %f57;
	fma.rn.f32 	%f59, %f56, %f56, %f58;
	sqrt.rn.f32 	%f60, %f59;
	setp.lt.f32 	%p13, %f60, 0f3F800000;
	selp.u32 	%r105, 1, 0, %p13;
	ld.global.v2.f32 	{%f61, %f62}, [%rd5+24576];
	mul.f32 	%f63, %f62, %f62;
	fma.rn.f32 	%f64, %f61, %f61, %f63;
	sqrt.rn.f32 	%f65, %f64;
	setp.lt.f32 	%p14, %f65, 0f3F800000;
	selp.u32 	%r106, 1, 0, %p14;
	ld.global.v2.f32 	{%f66, %f67}, [%rd5+26624];
	mul.f32 	%f68, %f67, %f67;
	fma.rn.f32 	%f69, %f66, %f66, %f68;
	sqrt.rn.f32 	%f70, %f69;
	setp.lt.f32 	%p15, %f70, 0f3F800000;
	selp.u32 	%r107, 1, 0, %p15;
	ld.global.v2.f32 	{%f71, %f72}, [%rd5+28672];
	mul.f32 	%f73, %f72, %f72;
	fma.rn.f32 	%f74, %f71, %f71, %f73;
	sqrt.rn.f32 	%f75, %f74;
	setp.lt.f32 	%p16, %f75, 0f3F800000;
	selp.u32 	%r108, 1, 0, %p16;
	ld.global.v2.f32 	{%f76, %f77}, [%rd5+30720];
	mul.f32 	%f78, %f77, %f77;
	fma.rn.f32 	%f79, %f76, %f76, %f78;
	sqrt.rn.f32 	%f80, %f79;
	setp.lt.f32 	%p17, %f80, 0f3F800000;
	selp.u32 	%r109, 1, 0, %p17;
	add.s32 	%r110, %r95, %r94;
	add.s32 	%r111, %r110, %r96;
	add.s32 	%r112, %r111, %r97;
	add.s32 	%r113, %r112, %r98;
	add.s32 	%r114, %r113, %r99;
	add.s32 	%r115, %r114, %r100;
	add.s32 	%r116, %r115, %r101;
	add.s32 	%r117, %r116, %r102;
	add.s32 	%r118, %r117, %r103;
	add.s32 	%r119, %r118, %r104;
	add.s32 	%r120, %r119, %r105;
	add.s32 	%r121, %r120, %r106;
	add.s32 	%r122, %r121, %r107;
	add.s32 	%r123, %r122, %r108;
	add.s32 	%r465, %r123, %r109;
	setp.lt.u32 	%p18, %r6, %r4;
	@%p18 bra 	$L__BB5_42;
	add.s32 	%r48, %r1, -4096;
	add.s32 	%r125, %r46, %r4;
	add.s32 	%r126, %r125, %r5;
	add.s32 	%r448, %r126, 1024;
	not.b32 	%r127, %r46;
	add.s32 	%r128, %r127, %r1;
	sub.s32 	%r129, %r128, %r4;
	sub.s32 	%r447, %r129, %r5;
	mov.b32 	%r449, 0;
	mov.u32 	%r451, %r5;
$L__BB5_27:
	add.s32 	%r451, %r451, %r4;
	setp.gt.u32 	%p19, %r451, %r48;
	@%p19 bra 	$L__BB5_29;
	add.s32 	%r130, %r46, %r451;
	mul.wide.u32 	%rd6, %r130, 8;
	add.s64 	%rd7, %rd1, %rd6;
	ld.global.v2.f32 	{%f81, %f82}, [%rd7];
	mul.f32 	%f83, %f82, %f82;
	fma.rn.f32 	%f84, %f81, %f81, %f83;
	sqrt.rn.f32 	%f85, %f84;
	setp.lt.f32 	%p20, %f85, 0f3F800000;
	selp.u32 	%r131, 1, 0, %p20;
	ld.global.v2.f32 	{%f86, %f87}, [%rd7+2048];
	mul.f32 	%f88, %f87, %f87;
	fma.rn.f32 	%f89, %f86, %f86, %f88;
	sqrt.rn.f32 	%f90, %f89;
	setp.lt.f32 	%p21, %f90, 0f3F800000;
	selp.u32 	%r132, 1, 0, %p21;
	ld.global.v2.f32 	{%f91, %f92}, [%rd7+4096];
	mul.f32 	%f93, %f92, %f92;
	fma.rn.f32 	%f94, %f91, %f91, %f93;
	sqrt.rn.f32 	%f95, %f94;
	setp.lt.f32 	%p22, %f95, 0f3F800000;
	selp.u32 	%r133, 1, 0, %p22;
	ld.global.v2.f32 	{%f96, %f97}, [%rd7+6144];
	mul.f32 	%f98, %f97, %f97;
	fma.rn.f32 	%f99, %f96, %f96, %f98;
	sqrt.rn.f32 	%f100, %f99;
	setp.lt.f32 	%p23, %f100, 0f3F800000;
	selp.u32 	%r134, 1, 0, %p23;
	ld.global.v2.f32 	{%f101, %f102}, [%rd7+8192];
	mul.f32 	%f103, %f102, %f102;
	fma.rn.f32 	%f104, %f101, %f101, %f103;
	sqrt.rn.f32 	%f105, %f104;
	setp.lt.f32 	%p24, %f105, 0f3F800000;
	selp.u32 	%r135, 1, 0, %p24;
	ld.global.v2.f32 	{%f106, %f107}, [%rd7+10240];
	mul.f32 	%f108, %f107, %f107;
	fma.rn.f32 	%f109, %f106, %f106, %f108;
	sqrt.rn.f32 	%f110, %f109;
	setp.lt.f32 	%p25, %f110, 0f3F800000;
	selp.u32 	%r136, 1, 0, %p25;
	ld.global.v2.f32 	{%f111, %f112}, [%rd7+12288];
	mul.f32 	%f113, %f112, %f112;
	fma.rn.f32 	%f114, %f111, %f111, %f113;
	sqrt.rn.f32 	%f115, %f114;
	setp.lt.f32 	%p26, %f115, 0f3F800000;
	selp.u32 	%r137, 1, 0, %p26;
	ld.global.v2.f32 	{%f116, %f117}, [%rd7+14336];
	mul.f32 	%f118, %f117, %f117;
	fma.rn.f32 	%f119, %f116, %f116, %f118;
	sqrt.rn.f32 	%f120, %f119;
	setp.lt.f32 	%p27, %f120, 0f3F800000;
	selp.u32 	%r138, 1, 0, %p27;
	ld.global.v2.f32 	{%f121, %f122}, [%rd7+16384];
	mul.f32 	%f123, %f122, %f122;
	fma.rn.f32 	%f124, %f121, %f121, %f123;
	sqrt.rn.f32 	%f125, %f124;
	setp.lt.f32 	%p28, %f125, 0f3F800000;
	selp.u32 	%r139, 1, 0, %p28;
	ld.global.v2.f32 	{%f126, %f127}, [%rd7+18432];
	mul.f32 	%f128, %f127, %f127;
	fma.rn.f32 	%f129, %f126, %f126, %f128;
	sqrt.rn.f32 	%f130, %f129;
	setp.lt.f32 	%p29, %f130, 0f3F800000;
	selp.u32 	%r140, 1, 0, %p29;
	ld.global.v2.f32 	{%f131, %f132}, [%rd7+20480];
	mul.f32 	%f133, %f132, %f132;
	fma.rn.f32 	%f134, %f131, %f131, %f133;
	sqrt.rn.f32 	%f135, %f134;
	setp.lt.f32 	%p30, %f135, 0f3F800000;
	selp.u32 	%r141, 1, 0, %p30;
	ld.global.v2.f32 	{%f136, %f137}, [%rd7+22528];
	mul.f32 	%f138, %f137, %f137;
	fma.rn.f32 	%f139, %f136, %f136, %f138;
	sqrt.rn.f32 	%f140, %f139;
	setp.lt.f32 	%p31, %f140, 0f3F800000;
	selp.u32 	%r142, 1, 0, %p31;
	ld.global.v2.f32 	{%f141, %f142}, [%rd7+24576];
	mul.f32 	%f143, %f142, %f142;
	fma.rn.f32 	%f144, %f141, %f141, %f143;
	sqrt.rn.f32 	%f145, %f144;
	setp.lt.f32 	%p32, %f145, 0f3F800000;
	selp.u32 	%r143, 1, 0, %p32;
	ld.global.v2.f32 	{%f146, %f147}, [%rd7+26624];
	mul.f32 	%f148, %f147, %f147;
	fma.rn.f32 	%f149, %f146, %f146, %f148;
	sqrt.rn.f32 	%f150, %f149;
	setp.lt.f32 	%p33, %f150, 0f3F800000;
	selp.u32 	%r144, 1, 0, %p33;
	ld.global.v2.f32 	{%f151, %f152}, [%rd7+28672];
	mul.f32 	%f153, %f152, %f152;
	fma.rn.f32 	%f154, %f151, %f151, %f153;
	sqrt.rn.f32 	%f155, %f154;
	setp.lt.f32 	%p34, %f155, 0f3F800000;
	selp.u32 	%r145, 1, 0, %p34;
	ld.global.v2.f32 	{%f156, %f157}, [%rd7+30720];
	mul.f32 	%f158, %f157, %f157;
	fma.rn.f32 	%f159, %f156, %f156, %f158;
	sqrt.rn.f32 	%f160, %f159;
	setp.lt.f32 	%p35, %f160, 0f3F800000;
	selp.u32 	%r146, 1, 0, %p35;
	add.s32 	%r147, %r465, %r131;
	add.s32 	%r148, %r147, %r132;
	add.s32 	%r149, %r148, %r133;
	add.s32 	%r150, %r149, %r134;
	add.s32 	%r151, %r150, %r135;
	add.s32 	%r152, %r151, %r136;
	add.s32 	%r153, %r152, %r137;
	add.s32 	%r154, %r153, %r138;
	add.s32 	%r155, %r154, %r139;
	add.s32 	%r156, %r155, %r140;
	add.s32 	%r157, %r156, %r141;
	add.s32 	%r158, %r157, %r142;
	add.s32 	%r159, %r158, %r143;
	add.s32 	%r160, %r159, %r144;
	add.s32 	%r161, %r160, %r145;
	add.s32 	%r465, %r161, %r146;
	sub.s32 	%r162, %r1, %r451;
	setp.lt.u32 	%p36, %r162, %r4;
	add.s32 	%r449, %r449, 1;
	add.s32 	%r448, %r448, %r4;
	sub.s32 	%r447, %r447, %r4;
	@%p36 bra 	$L__BB5_42;
	bra.uni 	$L__BB5_27;
$L__BB5_29:
	setp.le.u32 	%p37, %r1, %r451;
	sub.s32 	%r163, %r1, %r451;
	setp.ge.s32 	%p38, %r46, %r163;
	or.pred  	%p39, %p37, %p38;
	@%p39 bra 	$L__BB5_42;
	add.s32 	%r61, %r1, %r127;
	add.s32 	%r167, %r4, %r5;
	sub.s32 	%r168, %r61, %r167;
	mul.lo.s32 	%r169, %r2, %r449;
	shl.b32 	%r170, %r169, 12;
	sub.s32 	%r171, %r168, %r170;
	shr.u32 	%r172, %r171, 8;
	add.s32 	%r62, %r172, 1;
	and.b32  	%r63, %r62, 7;
	setp.lt.u32 	%p40, %r171, 1792;
	mov.u32 	%r460, %r46;
	@%p40 bra 	$L__BB5_34;
	or.b32  	%r454, %r46, 1024;
	shr.u32 	%r173, %r447, 8;
	add.s32 	%r174, %r173, 1;
	and.b32  	%r175, %r174, 33554424;
	neg.s32 	%r452, %r175;
$L__BB5_32:
	.pragma "nounroll";
	add.s32 	%r176, %r448, -1024;
	mul.wide.u32 	%rd8, %r176, 8;
	add.s64 	%rd9, %rd1, %rd8;
	ld.global.v2.f32 	{%f161, %f162}, [%rd9];
	mul.f32 	%f163, %f162, %f162;
	fma.rn.f32 	%f164, %f161, %f161, %f163;
	sqrt.rn.f32 	%f165, %f164;
	setp.lt.f32 	%p41, %f165, 0f3F800000;
	selp.u32 	%r177, 1, 0, %p41;
	add.s32 	%r178, %r465, %r177;
	add.s32 	%r179, %r448, -768;
	mul.wide.u32 	%rd10, %r179, 8;
	add.s64 	%rd11, %rd1, %rd10;
	ld.global.v2.f32 	{%f166, %f167}, [%rd11];
	mul.f32 	%f168, %f167, %f167;
	fma.rn.f32 	%f169, %f166, %f166, %f168;
	sqrt.rn.f32 	%f170, %f169;
	setp.lt.f32 	%p42, %f170, 0f3F800000;
	selp.u32 	%r180, 1, 0, %p42;
	add.s32 	%r181, %r178, %r180;
	add.s32 	%r182, %r448, -512;
	mul.wide.u32 	%rd12, %r182, 8;
	add.s64 	%rd13, %rd1, %rd12;
	ld.global.v2.f32 	{%f171, %f172}, [%rd13];
	mul.f32 	%f173, %f172, %f172;
	fma.rn.f32 	%f174, %f171, %f171, %f173;
	sqrt.rn.f32 	%f175, %f174;
	setp.lt.f32 	%p43, %f175, 0f3F800000;
	selp.u32 	%r183, 1, 0, %p43;
	add.s32 	%r184, %r181, %r183;
	add.s32 	%r185, %r448, 768;
	add.s32 	%r186, %r448, -256;
	mul.wide.u32 	%rd14, %r186, 8;
	add.s64 	%rd15, %rd1, %rd14;
	ld.global.v2.f32 	{%f176, %f177}, [%rd15];
	mul.f32 	%f178, %f177, %f177;
	fma.rn.f32 	%f179, %f176, %f176, %f178;
	sqrt.rn.f32 	%f180, %f179;
	setp.lt.f32 	%p44, %f180, 0f3F800000;
	selp.u32 	%r187, 1, 0, %p44;
	add.s32 	%r188, %r184, %r187;
	mul.wide.u32 	%rd16, %r448, 8;
	add.s64 	%rd17, %rd1, %rd16;
	ld.global.v2.f32 	{%f181, %f182}, [%rd17];
	mul.f32 	%f183, %f182, %f182;
	fma.rn.f32 	%f184, %f181, %f181, %f183;
	sqrt.rn.f32 	%f185, %f184;
	setp.lt.f32 	%p45, %f185, 0f3F800000;
	selp.u32 	%r189, 1, 0, %p45;
	add.s32 	%r190, %r188, %r189;
	add.s32 	%r191, %r448, 256;
	mul.wide.u32 	%rd18, %r191, 8;
	add.s64 	%rd19, %rd1, %rd18;
	ld.global.v2.f32 	{%f186, %f187}, [%rd19];
	mul.f32 	%f188, %f187, %f187;
	fma.rn.f32 	%f189, %f186, %f186, %f188;
	sqrt.rn.f32 	%f190, %f189;
	setp.lt.f32 	%p46, %f190, 0f3F800000;
	selp.u32 	%r192, 1, 0, %p46;
	add.s32 	%r193, %r190, %r192;
	add.s32 	%r194, %r448, 512;
	mul.wide.u32 	%rd20, %r194, 8;
	add.s64 	%rd21, %rd1, %rd20;
	ld.global.v2.f32 	{%f191, %f192}, [%rd21];
	mul.f32 	%f193, %f192, %f192;
	fma.rn.f32 	%f194, %f191, %f191, %f193;
	sqrt.rn.f32 	%f195, %f194;
	setp.lt.f32 	%p47, %f195, 0f3F800000;
	selp.u32 	%r195, 1, 0, %p47;
	add.s32 	%r196, %r193, %r195;
	mul.wide.u32 	%rd22, %r185, 8;
	add.s64 	%rd23, %rd1, %rd22;
	ld.global.v2.f32 	{%f196, %f197}, [%rd23];
	mul.f32 	%f198, %f197, %f197;
	fma.rn.f32 	%f199, %f196, %f196, %f198;
	sqrt.rn.f32 	%f200, %f199;
	setp.lt.f32 	%p48, %f200, 0f3F800000;
	selp.u32 	%r197, 1, 0, %p48;
	add.s32 	%r465, %r196, %r197;
	add.s32 	%r454, %r454, 2048;
	add.s32 	%r448, %r448, 2048;
	add.s32 	%r452, %r452, 8;
	setp.ne.s32 	%p49, %r452, 0;
	@%p49 bra 	$L__BB5_32;
	add.s32 	%r460, %r454, -1024;
$L__BB5_34:
	setp.eq.s32 	%p50, %r63, 0;
	@%p50 bra 	$L__BB5_42;
	setp.lt.u32 	%p51, %r63, 4;
	@%p51 bra 	$L__BB5_37;
	add.s32 	%r199, %r460, %r451;
	mul.wide.u32 	%rd24, %r199, 8;
	add.s64 	%rd25, %rd1, %rd24;
	ld.global.v2.f32 	{%f201, %f202}, [%rd25];
	mul.f32 	%f203, %f202, %f202;
	fma.rn.f32 	%f204, %f201, %f201, %f203;
	sqrt.rn.f32 	%f205, %f204;
	setp.lt.f32 	%p52, %f205, 0f3F800000;
	selp.u32 	%r200, 1, 0, %p52;
	add.s32 	%r201, %r465, %r200;
	add.s32 	%r202, %r199, 256;
	mul.wide.u32 	%rd26, %r202, 8;
	add.s64 	%rd27, %rd1, %rd26;
	ld.global.v2.f32 	{%f206, %f207}, [%rd27];
	mul.f32 	%f208, %f207, %f207;
	fma.rn.f32 	%f209, %f206, %f206, %f208;
	sqrt.rn.f32 	%f210, %f209;
	setp.lt.f32 	%p53, %f210, 0f3F800000;
	selp.u32 	%r203, 1, 0, %p53;
	add.s32 	%r204, %r201, %r203;
	add.s32 	%r205, %r199, 512;
	mul.wide.u32 	%rd28, %r205, 8;
	add.s64 	%rd29, %rd1, %rd28;
	ld.global.v2.f32 	{%f211, %f212}, [%rd29];
	mul.f32 	%f213, %f212, %f212;
	fma.rn.f32 	%f214, %f211, %f211, %f213;
	sqrt.rn.f32 	%f215, %f214;
	setp.lt.f32 	%p54, %f215, 0f3F800000;
	selp.u32 	%r206, 1, 0, %p54;
	add.s32 	%r207, %r204, %r206;
	add.s32 	%r208, %r199, 768;
	mul.wide.u32 	%rd30, %r208, 8;
	add.s64 	%rd31, %rd1, %rd30;
	ld.global.v2.f32 	{%f216, %f217}, [%rd31];
	mul.f32 	%f218, %f217, %f217;
	fma.rn.f32 	%f219, %f216, %f216, %f218;
	sqrt.rn.f32 	%f220, %f219;
	setp.lt.f32 	%p55, %f220, 0f3F800000;
	selp.u32 	%r209, 1, 0, %p55;
	add.s32 	%r465, %r207, %r209;
	add.s32 	%r460, %r460, 1024;
$L__BB5_37:
	and.b32  	%r211, %r62, 3;
	setp.eq.s32 	%p56, %r211, 0;
	@%p56 bra 	$L__BB5_42;
	setp.eq.s32 	%p57, %r211, 1;
	@%p57 bra 	$L__BB5_40;
	add.s32 	%r212, %r460, %r451;
	mul.wide.u32 	%rd32, %r212, 8;
	add.s64 	%rd33, %rd1, %rd32;
	ld.global.v2.f32 	{%f221, %f222}, [%rd33];
	mul.f32 	%f223, %f222, %f222;
	fma.rn.f32 	%f224, %f221, %f221, %f223;
	sqrt.rn.f32 	%f225, %f224;
	setp.lt.f32 	%p58, %f225, 0f3F800000;
	selp.u32 	%r213, 1, 0, %p58;
	add.s32 	%r214, %r465, %r213;
	add.s32 	%r215, %r212, 256;
	mul.wide.u32 	%rd34, %r215, 8;
	add.s64 	%rd35, %rd1, %rd34;
	ld.global.v2.f32 	{%f226, %f227}, [%rd35];
	mul.f32 	%f228, %f227, %f227;
	fma.rn.f32 	%f229, %f226, %f226, %f228;
	sqrt.rn.f32 	%f230, %f229;
	setp.lt.f32 	%p59, %f230, 0f3F800000;
	selp.u32 	%r216, 1, 0, %p59;
	add.s32 	%r465, %r214, %r216;
	add.s32 	%r460, %r460, 512;
$L__BB5_40:
	and.b32  	%r217, %r61, 256;
	setp.ne.s32 	%p60, %r217, 0;
	@%p60 bra 	$L__BB5_42;
	add.s32 	%r218, %r460, %r451;
	mul.wide.u32 	%rd36, %r218, 8;
	add.s64 	%rd37, %rd1, %rd36;
	ld.global.v2.f32 	{%f231, %f232}, [%rd37];
	mul.f32 	%f233, %f232, %f232;
	fma.rn.f32 	%f234, %f231, %f231, %f233;
	sqrt.rn.f32 	%f235, %f234;
	setp.lt.f32 	%p61, %f235, 0f3F800000;
	selp.u32 	%r219, 1, 0, %p61;
	add.s32 	%r465, %r465, %r219;
$L__BB5_42:
	// begin inline asm
	mov.u32 %r220, %laneid;
	// end inline asm
	mov.b32 	%r223, 1;
	mov.b32 	%r244, 31;
	mov.b32 	%r245, -1;
	// begin inline asm
	shfl.sync.down.b32 %r221, %r465, %r223, %r244, %r245;
	// end inline asm
	setp.gt.s32 	%p62, %r220, 30;
	selp.b32 	%r246, 0, %r221, %p62;
	add.s32 	%r227, %r246, %r465;
	mov.b32 	%r228, 2;
	// begin inline asm
	shfl.sync.down.b32 %r226, %r227, %r228, %r244, %r245;
	// end inline asm
	setp.gt.s32 	%p63, %r220, 29;
	selp.b32 	%r247, 0, %r226, %p63;
	add.s32 	%r232, %r227, %r247;
	mov.b32 	%r233, 4;
	// begin inline asm
	shfl.sync.down.b32 %r231, %r232, %r233, %r244, %r245;
	// end inline asm
	setp.gt.s32 	%p64, %r220, 27;
	selp.b32 	%r248, 0, %r231, %p64;
	add.s32 	%r237, %r232, %r248;
	mov.b32 	%r238, 8;
	// begin inline asm
	shfl.sync.down.b32 %r236, %r237, %r238, %r244, %r245;
	// end inline asm
	setp.gt.s32 	%p65, %r220, 23;
	selp.b32 	%r249, 0, %r236, %p65;
	add.s32 	%r242, %r237, %r249;
	mov.b32 	%r243, 16;
	// begin inline asm
	shfl.sync.down.b32 %r241, %r242, %r243, %r244, %r245;
	// end inline asm
	setp.gt.s32 	%p66, %r220, 15;
	selp.b32 	%r250, 0, %r241, %p66;
	add.s32 	%r466, %r242, %r250;
	setp.ne.s32 	%p67, %r220, 0;
	@%p67 bra 	$L__BB5_44;
	shr.u32 	%r251, %r46, 3;
	and.b32  	%r252, %r251, 124;
	mov.u32 	%r253, _ZZN3cub18CUB_300001_SM_10006detail6reduce18DeviceReduceKernelINS2_10policy_hubIjjN4cuda3std3__44plusIjEEE10Policy1000EN6thrust24THRUST_300001_SM_1000_NS6detail15normal_iteratorINSD_10device_ptrI6float2EEEEjS9_j14isInsideCircleEEvT0_PT3_T1_NS0_13GridEvenShareISO_EET2_T4_E12temp_storage;
	add.s32 	%r254, %r253, %r252;
	st.shared.u32 	[%r254+8], %r466;
$L__BB5_44:
	bar.sync 	0;
	setp.ne.s32 	%p68, %r46, 0;
	@%p68 bra 	$L__BB5_46;
	ld.shared.u32 	%r255, [_ZZN3cub18CUB_300001_SM_10006detail6reduce18DeviceReduceKernelINS2_10policy_hubIjjN4cuda3std3__44plusIjEEE10Policy1000EN6thrust24THRUST_300001_SM_1000_NS6detail15normal_iteratorINSD_10device_ptrI6float2EEEEjS9_j14isInsideCircleEEvT0_PT3_T1_NS0_13GridEvenShareISO_EET2_T4_E12temp_storage+12];
	add.s32 	%r256, %r255, %r466;
	ld.shared.u32 	%r257, [_ZZN3cub18CUB_300001_SM_10006detail6reduce18DeviceReduceKernelINS2_10policy_hubIjjN4cuda3std3__44plusIjEEE10Policy1000EN6thrust24THRUST_300001_SM_1000_NS6detail15normal_iteratorINSD_10device_ptrI6float2EEEEjS9_j14isInsideCircleEEvT0_PT3_T1_NS0_13GridEvenShareISO_EET2_T4_E12temp_storage+16];
	add.s32 	%r258, %r256, %r257;
	ld.shared.u32 	%r259, [_ZZN3cub18CUB_300001_SM_10006detail6reduce18DeviceReduceKernelINS2_10policy_hubIjjN4cuda3std3__44plusIjEEE10Policy1000EN6thrust24THRUST_300001_SM_1000_NS6detail15normal_iteratorINSD_10device_ptrI6float2EEEEjS9_j14isInsideCircleEEvT0_PT3_T1_NS0_13GridEvenShareISO_EET2_T4_E12temp_storage+20];
	add.s32 	%r260, %r258, %r259;
	ld.shared.u32 	%r261, [_ZZN3cub18CUB_300001_SM_10006detail6reduce18DeviceReduceKernelINS2_10policy_hubIjjN4cuda3std3__44plusIjEEE10Policy1000EN6thrust24THRUST_300001_SM_1000_NS6detail15normal_iteratorINSD_10device_ptrI6float2EEEEjS9_j14isInsideCircleEEvT0_PT3_T1_NS0_13GridEvenShareISO_EET2_T4_E12temp_storage+24];
	add.s32 	%r262, %r260, %r261;
	ld.shared.u32 	%r263, [_ZZN3cub18CUB_300001_SM_10006detail6reduce18DeviceReduceKernelINS2_10policy_hubIjjN4cuda3std3__44plusIjEEE10Policy1000EN6thrust24THRUST_300001_SM_1000_NS6detail15normal_iteratorINSD_10device_ptrI6float2EEEEjS9_j14isInsideCircleEEvT0_PT3_T1_NS0_13GridEvenShareISO_EET2_T4_E12temp_storage+28];
	add.s32 	%r264, %r262, %r263;
	ld.shared.u32 	%r265, [_ZZN3cub18CUB_300001_SM_10006detail6reduce18DeviceReduceKernelINS2_10policy_hubIjjN4cuda3std3__44plusIjEEE10Policy1000EN6thrust24THRUST_300001_SM_1000_NS6detail15normal_iteratorINSD_10device_ptrI6float2EEEEjS9_j14isInsideCircleEEvT0_PT3_T1_NS0_13GridEvenShareISO_EET2_T4_E12temp_storage+32];
	add.s32 	%r266, %r264, %r265;
	ld.shared.u32 	%r267, [_ZZN3cub18CUB_300001_SM_10006detail6reduce18DeviceReduceKernelINS2_10policy_hubIjjN4cuda3std3__44plusIjEEE10Policy1000EN6thrust24THRUST_300001_SM_1000_NS6detail15normal_iteratorINSD_10device_ptrI6float2EEEEjS9_j14isInsideCircleEEvT0_PT3_T1_NS0_13GridEvenShareISO_EET2_T4_E12temp_storage+36];
	add.s32 	%r466, %r266, %r267;
$L__BB5_46:
	mov.u32 	%r430, %tid.x;
	setp.ne.s32 	%p117, %r430, 0;
	@%p117 bra 	$L__BB5_48;
	cvta.to.global.u64 	%rd70, %rd2;
	mul.wide.u32 	%rd71, %r3, 4;
	add.s64 	%rd72, %rd70, %rd71;
	st.global.u32 	[%rd72], %r466;
$L__BB5_48:
	ret;

}
	// .globl	_ZN3cub18CUB_300001_SM_10006detail6reduce28DeviceReduceSingleTileKernelINS2_10policy_hubIjjN4cuda3std3__44plusIjEEE10Policy1000EPjPiiS9_ijNS7_10__identityEEEvT0_T1_T2_T3_T4_T6_
.visible .entry _ZN3cub18CUB_300001_SM_10006detail6reduce28DeviceReduceSingleTileKernelINS2_10policy_hubIjjN4cuda3std3__44plusIjEEE10Policy1000EPjPiiS9_ijNS7_10__identityEEEvT0_T1_T2_T3_T4_T6_(
	.param .u64 .ptr .align 1 _ZN3cub18CUB_300001_SM_10006detail6reduce28DeviceReduceSingleTileKernelINS2_10policy_hubIjjN4cuda3std3__44plusIjEEE10Policy1000EPjPiiS9_ijNS7_10__identityEEEvT0_T1_T2_T3_T4_T6__param_0,
	.param .u64 .ptr .align 1 _ZN3cub18CUB_300001_SM_10006detail6reduce28DeviceReduceSingleTileKernelINS2_10policy_hubIjjN4cuda3std3__44plusIjEEE10Policy1000EPjPiiS9_ijNS7_10__identityEEEvT0_T1_T2_T3_T4_T6__param_1,
	.param .u32 _ZN3cub18CUB_300001_SM_10006detail6reduce28DeviceReduceSingleTileKernelINS2_10policy_hubIjjN4cuda3std3__44plusIjEEE10Policy1000EPjPiiS9_ijNS7_10__identityEEEvT0_T1_T2_T3_T4_T6__param_2,
	.param .align 1 .b8 _ZN3cub18CUB_300001_SM_10006detail6reduce28DeviceReduceSingleTileKernelINS2_10policy_hubIjjN4cuda3std3__44plusIjEEE10Policy1000EPjPiiS9_ijNS7_10__identityEEEvT0_T1_T2_T3_T4_T6__param_3[1],
	.param .u32 _ZN3cub18CUB_300001_SM_10006detail6reduce28DeviceReduceSingleTileKernelINS2_10policy_hubIjjN4cuda3std3__44plusIjEEE10Policy1000EPjPiiS9_ijNS7_10__identityEEEvT0_T1_T2_T3_T4_T6__param_4,
	.param .align 1 .b8 _ZN3cub18CUB_300001_SM_10006detail6reduce28DeviceReduceSingleTileKernelINS2_10policy_hubIjjN4cuda3std3__44plusIjEEE10Policy1000EPjPiiS9_ijNS7_10__identityEEEvT0_T1_T2_T3_T4_T6__param_5[1]
)
.maxntid 256
.minnctapersm 1
{
	.reg .pred 	%p<97>;
	.reg .b32 	%r<687>;
	.reg .b64 	%rd<125>;
	// demoted variable
	.shared .align 4 .b8 _ZZN3cub18CUB_300001_SM_10006detail6reduce28DeviceReduceSingleTileKernelINS2_10policy_hubIjjN4cuda3std3__44plusIjEEE10Policy1000EPjPiiS9_ijNS7_10__identityEEEvT0_T1_T2_T3_T4_T6_E12temp_storage[44];
	ld.param.u64 	%rd16, [_ZN3cub18CUB_300001_SM_10006detail6reduce28DeviceReduceSingleTileKernelINS2_10policy_hubIjjN4cuda3std3__44plusIjEEE10Policy1000EPjPiiS9_ijNS7_10__identityEEEvT0_T1_T2_T3_T4_T6__param_0];
	ld.param.u64 	%rd17, [_ZN3cub18CUB_300001_SM_10006detail6reduce28DeviceReduceSingleTileKernelINS2_10policy_hubIjjN4cuda3std3__44plusIjEEE10Policy1000EPjPiiS9_ijNS7_10__identityEEEvT0_T1_T2_T3_T4_T6__param_1];
	ld.param.u32 	%r120, [_ZN3cub18CUB_300001_SM_10006detail6reduce28DeviceReduceSingleTileKernelINS2_10policy_hubIjjN4cuda3std3__44plusIjEEE10Policy1000EPjPiiS9_ijNS7_10__identityEEEvT0_T1_T2_T3_T4_T6__param_2];
	ld.param.u32 	%r121, [_ZN3cub18CUB_300001_SM_10006detail6reduce28DeviceReduceSingleTileKernelINS2_10policy_hubIjjN4cuda3std3__44plusIjEEE10Policy1000EPjPiiS9_ijNS7_10__identityEEEvT0_T1_T2_T3_T4_T6__param_4];
	cvta.to.global.u64 	%rd1, %rd17;
	setp.ne.s32 	%p1, %r120, 0;
	@%p1 bra 	$L__BB6_3;
	mov.u32 	%r633, %tid.x;
	setp.ne.s32 	%p96, %r633, 0;
	@%p96 bra 	$L__BB6_74;
	st.global.u32 	[%rd1], %r121;
	bra.uni 	$L__BB6_74;
$L__BB6_3:
	and.b64  	%rd18, %rd16, 15;
	setp.ne.s64 	%p2, %rd18, 0;
	@%p2 bra 	$L__BB6_38;
	setp.gt.s32 	%p49, %r120, 4095;
	@%p49 bra 	$L__BB6_22;
	mov.u32 	%r1, %tid.x;
	setp.ge.s32 	%p66, %r1, %r120;
	mov.b32 	%r644, 0;
	mov.u32 	%r639, %r1;
	@%p66 bra 	$L__BB6_7;
	mul.wide.u32 	%rd113, %r1, 4;
	add.s64 	%rd112, %rd16, %rd113;
	// begin inline asm
	ld.global.nc.u32 %r644, [%rd112];
	// end inline asm
	add.s32 	%r639, %r1, 256;
$L__BB6_7:
	setp.ge.s32 	%p67, %r639, %r120;
	@%p67 bra 	$L__BB6_13;
	not.b32 	%r507, %r639;
	add.s32 	%r6, %r120, %r507;
	and.b32  	%r508, %r6, 768;
	setp.eq.s32 	%p68, %r508, 768;
	@%p68 bra 	$L__BB6_11;
	mul.wide.u32 	%rd114, %r639, 4;
	add.s64 	%rd121, %rd16, %rd114;
	shr.u32 	%r509, %r6, 8;
	add.s32 	%r510, %r509, 1;
	and.b32  	%r511, %r510, 3;
	neg.s32 	%r636, %r511;
$L__BB6_10:
	.pragma "nounroll";
	// begin inline asm
	ld.global.nc.u32 %r512, [%rd121];
	// end inline asm
	add.s32 	%r644, %r512, %r644;
	add.s32 	%r639, %r639, 256;
	add.s64 	%rd121, %rd121, 1024;
	add.s32 	%r636, %r636, 1;
	setp.ne.s32 	%p69, %r636, 0;
	@%p69 bra 	$L__BB6_10;
$L__BB6_11:
	setp.lt.u32 	%p70, %r6, 768;
	@%p70 bra 	$L__BB6_13;
$L__BB6_12:
	mul.wide.s32 	%rd120, %r639, 4;
	add.s64 	%rd116, %rd16, %rd120;
	// begin inline asm
	ld.global.nc.u32 %r513, [%rd116];
	// end inline asm
	add.s32 	%r517, %r513, %r644;
	add.s64 	%rd117, %rd116, 1024;
	// begin inline asm
	ld.global.nc.u32 %r514, [%rd117];
	// end inline asm
	add.s32 	%r518, %r514, %r517;
	add.s64 	%rd118, %rd116, 2048;
	// begin inline asm
	ld.global.nc.u32 %r515, [%rd118];
	// end inline asm
	add.s32 	%r519, %r515, %r518;
	add.s64 	%rd119, %rd116, 3072;
	// begin inline asm
	ld.global.nc.u32 %r516, [%rd119];
	// end inline asm
	add.s32 	%r644, %r516, %r519;
	add.s32 	%r639, %r639, 1024;
	setp.lt.s32 	%p71, %r639, %r120;
	@%p71 bra 	$L__BB6_12;
$L__BB6_13:
	setp.lt.s32 	%p72, %r120, 256;
	@%p72 bra 	$L__BB6_18;
	// begin inline asm
	mov.u32 %r583, %laneid;
	// end inline asm
	mov.b32 	%r586, 1;
	mov.b32 	%r607, 31;
	mov.b32 	%r608, -1;
	// begin inline asm
	shfl.sync.down.b32 %r584, %r644, %r586, %r607, %r608;
	// end inline asm
	setp.gt.s32 	%p88, %r583, 30;
	selp.b32 	%r609, 0, %r584, %p88;
	add.s32 	%r590, %r609, %r644;
	mov.b32 	%r591, 2;
	// begin inline asm
	shfl.sync.down.b32 %r589, %r590, %r591, %r607, %r608;
	// end inline asm
	setp.gt.s32 	%p89, %r583, 29;
	selp.b32 	%r610, 0, %r589, %p89;
	add.s32 	%r595, %r590, %r610;
	mov.b32 	%r596, 4;
	// begin inline asm
	shfl.sync.down.b32 %r594, %r595, %r596, %r607, %r608;
	// end inline asm
	setp.gt.s32 	%p90, %r583, 27;
	selp.b32 	%r611, 0, %r594, %p90;
	add.s32 	%r600, %r595, %r611;
	mov.b32 	%r601, 8;
	// begin inline asm
	shfl.sync.down.b32 %r599, %r600, %r601, %r607, %r608;
	// end inline asm
	setp.gt.s32 	%p91, %r583, 23;
	selp.b32 	%r612, 0, %r599, %p91;
	add.s32 	%r605, %r600, %r612;
	mov.b32 	%r606, 16;
	// begin inline asm
	shfl.sync.down.b32 %r604, %r605, %r606, %r607, %r608;
	// end inline asm
	setp.gt.s32 	%p92, %r583, 15;
	selp.b32 	%r613, 0, %r604, %p92;
	add.s32 	%r686, %r605, %r613;
	setp.ne.s32 	%p93, %r583, 0;
	@%p93 bra 	$L__BB6_16;
	shr.u32 	%r614, %r1, 3;
	and.b32  	%r615, %r614, 124;
	mov.u32 	%r616, _ZZN3cub18CUB_300001_SM_10006detail6reduce28DeviceReduceSingleTileKernelINS2_10policy_hubIjjN4cuda3std3__44plusIjEEE10Policy1000EPjPiiS9_ijNS7_10__identityEEEvT0_T1_T2_T3_T4_T6_E12temp_storage;
	add.s32 	%r617, %r616, %r615;
	st.shared.u32 	[%r617+8], %r686;
$L__BB6_16:
	bar.sync 	0;
	setp.ne.s32 	%p94, %r1, 0;
	@%p94 bra 	$L__BB6_72;
	ld.shared.u32 	%r618, [_ZZN3cub18CUB_300001_SM_10006detail6reduce28DeviceReduceSingleTileKernelINS2_10policy_hubIjjN4cuda3std3__44plusIjEEE10Policy1000EPjPiiS9_ijNS7_10__identityEEEvT0_T1_T2_T3_T4_T6_E12temp_storage+12];
	add.s32 	%r619, %r618, %r686;
	ld.shared.u32 	%r620, [_ZZN3cub18CUB_300001_SM_10006detail6reduce28DeviceReduceSingleTileKernelINS2_10policy_hubIjjN4cuda3std3__44plusIjEEE10Policy1000EPjPiiS9_ijNS7_10__identityEEEvT0_T1_T2_T3_T4_T6_E12temp_storage+16];
	add.s32 	%r621, %r619, %r620;
	ld.shared.u32 	%r622, [_ZZN3cub18CUB_300001_SM_10006detail6reduce28DeviceReduceSingleTileKernelINS2_10policy_hubIjjN4cuda3std3__44plusIjEEE10Policy1000EPjPiiS9_ijNS7_10__identityEEEvT0_T1_T2_T3_T4_T6_E12temp_storage+20];
	add.s32 	%r623, %r621, %r622;
	ld.shared.u32 	%r624, [_ZZN3cub18CUB_300001_SM_10006detail6reduce28DeviceReduceSingleTileKernelINS2_10policy_hubIjjN4cuda3std3__44plusIjEEE10Policy1000EPjPiiS9_ijNS7_10__identityEEEvT0_T1_T2_T3_T4_T6_E12temp_storage+24];
	add.s32 	%r625, %r623, %r624;
	ld.shared.u32 	%r626, [_ZZN3cub18CUB_300001_SM_10006detail6reduce28DeviceReduceSingleTileKernelINS2_10policy_hubIjjN4cuda3std3__44plusIjEEE10Policy1000EPjPiiS9_ijNS7_10__identityEEEvT0_T1_T2_T3_T4_T6_E12temp_storage+28];
	add.s32 	%r627, %r625, %r626;
	ld.shared.u32 	%r628, [_ZZN3cub18CUB_300001_SM_10006detail6reduce28DeviceReduceSingleTileKernelINS2_10policy_hubIjjN4cuda3std3__44plusIjEEE10Policy1000EPjPiiS9_ijNS7_10__identityEEEvT0_T1_T2_T3_T4_T6_E12temp_storage+32];
	add.s32 	%r629, %r627, %r628;
	ld.shared.u32 	%r630, [_ZZN3cub18CUB_300001_SM_10006detail6reduce28DeviceReduceSingleTileKernelINS2_10policy_hubIjjN4cuda3std3__44plusIjEEE10Policy1000EPjPiiS9_ijNS7_10__identityEEEvT0_T1_T2_T3_T4_T6_E12temp_storage+36];
	add.s32 	%r686, %r629, %r630;
	bra.uni 	$L__BB6_72;
$L__BB6_18:
	// begin inline asm
	mov.u32 %r520, %laneid;
	// end inline asm
	and.b32  	%r546, %r1, 992;
	add.s32 	%r547, %r546, 32;
	setp.gt.s32 	%p73, %r547, %r120;
	not.b32 	%r548, %r546;
	add.s32 	%r549, %r120, %r548;
	selp.b32 	%r544, %r549, 31, %p73;
	mov.b32 	%r523, 1;
	mov.b32 	%r545, -1;
	// begin inline asm
	shfl.sync.down.b32 %r521, %r644, %r523, %r544, %r545;
	// end inline asm
	setp.lt.s32 	%p74, %r520, %r544;
	selp.b32 	%r550, %r521, 0, %p74;
	add.s32 	%r527, %r550, %r644;
	mov.b32 	%r528, 2;
	// begin inline asm
	shfl.sync.down.b32 %r526, %r527, %r528, %r544, %r545;
	// end inline asm
	add.s32 	%r551, %r520, 2;
	setp.gt.s32 	%p75, %r551, %r544;
	selp.b32 	%r552, 0, %r526, %p75;
	add.s32 	%r532, %r527, %r552;
	mov.b32 	%r533, 4;
	// begin inline asm
	shfl.sync.down.b32 %r531, %r532, %r533, %r544, %r545;
	// end inline asm
	add.s32 	%r553, %r520, 4;
	setp.gt.s32 	%p76, %r553, %r544;
	selp.b32 	%r554, 0, %r531, %p76;
	add.s32 	%r537, %r532, %r554;
	mov.b32 	%r538, 8;
	// begin inline asm
	shfl.sync.down.b32 %r536, %r537, %r538, %r544, %r545;
	// end inline asm
	add.s32 	%r555, %r520, 8;
	setp.gt.s32 	%p77, %r555, %r544;
	selp.b32 	%r556, 0, %r536, %p77;
	add.s32 	%r542, %r537, %r556;
	mov.b32 	%r543, 16;
	// begin inline asm
	shfl.sync.down.b32 %r541, %r542, %r543, %r544, %r545;
	// end inline asm
	add.s32 	%r557, %r520, 16;
	setp.gt.s32 	%p78, %r557, %r544;
	selp.b32 	%r558, 0, %r541, %p78;
	add.s32 	%r686, %r542, %r558;
	setp.ne.s32 	%p79, %r520, 0;
	@%p79 bra 	$L__BB6_20;
	shr.u32 	%r559, %r1, 3;
	and.b32  	%r560, %r559, 124;
	mov.u32 	%r561, _ZZN3cub18CUB_300001_SM_10006detail6reduce28DeviceReduceSingleTileKernelINS2_10policy_hubIjjN4cuda3std3__44plusIjEEE10Policy1000EPjPiiS9_ijNS7_10__identityEEEvT0_T1_T2_T3_T4_T6_E12temp_storage;
	add.s32 	%r562, %r561, %r560;
	st.shared.u32 	[%r562+8], %r686;
$L__BB6_20:
	bar.sync 	0;
	setp.ne.s32 	%p80, %r1, 0;
	@%p80 bra 	$L__BB6_72;
	setp.gt.s32 	%p81, %r120, 32;
	ld.shared.u32 	%r563, [_ZZN3cub18CUB_300001_SM_10006detail6reduce28DeviceReduceSingleTileKernelINS2_10policy_hubIjjN4cuda3std3__44plusIjEEE10Policy1000EPjPiiS9_ijNS7_10__identityEEEvT0_T1_T2_T3_T4_T6_E12temp_storage+12];
	selp.b32 	%r564, %r563, 0, %p81;
	add.s32 	%r565, %r564, %r686;
	setp.gt.s32 	%p82, %r120, 64;
	ld.shared.u32 	%r566, [_ZZN3cub18CUB_300001_SM_10006detail6reduce28DeviceReduceSingleTileKernelINS2_10policy_hubIjjN4cuda3std3__44plusIjEEE10Policy1000EPjPiiS9_ijNS7_10__identityEEEvT0_T1_T2_T3_T4_T6_E12temp_storage+16];
	selp.b32 	%r567, %r566, 0, %p82;
	add.s32 	%r568, %r565, %r567;
	setp.gt.s32 	%p83, %r120, 96;
	ld.shared.u32 	%r569, [_ZZN3cub18CUB_300001_SM_10006detail6reduce28DeviceReduceSingleTileKernelINS2_10policy_hubIjjN4cuda3std3__44plusIjEEE10Policy1000EPjPiiS9_ijNS7_10__identityEEEvT0_T1_T2_T3_T4_T6_E12temp_storage+20];
	selp.b32 	%r570, %r569, 0, %p83;
	add.s32 	%r571, %r568, %r570;
	setp.gt.s32 	%p84, %r120, 128;
	ld.shared.u32 	%r572, [_ZZN3cub18CUB_300001_SM_10006detail6reduce28DeviceReduceSingleTileKernelINS2_10policy_hubIjjN4cuda3std3__44plusIjEEE10Policy1000EPjPiiS9_ijNS7_10__identityEEEvT0_T1_T2_T3_T4_T6_E12temp_storage+24];
	selp.b32 	%r573, %r572, 0, %p84;
	add.s32 	%r574, %r571, %r573;
	setp.gt.s32 	%p85, %r120, 160;
	ld.shared.u32 	%r575, [_ZZN3cub18CUB_300001_SM_10006detail6reduce28DeviceReduceSingleTileKernelINS2_10policy_hubIjjN4cuda3std3__44plusIjEEE10Policy1000EPjPiiS9_ijNS7_10__identityEEEvT0_T1_T2_T3_T4_T6_E12temp_storage+28];
	selp.b32 	%r576, %r575, 0, %p85;
	add.s32 	%r577, %r574, %r576;
	setp.gt.s32 	%p86, %r120, 192;
	ld.shared.u32 	%r578, [_ZZN3cub18CUB_300001_SM_10006detail6reduce28DeviceReduceSingleTileKernelINS2_10policy_hubIjjN4cuda3std3__44plusIjEEE10Policy1000EPjPiiS9_ijNS7_10__identityEEEvT0_T1_T2_T3_T4_T6_E12temp_storage+32];
	selp.b32 	%r579, %r578, 0, %p86;
	add.s32 	%r580, %r577, %r579;
	setp.gt.s32 	%p87, %r120, 224;
	ld.shared.u32 	%r581, [_ZZN3cub18CUB_300001_SM_10006detail6reduce28DeviceReduceSingleTileKernelINS2_10policy_hubIjjN4cuda3std3__44plusIjEEE10Policy1000EPjPiiS9_ijNS7_10__identityEEEvT0_T1_T2_T3_T4_T6_E12temp_storage+36];
	selp.b32 	%r582, %r581, 0, %p87;
	add.s32 	%r686, %r580, %r582;
	bra.uni 	$L__BB6_72;
$L__BB6_22:
	mov.u32 	%r26, %tid.x;
	shl.b32 	%r377, %r26, 2;
	mul.wide.u32 	%rd86, %r377, 4;
	add.s64 	%rd76, %rd16, %rd86;
	// begin inline asm
	ld.global.nc.v2.u64 {%rd74, %rd75}, [%rd76];
	// end inline asm
	mov.b64 	{%r378, %r379}, %rd75;
	mov.b64 	{%r380, %r381}, %rd74;
	add.s64 	%rd79, %rd76, 4096;
	// begin inline asm
	ld.global.nc.v2.u64 {%rd77, %rd78}, [%rd79];
	// end inline asm
	mov.b64 	{%r382, %r383}, %rd78;
	mov.b64 	{%r384, %r385}, %rd77;
	add.s64 	%rd82, %rd76, 8192;
	// begin inline asm
	ld.global.nc.v2.u64 {%rd80, %rd81}, [%rd82];
	// end inline asm
	mov.b64 	{%r386, %r387}, %rd81;
	mov.b64 	{%r388, %r389}, %rd80;
	add.s64 	%rd85, %rd76, 12288;
	// begin inline asm
	ld.global.nc.v2.u64 {%rd83, %rd84}, [%rd85];
	// end inline asm
	mov.b64 	{%r390, %r391}, %rd84;
	mov.b64 	{%r392, %r393}, %rd83;
	add.s32 	%r394, %r381, %r380;
	add.s32 	%r395, %r378, %r394;
	add.s32 	%r396, %r379, %r395;
	add.s32 	%r397, %r384, %r396;
	add.s32 	%r398, %r385, %r397;
	add.s32 	%r399, %r382, %r398;
	add.s32 	%r400, %r383, %r399;
	add.s32 	%r401, %r388, %r400;
	add.s32 	%r402, %r389, %r401;
	add.s32 	%r403, %r386, %r402;
	add.s32 	%r404, %r387, %r403;
	add.s32 	%r405, %r392, %r404;
	add.s32 	%r406, %r393, %r405;
	add.s32 	%r407, %r390, %r406;
	add.s32 	%r659, %r391, %r407;
	setp.lt.u32 	%p50, %r120, 8192;
	mov.b32 	%r648, 4096;
	@%p50 bra 	$L__BB6_26;
	add.s32 	%r28, %r120, -4096;
	mov.b32 	%r648, 4096;
$L__BB6_24:
	mul.wide.s32 	%rd99, %r648, 4;
	add.s64 	%rd89, %rd76, %rd99;
	// begin inline asm
	ld.global.nc.v2.u64 {%rd87, %rd88}, [%rd89];
	// end inline asm
	mov.b64 	{%r409, %r410}, %rd88;
	mov.b64 	{%r411, %r412}, %rd87;
	add.s64 	%rd92, %rd89, 4096;
	// begin inline asm
	ld.global.nc.v2.u64 {%rd90, %rd91}, [%rd92];
	// end inline asm
	mov.b64 	{%r413, %r414}, %rd91;
	mov.b64 	{%r415, %r416}, %rd90;
	add.s64 	%rd95, %rd89, 8192;
	// begin inline asm
	ld.global.nc.v2.u64 {%rd93, %rd94}, [%rd95];
	// end inline asm
	mov.b64 	{%r417, %r418}, %rd94;
	mov.b64 	{%r419, %r420}, %rd93;
	add.s64 	%rd98, %rd89, 12288;
	// begin inline asm
	ld.global.nc.v2.u64 {%rd96, %rd97}, [%rd98];
	// end inline asm
	mov.b64 	{%r421, %r422}, %rd97;
	mov.b64 	{%r423, %r424}, %rd96;
	add.s32 	%r425, %r411, %r659;
	add.s32 	%r426, %r412, %r425;
	add.s32 	%r427, %r409, %r426;
	add.s32 	%r428, %r410, %r427;
	add.s32 	%r429, %r415, %r428;
	add.s32 	%r430, %r416, %r429;
	add.s32 	%r431, %r413, %r430;
	add.s32 	%r432, %r414, %r431;
	add.s32 	%r433, %r419, %r432;
	add.s32 	%r434, %r420, %r433;
	add.s32 	%r435, %r417, %r434;
	add.s32 	%r436, %r418, %r435;
	add.s32 	%r437, %r423, %r436;
	add.s32 	%r438, %r424, %r437;
	add.s32 	%r439, %r421, %r438;
	add.s32 	%r659, %r422, %r439;
	sub.s32 	%r440, %r120, %r648;
	setp.lt.s32 	%p51, %r440, 4096;
	@%p51 bra 	$L__BB6_34;
	add.s32 	%r648, %r648, 4096;
	setp.le.s32 	%p52, %r648, %r28;
	@%p52 bra 	$L__BB6_24;
$L__BB6_26:
	setp.le.s32 	%p53, %r120, %r648;
	@%p53 bra 	$L__BB6_34;
	sub.s32 	%r35, %r120, %r648;
	setp.ge.s32 	%p54, %r26, %r35;
	@%p54 bra 	$L__BB6_34;
	not.b32 	%r442, %r26;
	add.s32 	%r443, %r120, %r442;
	sub.s32 	%r36, %r443, %r648;
	and.b32  	%r444, %r36, 768;
	setp.eq.s32 	%p55, %r444, 768;
	mov.u32 	%r653, %r26;
	@%p55 bra 	$L__BB6_31;
	add.s32 	%r650, %r26, %r648;
	shr.u32 	%r445, %r36, 8;
	add.s32 	%r446, %r445, 1;
	and.b32  	%r447, %r446, 3;
	neg.s32 	%r649, %r447;
	mov.u32 	%r653, %r26;
$L__BB6_30:
	.pragma "nounroll";
	mul.wide.u32 	%rd101, %r650, 4;
	add.s64 	%rd100, %rd16, %rd101;
	// begin inline asm
	ld.global.nc.u32 %r448, [%rd100];
	// end inline asm
	add.s32 	%r659, %r448, %r659;
	add.s32 	%r653, %r653, 256;
	add.s32 	%r650, %r650, 256;
	add.s32 	%r649, %r649, 1;
	setp.ne.s32 	%p56, %r649, 0;
	@%p56 bra 	$L__BB6_30;
$L__BB6_31:
	setp.lt.u32 	%p57, %r36, 768;
	@%p57 bra 	$L__BB6_34;
	cvt.u64.u32 	%rd102, %r653;
	cvt.u64.u32 	%rd103, %r648;
	add.s64 	%rd104, %rd102, %rd103;
	shl.b64 	%rd105, %rd104, 2;
	add.s64 	%rd106, %rd105, %rd16;
	add.s64 	%rd122, %rd106, 2048;
	add.s32 	%r656, %r653, %r648;
$L__BB6_33:
	mul.wide.u32 	%rd111, %r656, 4;
	add.s64 	%rd107, %rd16, %rd111;
	// begin inline asm
	ld.global.nc.u32 %r449, [%rd107];
	// end inline asm
	add.s32 	%r453, %r449, %r659;
	add.s64 	%rd108, %rd122, -1024;
	// begin inline asm
	ld.global.nc.u32 %r450, [%rd108];
	// end inline asm
	add.s32 	%r454, %r450, %r453;
	// begin inline asm
	ld.global.nc.u32 %r451, [%rd122];
	// end inline asm
	add.s32 	%r455, %r451, %r454;
	add.s64 	%rd110, %rd122, 1024;
	// begin inline asm
	ld.global.nc.u32 %r452, [%rd110];
	// end inline asm
	add.s32 	%r659, %r452, %r455;
	add.s32 	%r653, %r653, 1024;
	add.s64 	%rd122, %rd122, 4096;
	add.s32 	%r656, %r656, 1024;
	setp.lt.s32 	%p58, %r653, %r35;
	@%p58 bra 	$L__BB6_33;
$L__BB6_34:
	// begin inline asm
	mov.u32 %r456, %laneid;
	// end inline asm
	mov.b32 	%r459, 1;
	mov.b32 	%r480, 31;
	mov.b32 	%r481, -1;
	// begin inline asm
	shfl.sync.down.b32 %r457, %r659, %r459, %r480, %r481;
	// end inline asm
	setp.gt.s32 	%p59, %r456, 30;
	selp.b32 	%r482, 0, %r457, %p59;
	add.s32 	%r463, %r482, %r659;
	mov.b32 	%r464, 2;
	// begin inline asm
	shfl.sync.down.b32 %r462, %r463, %r464, %r480, %r481;
	// end inline asm
	setp.gt.s32 	%p60, %r456, 29;
	selp.b32 	%r483, 0, %r462, %p60;
	add.s32 	%r468, %r463, %r483;
	mov.b32 	%r469, 4;
	// begin inline asm
	shfl.sync.down.b32 %r467, %r468, %r469, %r480, %r481;
	// end inline asm
	setp.gt.s32 	%p61, %r456, 27;
	selp.b32 	%r484, 0, %r467, %p61;
	add.s32 	%r473, %r468, %r484;
	mov.b32 	%r474, 8;
	// begin inline asm
	shfl.sync.down.b32 %r472, %r473, %r474, %r480, %r481;
	// end inline asm
	setp.gt.s32 	%p62, %r456, 23;
	selp.b32 	%r485, 0, %r472, %p62;
	add.s32 	%r478, %r473, %r485;
	mov.b32 	%r479, 16;
	// begin inline asm
	shfl.sync.down.b32 %r477, %r478, %r479, %r480, %r481;
	// end inline asm
	setp.gt.s32 	%p63, %r456, 15;
	selp.b32 	%r486, 0, %r477, %p63;
	add.s32 	%r686, %r478, %r486;
	setp.ne.s32 	%p64, %r456, 0;
	@%p64 bra 	$L__BB6_36;
	shr.u32 	%r487, %r26, 3;
	and.b32  	%r488, %r487, 124;
	mov.u32 	%r489, _ZZN3cub18CUB_300001_SM_10006detail6reduce28DeviceReduceSingleTileKernelINS2_10policy_hubIjjN4cuda3std3__44plusIjEEE10Policy1000EPjPiiS9_ijNS7_10__identityEEEvT0_T1_T2_T3_T4_T6_E12temp_storage;
	add.s32 	%r490, %r489, %r488;
	st.shared.u32 	[%r490+8], %r686;
$L__BB6_36:
	bar.sync 	0;
	setp.ne.s32 	%p65, %r26, 0;
	@%p65 bra 	$L__BB6_72;
	ld.shared.u32 	%r491, [_ZZN3cub18CUB_300001_SM_10006detail6reduce28DeviceReduceSingleTileKernelINS2_10policy_hubIjjN4cuda3std3__44plusIjEEE10Policy1000EPjPiiS9_ijNS7_10__identityEEEvT0_T1_T2_T3_T4_T6_E12temp_storage+12];
	add.s32 	%r492, %r491, %r686;
	ld.shared.u32 	%r493, [_ZZN3cub18CUB_300001_SM_10006detail6reduce28DeviceReduceSingleTileKernelINS2_10policy_hubIjjN4cuda3std3__44plusIjEEE10Policy1000EPjPiiS9_ijNS7_10__identityEEEvT0_T1_T2_T3_T4_T6_E12temp_storage+16];
	add.s32 	%r494, %r492, %r493;
	ld.shared.u32 	%r495, [_ZZN3cub18CUB_300001_SM_10006detail6reduce28DeviceReduceSingleTileKernelINS2_10policy_hubIjjN4cuda3std3__44plusIjEEE10Policy1000EPjPiiS9_ijNS7_10__identityEEEvT0_T1_T2_T3_T4_T6_E12temp_storage+20];
	add.s32 	%r496, %r494, %r495;
	ld.shared.u32 	%r497, [_ZZN3cub18CUB_300001_SM_10006detail6reduce28DeviceReduceSingleTileKernelINS2_10policy_hubIjjN4cuda3std3__44plusIjEEE10Policy1000EPjPiiS9_ijNS7_10__identityEEEvT0_T1_T2_T3_T4_T6_E12temp_storage+24];
	add.s32 	%r498, %r496, %r497;
	ld.shared.u32 	%r499, [_ZZN3cub18CUB_300001_SM_10006detail6reduce28DeviceReduceSingleTileKernelINS2_10policy_hubIjjN4cuda3std3__44plusIjEEE10Policy1000EPjPiiS9_ijNS7_10__identityEEEvT0_T1_T2_T3_T4_T6_E12temp_storage+28];
	add.s32 	%r500, %r498, %r499;
	ld.shared.u32 	%r501, [_ZZN3cub18CUB_300001_SM_10006detail6reduce28DeviceReduceSingleTileKernelINS2_10policy_hubIjjN4cuda3std3__44plusIjEEE10Policy1000EPjPiiS9_ijNS7_10__identityEEEvT0_T1_T2_T3_T4_T6_E12temp_storage+32];
	add.s32 	%r502, %r500, %r501;
	ld.shared.u32 	%r503, [_ZZN3cub18CUB_300001_SM_10006detail6reduce28DeviceReduceSingleTileKernelINS2_10policy_hubIjjN4cuda3std3__44plusIjEEE10Policy1000EPjPiiS9_ijNS7_10__identityEEEvT0_T1_T2_T3_T4_T6_E12temp_storage+36];
	add.s32 	%r686, %r502, %r503;
	bra.uni 	$L__BB6_72;
$L__BB6_38:
	setp.gt.s32 	%p3, %r120, 4095;
	@%p3 bra 	$L__BB6_56;
	mov.u32 	%r60, %tid.x;
	setp.ge.s32 	%p20, %r60, %r120;
	mov.b32 	%r670, 0;
	mov.u32 	%r665, %r60;
	@%p20 bra 	$L__BB6_41;
	mul.wide.u32 	%rd66, %r60, 4;
	add.s64 	%rd65, %rd16, %rd66;
	// begin inline asm
	ld.global.nc.u32 %r670, [%rd65];
	// end inline asm
	add.s32 	%r665, %r60, 256;
$L__BB6_41:
	setp.ge.s32 	%p21, %r665, %r120;
	@%p21 bra 	$L__BB6_47;
	not.b32 	%r252, %r665;
	add.s32 	%r65, %r120, %r252;
	and.b32  	%r253, %r65, 768;
	setp.eq.s32 	%p22, %r253, 768;
	@%p22 bra 	$L__BB6_45;
	mul.wide.u32 	%rd67, %r665, 4;
	add.s64 	%rd123, %rd16, %rd67;
	shr.u32 	%r254, %r65, 8;
	add.s32 	%r255, %r254, 1;
	and.b32  	%r256, %r255, 3;
	neg.s32 	%r662, %r256;
$L__BB6_44:
	.pragma "nounroll";
	// begin inline asm
	ld.global.nc.u32 %r257, [%rd123];
	// end inline asm
	add.s32 	%r670, %r257, %r670;
	add.s32 	%r665, %r665, 256;
	add.s64 	%rd123, %rd123, 1024;
	add.s32 	%r662, %r662, 1;
	setp.ne.s32 	%p23, %r662, 0;
	@%p23 bra 	$L__BB6_44;
$L__BB6_45:
	setp.lt.u32 	%p24, %r65, 768;
	@%p24 bra 	$L__BB6_47;
$L__BB6_46:
	mul.wide.s32 	%rd73, %r665, 4;
	add.s64 	%rd69, %rd16, %rd73;
	// begin inline asm
	ld.global.nc.u32 %r258, [%rd69];
	// end inline asm
	add.s32 	%r262, %r258, %r670;
	add.s64 	%rd70, %rd69, 1024;
	// begin inline asm
	ld.global.nc.u32 %r259, [%rd70];
	// end inline asm
	add.s32 	%r263, %r259, %r262;
	add.s64 	%rd71, %rd69, 2048;
	// begin inline asm
	ld.global.nc.u32 %r260, [%rd71];
	// end inline asm
	add.s32 	%r264, %r260, %r263;
	add.s64 	%rd72, %rd69, 3072;
	// begin inline asm
	ld.global.nc.u32 %r261, [%rd72];
	// end inline asm
	add.s32 	%r670, %r261, %r264;
	add.s32 	%r665, %r665, 1024;
	setp.lt.s32 	%p25, %r665, %r120;
	@%p25 bra 	$L__BB6_46;
$L__BB6_47:
	setp.lt.s32 	%p26, %r120, 256;
	@%p26 bra 	$L__BB6_52;
	// begin inline asm
	mov.u32 %r328, %laneid;
	// end inline asm
	mov.b32 	%r331, 1;
	mov.b32 	%r352, 31;
	mov.b32 	%r353, -1;
	// begin inline asm
	shfl.sync.down.b32 %r329, %r670, %r331, %r352, %r353;
	// end inline asm
	setp.gt.s32 	%p42, %r328, 30;
	selp.b32 	%r354, 0, %r329, %p42;
	add.s32 	%r335, %r354, %r670;
	mov.b32 	%r336, 2;
	// begin inline asm
	shfl.sync.down.b32 %r334, %r335, %r336, %r352, %r353;
	// end inline asm
	setp.gt.s32 	%p43, %r328, 29;
	selp.b32 	%r355, 0, %r334, %p43;
	add.s32 	%r340, %r335, %r355;
	mov.b32 	%r341, 4;
	// begin inline asm
	shfl.sync.down.b32 %r339, %r340, %r341, %r352, %r353;
	// end inline asm
	setp.gt.s32 	%p44, %r328, 27;
	selp.b32 	%r356, 0, %r339, %p44;
	add.s32 	%r345, %r340, %r356;
	mov.b32 	%r346, 8;
	// begin inline asm
	shfl.sync.down.b32 %r344, %r345, %r346, %r352, %r353;
	// end inline asm
	setp.gt.s32 	%p45, %r328, 23;
	selp.b32 	%r357, 0, %r344, %p45;
	add.s32 	%r350, %r345, %r357;
	mov.b32 	%r351, 16;
	// begin inline asm
	shfl.sync.down.b32 %r349, %r350, %r351, %r352, %r353;
	// end inline asm
	setp.gt.s32 	%p46, %r328, 15;
	selp.b32 	%r358, 0, %r349, %p46;
	add.s32 	%r686, %r350, %r358;
	setp.ne.s32 	%p47, %r328, 0;
	@%p47 bra 	$L__BB6_50;
	shr.u32 	%r359, %r60, 3;
	and.b32  	%r360, %r359, 124;
	mov.u32 	%r361, _ZZN3cub18CUB_300001_SM_10006detail6reduce28DeviceReduceSingleTileKernelINS2_10policy_hubIjjN4cuda3std3__44plusIjEEE10Policy1000EPjPiiS9_ijNS7_10__identityEEEvT0_T1_T2_T3_T4_T6_E12temp_storage;
	add.s32 	%r362, %r361, %r360;
	st.shared.u32 	[%r362+8], %r686;
$L__BB6_50:
	bar.sync 	0;
	setp.ne.s32 	%p48, %r60, 0;
	@%p48 bra 	$L__BB6_72;
	ld.shared.u32 	%r363, [_ZZN3cub18CUB_300001_SM_10006detail6reduce28DeviceReduceSingleTileKernelINS2_10policy_hubIjjN4cuda3std3__44plusIjEEE10Policy1000EPjPiiS9_ijNS7_10__identityEEEvT0_T1_T2_T3_T4_T6_E12temp_storage+12];
	add.s32 	%r364, %r363, %r686;
	ld.shared.u32 	%r365, [_ZZN3cub18CUB_300001_SM_10006detail6reduce28DeviceReduceSingleTileKernelINS2_10policy_hubIjjN4cuda3std3__44plusIjEEE10Policy1000EPjPiiS9_ijNS7_10__identityEEEvT0_T1_T2_T3_T4_T6_E12temp_storage+16];
	add.s32 	%r366, %r364, %r365;
	ld.shared.u32 	%r367, [_ZZN3cub18CUB_300001_SM_10006detail6reduce28DeviceReduceSingleTileKernelINS2_10policy_hubIjjN4cuda3std3__44plusIjEEE10Policy1000EPjPiiS9_ijNS7_10__identityEEEvT0_T1_T2_T3_T4_T6_E12temp_storage+20];
	add.s32 	%r368, %r366, %r367;
	ld.shared.u32 	%r369, [_ZZN3cub18CUB_300001_SM_10006detail6reduce28DeviceReduceSingleTileKernelINS2_10policy_hubIjjN4cuda3std3__44plusIjEEE10Policy1000EPjPiiS9_ijNS7_10__identityEEEvT0_T1_T2_T3_T4_T6_E12temp_storage+24];
	add.s32 	%r370, %r368, %r369;
	ld.shared.u32 	%r371, [_ZZN3cub18CUB_300001_SM_10006detail6reduce28DeviceReduceSingleTileKernelINS2_10policy_hubIjjN4cuda3std3__44plusIjEEE10Policy1000EPjPiiS9_ijNS7_10__identityEEEvT0_T1_T2_T3_T4_T6_E12temp_storage+28];
	add.s32 	%r372, %r370, %r371;
	ld.shared.u32 	%r373, [_ZZN3cub18CUB_300001_SM_10006detail6reduce28DeviceReduceSingleTileKernelINS2_10policy_hubIjjN4cuda3std3__44plusIjEEE10Policy1000EPjPiiS9_ijNS7_10__identityEEEvT0_T1_T2_T3_T4_T6_E12temp_storage+32];
	add.s32 	%r374, %r372, %r373;
	ld.shared.u32 	%r375, [_ZZN3cub18CUB_300001_SM_10006detail6reduce28DeviceReduceSingleTileKernelINS2_10policy_hubIjjN4cuda3std3__44plusIjEEE10Policy1000EPjPiiS9_ijNS7_10__identityEEEvT0_T1_T2_T3_T4_T6_E12temp_storage+36];
	add.s32 	%r686, %r374, %r375;
	bra.uni 	$L__BB6_72;
$L__BB6_52:
	// begin inline asm
	mov.u32 %r265, %laneid;
	// end inline asm
	and.b32  	%r291, %r60, 992;
	add.s32 	%r292, %r291, 32;
	setp.gt.s32 	%p27, %r292, %r120;
	not.b32 	%r293, %r291;
	add.s32 	%r294, %r120, %r293;
	selp.b32 	%r289, %r294, 31, %p27;
	mov.b32 	%r268, 1;
	mov.b32 	%r290, -1;
	// begin inline asm
	shfl.sync.down.b32 %r266, %r670, %r268, %r289, %r290;
	// end inline asm
	setp.lt.s32 	%p28, %r265, %r289;
	selp.b32 	%r295, %r266, 0, %p28;
	add.s32 	%r272, %r295, %r670;
	mov.b32 	%r273, 2;
	// begin inline asm
	shfl.sync.down.b32 %r271, %r272, %r273, %r289, %r290;
	// end inline asm
	add.s32 	%r296, %r265, 2;
	setp.gt.s32 	%p29, %r296, %r289;
	selp.b32 	%r297, 0, %r271, %p29;
	add.s32 	%r277, %r272, %r297;
	mov.b32 	%r278, 4;
	// begin inline asm
	shfl.sync.down.b32 %r276, %r277, %r278, %r289, %r290;
	// end inline asm
	add.s32 	%r298, %r265, 4;
	setp.gt.s32 	%p30, %r298, %r289;
	selp.b32 	%r299, 0, %r276, %p30;
	add.s32 	%r282, %r277, %r299;
	mov.b32 	%r283, 8;
	// begin inline asm
	shfl.sync.down.b32 %r281, %r282, %r283, %r289, %r290;
	// end inline asm
	add.s32 	%r300, %r265, 8;
	setp.gt.s32 	%p31, %r300, %r289;
	selp.b32 	%r301, 0, %r281, %p31;
	add.s32 	%r287, %r282, %r301;
	mov.b32 	%r288, 16;
	// begin inline asm
	shfl.sync.down.b32 %r286, %r287, %r288, %r289, %r290;
	// end inline asm
	add.s32 	%r302, %r265, 16;
	setp.gt.s32 	%p32, %r302, %r289;
	selp.b32 	%r303, 0, %r286, %p32;
	add.s32 	%r686, %r287, %r303;
	setp.ne.s32 	%p33, %r265, 0;
	@%p33 bra 	$L__BB6_54;
	shr.u32 	%r304, %r60, 3;
	and.b32  	%r305, %r304, 124;
	mov.u32 	%r306, _ZZN3cub18CUB_300001_SM_10006detail6reduce28DeviceReduceSingleTileKernelINS2_10policy_hubIjjN4cuda3std3__44plusIjEEE10Policy1000EPjPiiS9_ijNS7_10__identityEEEvT0_T1_T2_T3_T4_T6_E12temp_storage;
	add.s32 	%r307, %r306, %r305;
	st.shared.u32 	[%r307+8], %r686;
$L__BB6_54:
	bar.sync 	0;
	setp.ne.s32 	%p34, %r60, 0;
	@%p34 bra 	$L__BB6_72;
	setp.gt.s32 	%p35, %r120, 32;
	ld.shared.u32 	%r308, [_ZZN3cub18CUB_300001_SM_10006detail6reduce28DeviceReduceSingleTileKernelINS2_10policy_hubIjjN4cuda3std3__44plusIjEEE10Policy1000EPjPiiS9_ijNS7_10__identityEEEvT0_T1_T2_T3_T4_T6_E12temp_storage+12];
	selp.b32 	%r309, %r308, 0, %p35;
	add.s32 	%r310, %r309, %r686;
	setp.gt.s32 	%p36, %r120, 64;
	ld.shared.u32 	%r311, [_ZZN3cub18CUB_300001_SM_10006detail6reduce28DeviceReduceSingleTileKernelINS2_10policy_hubIjjN4cuda3std3__44plusIjEEE10Policy1000EPjPiiS9_ijNS7_10__identityEEEvT0_T1_T2_T3_T4_T6_E12temp_storage+16];
	selp.b32 	%r312, %r311, 0, %p36;
	add.s32 	%r313, %r310, %r312;
	setp.gt.s32 	%p37, %r120, 96;
	ld.shared.u32 	%r314, [_ZZN3cub18CUB_300001_SM_10006detail6reduce28DeviceReduceSingleTileKernelINS2_10policy_hubIjjN4cuda3std3__44plusIjEEE10Policy1000EPjPiiS9_ijNS7_10__identityEEEvT0_T1_T2_T3_T4_T6_E12temp_storage+20];
	selp.b32 	%r315, %r314, 0, %p37;
	add.s32 	%r316, %r313, %r315;
	setp.gt.s32 	%p38, %r120, 128;
	ld.shared.u32 	%r317, [_ZZN3cub18CUB_300001_SM_10006detail6reduce28DeviceReduceSingleTileKernelINS2_10policy_hubIjjN4cuda3std3__44plusIjEEE10Policy1000EPjPiiS9_ijNS7_10__identityEEEvT0_T1_T2_T3_T4_T6_E12temp_storage+24];
	selp.b32 	%r318, %r317, 0, %p38;
	add.s32 	%r319, %r316, %r318;
	setp.gt.s32 	%p39, %r120, 160;
	ld.shared.u32 	%r320, [_ZZN3cub18CUB_300001_SM_10006detail6reduce28DeviceReduceSingleTileKernelINS2_10policy_hubIjjN4cuda3std3__44plusIjEEE10Policy1000EPjPiiS9_ijNS7_10__identityEEEvT0_T1_T2_T3_T4_T6_E12temp_storage+28];
	selp.b32 	%r321, %r320, 0, %p39;
	add.s32 	%r322, %r319, %r321;
	setp.gt.s32 	%p40, %r120, 192;
	ld.shared.u32 	%r323, [_ZZN3cub18CUB_300001_SM_10006detail6reduce28DeviceReduceSingleTileKernelINS2_10policy_hubIjjN4cuda3std3__44plusIjEEE10Policy1000EPjPiiS9_ijNS7_10__identityEEEvT0_T1_T2_T3_T4_T6_E12temp_storage+32];
	selp.b32 	%r324, %r323, 0, %p40;
	add.s32 	%r325, %r322, %r324;
	setp.gt.s32 	%p41, %r120, 224;
	ld.shared.u32 	%r326, [_ZZN3cub18CUB_300001_SM_10006detail6reduce28DeviceReduceSingleTileKernelINS2_10policy_hubIjjN4cuda3std3__44plusIjEEE10Policy1000EPjPiiS9_ijNS7_10__identityEEEvT0_T1_T2_T3_T4_T6_E12temp_storage+36];
	selp.b32 	%r327, %r326, 0, %p41;
	add.s32 	%r686, %r325, %r327;
	bra.uni 	$L__BB6_72;
$L__BB6_56:
	mov.u32 	%r85, %tid.x;
	mul.wide.u32 	%rd35, %r85, 4;
	add.s64 	%rd19, %rd16, %rd35;
	// begin inline asm
	ld.global.nc.u32 %r122, [%rd19];
	// end inline asm
	add.s64 	%rd20, %rd19, 1024;
	// begin inline asm
	ld.global.nc.u32 %r123, [%rd20];
	// end inline asm
	add.s64 	%rd21, %rd19, 2048;
	// begin inline asm
	ld.global.nc.u32 %r124, [%rd21];
	// end inline asm
	add.s64 	%rd22, %rd19, 3072;
	// begin inline asm
	ld.global.nc.u32 %r125, [%rd22];
	// end inline asm
	add.s64 	%rd23, %rd19, 4096;
	// begin inline asm
	ld.global.nc.u32 %r126, [%rd23];
	// end inline asm
	add.s64 	%rd24, %rd19, 5120;
	// begin inline asm
	ld.global.nc.u32 %r127, [%rd24];
	// end inline asm
	add.s64 	%rd25, %rd19, 6144;
	// begin inline asm
	ld.global.nc.u32 %r128, [%rd25];
	// end inline asm
	add.s64 	%rd26, %rd19, 7168;
	// begin inline asm
	ld.global.nc.u32 %r129, [%rd26];
	// end inline asm
	add.s64 	%rd27, %rd19, 8192;
	// begin inline asm
	ld.global.nc.u32 %r130, [%rd27];
	// end inline asm
	add.s64 	%rd28, %rd19, 9216;
	// begin inline asm
	ld.global.nc.u32 %r131, [%rd28];
	// end inline asm
	add.s64 	%rd29, %rd19, 10240;
	// begin inline asm
	ld.global.nc.u32 %r132, [%rd29];
	// end inline asm
	add.s64 	%rd30, %rd19, 11264;
	// begin inline asm
	ld.global.nc.u32 %r133, [%rd30];
	// end inline asm
	add.s64 	%rd31, %rd19, 12288;
	// begin inline asm
	ld.global.nc.u32 %r134, [%rd31];
	// end inline asm
	add.s64 	%rd32, %rd19, 13312;
	// begin inline asm
	ld.global.nc.u32 %r135, [%rd32];
	// end inline asm
	add.s64 	%rd33, %rd19, 14336;
	// begin inline asm
	ld.global.nc.u32 %r136, [%rd33];
	// end inline asm
	add.s64 	%rd34, %rd19, 15360;
	// begin inline asm
	ld.global.nc.u32 %r137, [%rd34];
	// end inline asm
	add.s32 	%r139, %r123, %r122;
	add.s32 	%r140, %r124, %r139;
	add.s32 	%r141, %r125, %r140;
	add.s32 	%r142, %r126, %r141;
	add.s32 	%r143, %r127, %r142;
	add.s32 	%r144, %r128, %r143;
	add.s32 	%r145, %r129, %r144;
	add.s32 	%r146, %r130, %r145;
	add.s32 	%r147, %r131, %r146;
	add.s32 	%r148, %r132, %r147;
	add.s32 	%r149, %r133, %r148;
	add.s32 	%r150, %r134, %r149;
	add.s32 	%r151, %r135, %r150;
	add.s32 	%r152, %r136, %r151;
	add.s32 	%r685, %r137, %r152;
	setp.lt.u32 	%p4, %r120, 8192;
	mov.b32 	%r674, 4096;
	@%p4 bra 	$L__BB6_60;
	add.s32 	%r87, %r120, -4096;
	mov.b32 	%r674, 4096;
$L__BB6_58:
	mul.wide.s32 	%rd52, %r674, 4;
	add.s64 	%rd36, %rd19, %rd52;
	// begin inline asm
	ld.global.nc.u32 %r154, [%rd36];
	// end inline asm
	add.s64 	%rd37, %rd36, 1024;
	// begin inline asm
	ld.global.nc.u32 %r155, [%rd37];
	// end inline asm
	add.s64 	%rd38, %rd36, 2048;
	// begin inline asm
	ld.global.nc.u32 %r156, [%rd38];
	// end inline asm
	add.s64 	%rd39, %rd36, 3072;
	// begin inline asm
	ld.global.nc.u32 %r157, [%rd39];
	// end inline asm
	add.s64 	%rd40, %rd36, 4096;
	// begin inline asm
	ld.global.nc.u32 %r158, [%rd40];
	// end inline asm
	add.s64 	%rd41, %rd36, 5120;
	// begin inline asm
	ld.global.nc.u32 %r159, [%rd41];
	// end inline asm
	add.s64 	%rd42, %rd36, 6144;
	// begin inline asm
	ld.global.nc.u32 %r160, [%rd42];
	// end inline asm
	add.s64 	%rd43, %rd36, 7168;
	// begin inline asm
	ld.global.nc.u32 %r161, [%rd43];
	// end inline asm
	add.s64 	%rd44, %rd36, 8192;
	// begin inline asm
	ld.global.nc.u32 %r162, [%rd44];
	// end inline asm
	add.s64 	%rd45, %rd36, 9216;
	// begin inline asm
	ld.global.nc.u32 %r163, [%rd45];
	// end inline asm
	add.s64 	%rd46, %rd36, 10240;
	// begin inline asm
	ld.global.nc.u32 %r164, [%rd46];
	// end inline asm
	add.s64 	%rd47, %rd36, 11264;
	// begin inline asm
	ld.global.nc.u32 %r165, [%rd47];
	// end inline asm
	add.s64 	%rd48, %rd36, 12288;
	// begin inline asm
	ld.global.nc.u32 %r166, [%rd48];
	// end inline asm
	add.s64 	%rd49, %rd36, 13312;
	// begin inline asm
	ld.global.nc.u32 %r167, [%rd49];
	// end inline asm
	add.s64 	%rd50, %rd36, 14336;
	// begin inline asm
	ld.global.nc.u32 %r168, [%rd50];
	// end inline asm
	add.s64 	%rd51, %rd36, 15360;
	// begin inline asm
	ld.global.nc.u32 %r169, [%rd51];
	// end inline asm
	add.s32 	%r170, %r154, %r685;
	add.s32 	%r171, %r155, %r170;
	add.s32 	%r172, %r156, %r171;
	add.s32 	%r173, %r157, %r172;
	add.s32 	%r174, %r158, %r173;
	add.s32 	%r175, %r159, %r174;
	add.s32 	%r176, %r160, %r175;
	add.s32 	%r177, %r161, %r176;
	add.s32 	%r178, %r162, %r177;
	add.s32 	%r179, %r163, %r178;
	add.s32 	%r180, %r164, %r179;
	add.s32 	%r181, %r165, %r180;
	add.s32 	%r182, %r166, %r181;
	add.s32 	%r183, %r167, %r182;
	add.s32 	%r184, %r168, %r183;
	add.s32 	%r685, %r169, %r184;
	sub.s32 	%r185, %r120, %r674;
	setp.lt.s32 	%p5, %r185, 4096;
	@%p5 bra 	$L__BB6_68;
	add.s32 	%r674, %r674, 4096;
	setp.le.s32 	%p6, %r674, %r87;
	@%p6 bra 	$L__BB6_58;
$L__BB6_60:
	setp.le.s32 	%p7, %r120, %r674;
	@%p7 bra 	$L__BB6_68;
	sub.s32 	%r94, %r120, %r674;
	setp.ge.s32 	%p8, %r85, %r94;
	@%p8 bra 	$L__BB6_68;
	not.b32 	%r187, %r85;
	add.s32 	%r188, %r120, %r187;
	sub.s32 	%r95, %r188, %r674;
	and.b32  	%r189, %r95, 768;
	setp.eq.s32 	%p9, %r189, 768;
	mov.u32 	%r679, %r85;
	@%p9 bra 	$L__BB6_65;
	add.s32 	%r676, %r85, %r674;
	shr.u32 	%r190, %r95, 8;
	add.s32 	%r191, %r190, 1;
	and.b32  	%r192, %r191, 3;
	neg.s32 	%r675, %r192;
	mov.u32 	%r679, %r85;
$L__BB6_64:
	.pragma "nounroll";
	mul.wide.u32 	%rd54, %r676, 4;
	add.s64 	%rd53, %rd16, %rd54;
	// begin inline asm
	ld.global.nc.u32 %r193, [%rd53];
	// end inline asm
	add.s32 	%r685, %r193, %r685;
	add.s32 	%r679, %r679, 256;
	add.s32 	%r676, %r676, 256;
	add.s32 	%r675, %r675, 1;
	setp.ne.s32 	%p10, %r675, 0;
	@%p10 bra 	$L__BB6_64;
$L__BB6_65:
	setp.lt.u32 	%p11, %r95, 768;
	@%p11 bra 	$L__BB6_68;
	cvt.u64.u32 	%rd55, %r679;
	cvt.u64.u32 	%rd56, %r674;
	add.s64 	%rd57, %rd55, %rd56;
	shl.b64 	%rd58, %rd57, 2;
	add.s64 	%rd59, %rd58, %rd16;
	add.s64 	%rd124, %rd59, 2048;
	add.s32 	%r682, %r679, %r674;
$L__BB6_67:
	mul.wide.u32 	%rd64, %r682, 4;
	add.s64 	%rd60, %rd16, %rd64;
	// begin inline asm
	ld.global.nc.u32 %r194, [%rd60];
	// end inline asm
	add.s32 	%r198, %r194, %r685;
	add.s64 	%rd61, %rd124, -1024;
	// begin inline asm
	ld.global.nc.u32 %r195, [%rd61];
	// end inline asm
	add.s32 	%r199, %r195, %r198;
	// begin inline asm
	ld.global.nc.u32 %r196, [%rd124];
	// end inline asm
	add.s32 	%r200, %r196, %r199;
	add.s64 	%rd63, %rd124, 1024;
	// begin inline asm
	ld.global.nc.u32 %r197, [%rd63];
	// end inline asm
	add.s32 	%r685, %r197, %r200;
	add.s32 	%r679, %r679, 1024;
	add.s64 	%rd124, %rd124, 4096;
	add.s32 	%r682, %r682, 1024;
	setp.lt.s32 	%p12, %r679, %r94;
	@%p12 bra 	$L__BB6_67;
$L__BB6_68:
	// begin inline asm
	mov.u32 %r201, %laneid;
	// end inline asm
	mov.b32 	%r204, 1;
	mov.b32 	%r225, 31;
	mov.b32 	%r226, -1;
	// begin inline asm
	shfl.sync.down.b32 %r202, %r685, %r204, %r225, %r226;
	// end inline asm
	setp.gt.s32 	%p13, %r201, 30;
	selp.b32 	%r227, 0, %r202, %p13;
	add.s32 	%r208, %r227, %r685;
	mov.b32 	%r209, 2;
	// begin inline asm
	shfl.sync.down.b32 %r207, %r208, %r209, %r225, %r226;
	// end inline asm
	setp.gt.s32 	%p14, %r201, 29;
	selp.b32 	%r228, 0, %r207, %p14;
	add.s32 	%r213, %r208, %r228;
	mov.b32 	%r214, 4;
	// begin inline asm
	shfl.sync.down.b32 %r212, %r213, %r214, %r225, %r226;
	// end inline asm
	setp.gt.s32 	%p15, %r201, 27;
	selp.b32 	%r229, 0, %r212, %p15;
	add.s32 	%r218, %r213, %r229;
	mov.b32 	%r219, 8;
	// begin inline asm
	shfl.sync.down.b32 %r217, %r218, %r219, %r225, %r226;
	// end inline asm
	setp.gt.s32 	%p16, %r201, 23;
	selp.b32 	%r230, 0, %r217, %p16;
	add.s32 	%r223, %r218, %r230;
	mov.b32 	%r224, 16;
	// begin inline asm
	shfl.sync.down.b32 %r222, %r223, %r224, %r225, %r226;
	// end inline asm
	setp.gt.s32 	%p17, %r201, 15;
	selp.b32 	%r231, 0, %r222, %p17;
	add.s32 	%r686, %r223, %r231;
	setp.ne.s32 	%p18, %r201, 0;
	@%p18 bra 	$L__BB6_70;
	shr.u32 	%r232, %r85, 3;
	and.b32  	%r233, %r232, 124;
	mov.u32 	%r234, _ZZN3cub18CUB_300001_SM_10006detail6reduce28DeviceReduceSingleTileKernelINS2_10policy_hubIjjN4cuda3std3__44plusIjEEE10Policy1000EPjPiiS9_ijNS7_10__identityEEEvT0_T1_T2_T3_T4_T6_E12temp_storage;
	add.s32 	%r235, %r234, %r233;
	st.shared.u32 	[%r235+8], %r686;
$L__BB6_70:
	bar.sync 	0;
	setp.ne.s32 	%p19, %r85, 0;
	@%p19 bra 	$L__BB6_72;
	ld.shared.u32 	%r236, [_ZZN3cub18CUB_300001_SM_10006detail6reduce28DeviceReduceSingleTileKernelINS2_10policy_hubIjjN4cuda3std3__44plusIjEEE10Policy1000EPjPiiS9_ijNS7_10__identityEEEvT0_T1_T2_T3_T4_T6_E12temp_storage+12];
	add.s32 	%r237, %r236, %r686;
	ld.shared.u32 	%r238, [_ZZN3cub18CUB_300001_SM_10006detail6reduce28DeviceReduceSingleTileKernelINS2_10policy_hubIjjN4cuda3std3__44plusIjEEE10Policy1000EPjPiiS9_ijNS7_10__identityEEEvT0_T1_T2_T3_T4_T6_E12temp_storage+16];
	add.s32 	%r239, %r237, %r238;
	ld.shared.u32 	%r240, [_ZZN3cub18CUB_300001_SM_10006detail6reduce28DeviceReduceSingleTileKernelINS2_10policy_hubIjjN4cuda3std3__44plusIjEEE10Policy1000EPjPiiS9_ijNS7_10__identityEEEvT0_T1_T2_T3_T4_T6_E12temp_storage+20];
	add.s32 	%r241, %r239, %r240;
	ld.shared.u32 	%r242, [_ZZN3cub18CUB_300001_SM_10006detail6reduce28DeviceReduceSingleTileKernelINS2_10policy_hubIjjN4cuda3std3__44plusIjEEE10Policy1000EPjPiiS9_ijNS7_10__identityEEEvT0_T1_T2_T3_T4_T6_E12temp_storage+24];
	add.s32 	%r243, %r241, %r242;
	ld.shared.u32 	%r244, [_ZZN3cub18CUB_300001_SM_10006detail6reduce28DeviceReduceSingleTileKernelINS2_10policy_hubIjjN4cuda3std3__44plusIjEEE10Policy1000EPjPiiS9_ijNS7_10__identityEEEvT0_T1_T2_T3_T4_T6_E12temp_storage+28];
	add.s32 	%r245, %r243, %r244;
	ld.shared.u32 	%r246, [_ZZN3cub18CUB_300001_SM_10006detail6reduce28DeviceReduceSingleTileKernelINS2_10policy_hubIjjN4cuda3std3__44plusIjEEE10Policy1000EPjPiiS9_ijNS7_10__identityEEEvT0_T1_T2_T3_T4_T6_E12temp_storage+32];
	add.s32 	%r247, %r245, %r246;
	ld.shared.u32 	%r248, [_ZZN3cub18CUB_300001_SM_10006detail6reduce28DeviceReduceSingleTileKernelINS2_10policy_hubIjjN4cuda3std3__44plusIjEEE10Policy1000EPjPiiS9_ijNS7_10__identityEEEvT0_T1_T2_T3_T4_T6_E12temp_storage+36];
	add.s32 	%r686, %r247, %r248;
$L__BB6_72:
	mov.u32 	%r631, %tid.x;
	setp.ne.s32 	%p95, %r631, 0;
	@%p95 bra 	$L__BB6_74;
	add.s32 	%r632, %r686, %r121;
	st.global.u32 	[%rd1], %r632;
$L__BB6_74:
	ret;

}
	// .globl	_ZN3cub18CUB_300001_SM_10006detail6reduce28DeviceReduceSingleTileKernelINS2_10policy_hubIjyN4cuda3std3__44plusIjEEE10Policy1000EN6thrust24THRUST_300001_SM_1000_NS6detail15normal_iteratorINSD_10device_ptrI6float2EEEEPiyS9_ij14isInsideCircleEEvT0_T1_T2_T3_T4_T6_
.visible .entry _ZN3cub18CUB_300001_SM_10006detail6reduce28DeviceReduceSingleTileKernelINS2_10policy_hubIjyN4cuda3std3__44plusIjEEE10Policy1000EN6thrust24THRUST_300001_SM_1000_NS6detail15normal_iteratorINSD_10device_ptrI6float2EEEEPiyS9_ij14isInsideCircleEEvT0_T1_T2_T3_T4_T6_(
	.param .align 8 .b8 _ZN3cub18CUB_300001_SM_10006detail6reduce28DeviceReduceSingleTileKernelINS2_10policy_hubIjyN4cuda3std3__44plusIjEEE10Policy1000EN6thrust24THRUST_300001_SM_1000_NS6detail15normal_iteratorINSD_10device_ptrI6float2EEEEPiyS9_ij14isInsideCircleEEvT0_T1_T2_T3_T4_T6__param_0[8],
	.param .u64 .ptr .align 1 _ZN3cub18CUB_300001_SM_10006detail6reduce28DeviceReduceSingleTileKernelINS2_10policy_hubIjyN4cuda3std3__44plusIjEEE10Policy1000EN6thrust24THRUST_300001_SM_1000_NS6detail15normal_iteratorINSD_10device_ptrI6float2EEEEPiyS9_ij14isInsideCircleEEvT0_T1_T2_T3_T4_T6__param_1,
	.param .u64 _ZN3cub18CUB_300001_SM_10006detail6reduce28DeviceReduceSingleTileKernelINS2_10policy_hubIjyN4cuda3std3__44plusIjEEE10Policy1000EN6thrust24THRUST_300001_SM_1000_NS6detail15normal_iteratorINSD_10device_ptrI6float2EEEEPiyS9_ij14isInsideCircleEEvT0_T1_T2_T3_T4_T6__param_2,
	.param .align 1 .b8 _ZN3cub18CUB_300001_SM_10006detail6reduce28DeviceReduceSingleTileKernelINS2_10policy_hubIjyN4cuda3std3__44plusIjEEE10Policy1000EN6thrust24THRUST_300001_SM_1000_NS6detail15normal_iteratorINSD_10device_ptrI6float2EEEEPiyS9_ij14isInsideCircleEEvT0_T1_T2_T3_T4_T6__param_3[1],
	.param .u32 _ZN3cub18CUB_300001_SM_10006detail6reduce28DeviceReduceSingleTileKernelINS2_10policy_hubIjyN4cuda3std3__44plusIjEEE10Policy1000EN6thrust24THRUST_300001_SM_1000_NS6detail15normal_iteratorINSD_10device_ptrI6float2EEEEPiyS9_ij14isInsideCircleEEvT0_T1_T2_T3_T4_T6__param_4,
	.param .align 1 .b8 _ZN3cub18CUB_300001_SM_10006detail6reduce28DeviceReduceSingleTileKernelINS2_10policy_hubIjyN4cuda3std3__44plusIjEEE10Policy1000EN6thrust24THRUST_300001_SM_1000_NS6detail15normal_iteratorINSD_10device_ptrI6float2EEEEPiyS9_ij14isInsideCircleEEvT0_T1_T2_T3_T4_T6__param_5[1]
)
.maxntid 256
.minnctapersm 1
{
	.reg .pred 	%p<120>;
	.reg .b32 	%r<400>;
	.reg .b32 	%f<316>;
	.reg .b64 	%rd<53>;
	// demoted variable
	.shared .align 4 .b8 _ZZN3cub18CUB_300001_SM_10006detail6reduce28DeviceReduceSingleTileKernelINS2_10policy_hubIjyN4cuda3std3__44plusIjEEE10Policy1000EN6thrust24THRUST_300001_SM_1000_NS6detail15normal_iteratorINSD_10device_ptrI6float2EEEEPiyS9_ij14isInsideCircleEEvT0_T1_T2_T3_T4_T6_E12temp_storage[44];
	ld.param.u64 	%rd15, [_ZN3cub18CUB_300001_SM_10006detail6reduce28DeviceReduceSingleTileKernelINS2_10policy_hubIjyN4cuda3std3__44plusIjEEE10Policy1000EN6thrust24THRUST_300001_SM_1000_NS6detail15normal_iteratorINSD_10device_ptrI6float2EEEEPiyS9_ij14isInsideCircleEEvT0_T1_T2_T3_T4_T6__param_0];
	ld.param.u64 	%rd17, [_ZN3cub18CUB_300001_SM_10006detail6reduce28DeviceReduceSingleTileKernelINS2_10policy_hubIjyN4cuda3std3__44plusIjEEE10Policy1000EN6thrust24THRUST_300001_SM_1000_NS6detail15normal_iteratorINSD_10device_ptrI6float2EEEEPiyS9_ij14isInsideCircleEEvT0_T1_T2_T3_T4_T6__param_1];
	ld.param.u64 	%rd16, [_ZN3cub18CUB_300001_SM_10006detail6reduce28DeviceReduceSingleTileKernelINS2_10policy_hubIjyN4cuda3std3__44plusIjEEE10Policy1000EN6thrust24THRUST_300001_SM_1000_NS6detail15normal_iteratorINSD_10device_ptrI6float2EEEEPiyS9_ij14isInsideCircleEEvT0_T1_T2_T3_T4_T6__param_2];
	ld.param.u32 	%r69, [_ZN3cub18CUB_300001_SM_10006detail6reduce28DeviceReduceSingleTileKernelINS2_10policy_hubIjyN4cuda3std3__44plusIjEEE10Policy1000EN6thrust24THRUST_300001_SM_1000_NS6detail15normal_iteratorINSD_10device_ptrI6float2EEEEPiyS9_ij14isInsideCircleEEvT0_T1_T2_T3_T4_T6__param_4];
	cvta.to.global.u64 	%rd1, %rd17;
	setp.ne.s64 	%p1, %rd16, 0;
	@%p1 bra 	$L__BB7_3;
	mov.u32 	%r368, %tid.x;
	setp.ne.s32 	%p119, %r368, 0;
	@%p119 bra 	$L__BB7_49;
	st.global.u32 	[%rd1], %r69;
	bra.uni 	$L__BB7_49;
$L__BB7_3:
	cvta.to.global.u64 	%rd2, %rd15;
	setp.gt.u64 	%p2, %rd16, 4095;
	@%p2 bra 	$L__BB7_27;
	cvt.u32.u64 	%r1, %rd16;
	mov.u32 	%r2, %tid.x;
	setp.ge.u32 	%p70, %r2, %r1;
	mov.b32 	%r383, 0;
	mov.u32 	%r375, %r2;
	@%p70 bra 	$L__BB7_6;
	mul.wide.u32 	%rd39, %r2, 8;
	add.s64 	%rd40, %rd2, %rd39;
	ld.global.v2.f32 	{%f236, %f237}, [%rd40];
	mul.f32 	%f238, %f237, %f237;
	fma.rn.f32 	%f239, %f236, %f236, %f238;
	sqrt.rn.f32 	%f240, %f239;
	setp.lt.f32 	%p71, %f240, 0f3F800000;
	selp.u32 	%r383, 1, 0, %p71;
	add.s32 	%r375, %r2, 256;
$L__BB7_6:
	setp.ge.u32 	%p72, %r375, %r1;
	@%p72 bra 	$L__BB7_18;
	not.b32 	%r222, %r375;
	add.s32 	%r7, %r222, %r1;
	shr.u32 	%r223, %r7, 8;
	add.s32 	%r8, %r223, 1;
	and.b32  	%r9, %r8, 7;
	setp.lt.u32 	%p73, %r7, 1792;
	@%p73 bra 	$L__BB7_10;
	and.b32  	%r224, %r8, 33554424;
	neg.s32 	%r371, %r224;
	mul.wide.u32 	%rd41, %r375, 8;
	add.s64 	%rd42, %rd41, %rd2;
	add.s64 	%rd49, %rd42, 8192;
$L__BB7_9:
	.pragma "nounroll";
	ld.global.v2.f32 	{%f241, %f242}, [%rd49+-8192];
	mul.f32 	%f243, %f242, %f242;
	fma.rn.f32 	%f244, %f241, %f241, %f243;
	sqrt.rn.f32 	%f245, %f244;
	setp.lt.f32 	%p74, %f245, 0f3F800000;
	selp.u32 	%r225, 1, 0, %p74;
	add.s32 	%r226, %r383, %r225;
	ld.global.v2.f32 	{%f246, %f247}, [%rd49+-6144];
	mul.f32 	%f248, %f247, %f247;
	fma.rn.f32 	%f249, %f246, %f246, %f248;
	sqrt.rn.f32 	%f250, %f249;
	setp.lt.f32 	%p75, %f250, 0f3F800000;
	selp.u32 	%r227, 1, 0, %p75;
	add.s32 	%r228, %r226, %r227;
	ld.global.v2.f32 	{%f251, %f252}, [%rd49+-4096];
	mul.f32 	%f253, %f252, %f252;
	fma.rn.f32 	%f254, %f251, %f251, %f253;
	sqrt.rn.f32 	%f255, %f254;
	setp.lt.f32 	%p76, %f255, 0f3F800000;
	selp.u32 	%r229, 1, 0, %p76;
	add.s32 	%r230, %r228, %r229;
	ld.global.v2.f32 	{%f256, %f257}, [%rd49+-2048];
	mul.f32 	%f258, %f257, %f257;
	fma.rn.f32 	%f259, %f256, %f256, %f258;
	sqrt.rn.f32 	%f260, %f259;
	setp.lt.f32 	%p77, %f260, 0f3F800000;
	selp.u32 	%r231, 1, 0, %p77;
	add.s32 	%r232, %r230, %r231;
	ld.global.v2.f32 	{%f261, %f262}, [%rd49];
	mul.f32 	%f263, %f262, %f262;
	fma.rn.f32 	%f264, %f261, %f261, %f263;
	sqrt.rn.f32 	%f265, %f264;
	setp.lt.f32 	%p78, %f265, 0f3F800000;
	selp.u32 	%r233, 1, 0, %p78;
	add.s32 	%r234, %r232, %r233;
	ld.global.v2.f32 	{%f266, %f267}, [%rd49+2048];
	mul.f32 	%f268, %f267, %f267;
	fma.rn.f32 	%f269, %f266, %f266, %f268;
	sqrt.rn.f32 	%f270, %f269;
	setp.lt.f32 	%p79, %f270, 0f3F800000;
	selp.u32 	%r235, 1, 0, %p79;
	add.s32 	%r236, %r234, %r235;
	ld.global.v2.f32 	{%f271, %f272}, [%rd49+4096];
	mul.f32 	%f273, %f272, %f272;
	fma.rn.f32 	%f274, %f271, %f271, %f273;
	sqrt.rn.f32 	%f275, %f274;
	setp.lt.f32 	%p80, %f275, 0f3F800000;
	selp.u32 	%r237, 1, 0, %p80;
	add.s32 	%r238, %r236, %r237;
	ld.global.v2.f32 	{%f276, %f277}, [%rd49+6144];
	mul.f32 	%f278, %f277, %f277;
	fma.rn.f32 	%f279, %f276, %f276, %f278;
	sqrt.rn.f32 	%f280, %f279;
	setp.lt.f32 	%p81, %f280, 0f3F800000;
	selp.u32 	%r239, 1, 0, %p81;
	add.s32 	%r383, %r238, %r239;
	add.s32 	%r375, %r375, 2048;
	add.s32 	%r371, %r371, 8;
	add.s64 	%rd49, %rd49, 16384;
	setp.ne.s32 	%p82, %r371, 0;
	@%p82 bra 	$L__BB7_9;
$L__BB7_10:
	setp.eq.s32 	%p83, %r9, 0;
	@%p83 bra 	$L__BB7_18;
	setp.lt.u32 	%p84, %r9, 4;
	@%p84 bra 	$L__BB7_13;
	mul.wide.s32 	%rd43, %r375, 8;
	add.s64 	%rd44, %rd2, %rd43;
	ld.global.v2.f32 	{%f281, %f282}, [%rd44];
	mul.f32 	%f283, %f282, %f282;
	fma.rn.f32 	%f284, %f281, %f281, %f283;
	sqrt.rn.f32 	%f285, %f284;
	setp.lt.f32 	%p85, %f285, 0f3F800000;
	selp.u32 	%r241, 1, 0, %p85;
	add.s32 	%r242, %r383, %r241;
	ld.global.v2.f32 	{%f286, %f287}, [%rd44+2048];
	mul.f32 	%f288, %f287, %f287;
	fma.rn.f32 	%f289, %f286, %f286, %f288;
	sqrt.rn.f32 	%f290, %f289;
	setp.lt.f32 	%p86, %f290, 0f3F800000;
	selp.u32 	%r243, 1, 0, %p86;
	add.s32 	%r244, %r242, %r243;
	ld.global.v2.f32 	{%f291, %f292}, [%rd44+4096];
	mul.f32 	%f293, %f292, %f292;
	fma.rn.f32 	%f294, %f291, %f291, %f293;
	sqrt.rn.f32 	%f295, %f294;
	setp.lt.f32 	%p87, %f295, 0f3F800000;
	selp.u32 	%r245, 1, 0, %p87;
	add.s32 	%r246, %r244, %r245;
	ld.global.v2.f32 	{%f296, %f297}, [%rd44+6144];
	mul.f32 	%f298, %f297, %f297;
	fma.rn.f32 	%f299, %f296, %f296, %f298;
	sqrt.rn.f32 	%f300, %f299;
	setp.lt.f32 	%p88, %f300, 0f3F800000;
	selp.u32 	%r247, 1, 0, %p88;
	add.s32 	%r383, %r246, %r247;
	add.s32 	%r375, %r375, 1024;
$L__BB7_13:
	and.b32  	%r249, %r8, 3;
	setp.eq.s32 	%p89, %r249, 0;
	@%p89 bra 	$L__BB7_18;
	setp.eq.s32 	%p90, %r249, 1;
	@%p90 bra 	$L__BB7_16;
	mul.wide.s32 	%rd45, %r375, 8;
	add.s64 	%rd46, %rd2, %rd45;
	ld.global.v2.f32 	{%f301, %f302}, [%rd46];
	mul.f32 	%f303, %f302, %f302;
	fma.rn.f32 	%f304, %f301, %f301, %f303;
	sqrt.rn.f32 	%f305, %f304;
	setp.lt.f32 	%p91, %f305, 0f3F800000;
	selp.u32 	%r250, 1, 0, %p91;
	add.s32 	%r251, %r383, %r250;
	ld.global.v2.f32 	{%f306, %f307}, [%rd46+2048];
	mul.f32 	%f308, %f307, %f307;
	fma.rn.f32 	%f309, %f306, %f306, %f308;
	sqrt.rn.f32 	%f310, %f309;
	setp.lt.f32 	%p92, %f310, 0f3F800000;
	selp.u32 	%r252, 1, 0, %p92;
	add.s32 	%r383, %r251, %r252;
	add.s32 	%r375, %r375, 512;
$L__BB7_16:
	and.b32  	%r253, %r7, 256;
	setp.ne.s32 	%p93, %r253, 0;
	@%p93 bra 	$L__BB7_18;
	mul.wide.s32 	%rd47, %r375, 8;
	add.s64 	%rd48, %rd2, %rd47;
	ld.global.v2.f32 	{%f311, %f312}, [%rd48];
	mul.f32 	%f313, %f312, %f312;
	fma.rn.f32 	%f314, %f311, %f311, %f313;
	sqrt.rn.f32 	%f315, %f314;
	setp.lt.f32 	%p94, %f315, 0f3F800000;
	selp.u32 	%r254, 1, 0, %p94;
	add.s32 	%r383, %r383, %r254;
$L__BB7_18:
	setp.lt.u64 	%p95, %rd16, 256;
	@%p95 bra 	$L__BB7_23;
	// begin inline asm
	mov.u32 %r318, %laneid;
	// end inline asm
	mov.b32 	%r321, 1;
	mov.b32 	%r342, 31;
	mov.b32 	%r343, -1;
	// begin inline asm
	shfl.sync.down.b32 %r319, %r383, %r321, %r342, %r343;
	// end inline asm
	setp.gt.s32 	%p111, %r318, 30;
	selp.b32 	%r344, 0, %r319, %p111;
	add.s32 	%r325, %r344, %r383;
	mov.b32 	%r326, 2;
	// begin inline asm
	shfl.sync.down.b32 %r324, %r325, %r326, %r342, %r343;
	// end inline asm
	setp.gt.s32 	%p112, %r318, 29;
	selp.b32 	%r345, 0, %r324, %p112;
	add.s32 	%r330, %r325, %r345;
	mov.b32 	%r331, 4;
	// begin inline asm
	shfl.sync.down.b32 %r329, %r330, %r331, %r342, %r343;
	// end inline asm
	setp.gt.s32 	%p113, %r318, 27;
	selp.b32 	%r346, 0, %r329, %p113;
	add.s32 	%r335, %r330, %r346;
	mov.b32 	%r336, 8;
	// begin inline asm
	shfl.sync.down.b32 %r334, %r335, %r336, %r342, %r343;
	// end inline asm
	setp.gt.s32 	%p114, %r318, 23;
	selp.b32 	%r347, 0, %r334, %p114;
	add.s32 	%r340, %r335, %r347;
	mov.b32 	%r341, 16;
	// begin inline asm
	shfl.sync.down.b32 %r339, %r340, %r341, %r342, %r343;
	// end inline asm
	setp.gt.s32 	%p115, %r318, 15;
	selp.b32 	%r348, 0, %r339, %p115;
	add.s32 	%r399, %r340, %r348;
	setp.ne.s32 	%p116, %r318, 0;
	@%p116 bra 	$L__BB7_21;
	shr.u32 	%r349, %r2, 3;
	and.b32  	%r350, %r349, 124;
	mov.u32 	%r351, _ZZN3cub18CUB_300001_SM_10006detail6reduce28DeviceReduceSingleTileKernelINS2_10policy_hubIjyN4cuda3std3__44plusIjEEE10Policy1000EN6thrust24THRUST_300001_SM_1000_NS6detail15normal_iteratorINSD_10device_ptrI6float2EEEEPiyS9_ij14isInsideCircleEEvT0_T1_T2_T3_T4_T6_E12temp_storage;
	add.s32 	%r352, %r351, %r350;
	st.shared.u32 	[%r352+8], %r399;
$L__BB7_21:
	bar.sync 	0;
	setp.ne.s32 	%p117, %r2, 0;
	@%p117 bra 	$L__BB7_47;
	ld.shared.u32 	%r353, [_ZZN3cub18CUB_300001_SM_10006detail6reduce28DeviceReduceSingleTileKernelINS2_10policy_hubIjyN4cuda3std3__44plusIjEEE10Policy1000EN6thrust24THRUST_300001_SM_1000_NS6detail15normal_iteratorINSD_10device_ptrI6float2EEEEPiyS9_ij14isInsideCircleEEvT0_T1_T2_T3_T4_T6_E12temp_storage+12];
	add.s32 	%r354, %r353, %r399;
	ld.shared.u32 	%r355, [_ZZN3cub18CUB_300001_SM_10006detail6reduce28DeviceReduceSingleTileKernelINS2_10policy_hubIjyN4cuda3std3__44plusIjEEE10Policy1000EN6thrust24THRUST_300001_SM_1000_NS6detail15normal_iteratorINSD_10device_ptrI6float2EEEEPiyS9_ij14isInsideCircleEEvT0_T1_T2_T3_T4_T6_E12temp_storage+16];
	add.s32 	%r356, %r354, %r355;
	ld.shared.u32 	%r357, [_ZZN3cub18CUB_300001_SM_10006detail6reduce28DeviceReduceSingleTileKernelINS2_10policy_hubIjyN4cuda3std3__44plusIjEEE10Policy1000EN6thrust24THRUST_300001_SM_1000_NS6detail15normal_iteratorINSD_10device_ptrI6float2EEEEPiyS9_ij14isInsideCircleEEvT0_T1_T2_T3_T4_T6_E12temp_storage+20];
	add.s32 	%r358, %r356, %r357;
	ld.shared.u32 	%r359, [_ZZN3cub18CUB_300001_SM_10006detail6reduce28DeviceReduceSingleTileKernelINS2_10policy_hubIjyN4cuda3std3__44plusIjEEE10Policy1000EN6thrust24THRUST_300001_SM_1000_NS6detail15normal_iteratorINSD_10device_ptrI6float2EEEEPiyS9_ij14isInsideCircleEEvT0_T1_T2_T3_T4_T6_E12temp_storage+24];
	add.s32 	%r360, %r358, %r359;
	ld.shared.u32 	%r361, [_ZZN3cub18CUB_300001_SM_10006detail6reduce28DeviceReduceSingleTileKernelINS2_10policy_hubIjyN4cuda3std3__44plusIjEEE10Policy1000EN6thrust24THRUST_300001_SM_1000_NS6detail15normal_iteratorINSD_10device_ptrI6float2EEEEPiyS9_ij14isInsideCircleEEvT0_T1_T2_T3_T4_T6_E12temp_storage+28];
	add.s32 	%r362, %r360, %r361;
	ld.shared.u32 	%r363, [_ZZN3cub18CUB_300001_SM_10006detail6reduce28DeviceReduceSingleTileKernelINS2_10policy_hubIjyN4cuda3std3__44plusIjEEE10Policy1000EN6thrust24THRUST_300001_SM_1000_NS6detail15normal_iteratorINSD_10device_ptrI6float2EEEEPiyS9_ij14isInsideCircleEEvT0_T1_T2_T3_T4_T6_E12temp_storage+32];
	add.s32 	%r364, %r362, %r363;
	ld.shared.u32 	%r365, [_ZZN3cub18CUB_300001_SM_10006detail6reduce28DeviceReduceSingleTileKernelINS2_10policy_hubIjyN4cuda3std3__44plusIjEEE10Policy1000EN6thrust24THRUST_300001_SM_1000_NS6detail15normal_iteratorINSD_10device_ptrI6float2EEEEPiyS9_ij14isInsideCircleEEvT0_T1_T2_T3_T4_T6_E12temp_storage+36];
	add.s32 	%r399, %r364, %r365;
	bra.uni 	$L__BB7_47;
$L__BB7_23:
	// begin inline asm
	mov.u32 %r255, %laneid;
	// end inline asm
	and.b32  	%r281, %r2, 992;
	add.s32 	%r282, %r281, 32;
	setp.gt.u32 	%p96, %r282, %r1;
	not.b32 	%r283, %r281;
	add.s32 	%r284, %r1, %r283;
	selp.b32 	%r279, %r284, 31, %p96;
	mov.b32 	%r258, 1;
	mov.b32 	%r280, -1;
	// begin inline asm
	shfl.sync.down.b32 %r256, %r383, %r258, %r279, %r280;
	// end inline asm
	setp.lt.s32 	%p97, %r255, %r279;
	selp.b32 	%r285, %r256, 0, %p97;
	add.s32 	%r262, %r285, %r383;
	mov.b32 	%r263, 2;
	// begin inline asm
	shfl.sync.down.b32 %r261, %r262, %r263, %r279, %r280;
	// end inline asm
	add.s32 	%r286, %r255, 2;
	setp.gt.s32 	%p98, %r286, %r279;
	selp.b32 	%r287, 0, %r261, %p98;
	add.s32 	%r267, %r262, %r287;
	mov.b32 	%r268, 4;
	// begin inline asm
	shfl.sync.down.b32 %r266, %r267, %r268, %r279, %r280;
	// end inline asm
	add.s32 	%r288, %r255, 4;
	setp.gt.s32 	%p99, %r288, %r279;
	selp.b32 	%r289, 0, %r266, %p99;
	add.s32 	%r272, %r267, %r289;
	mov.b32 	%r273, 8;
	// begin inline asm
	shfl.sync.down.b32 %r271, %r272, %r273, %r279, %r280;
	// end inline asm
	add.s32 	%r290, %r255, 8;
	setp.gt.s32 	%p100, %r290, %r279;
	selp.b32 	%r291, 0, %r271, %p100;
	add.s32 	%r277, %r272, %r291;
	mov.b32 	%r278, 16;
	// begin inline asm
	shfl.sync.down.b32 %r276, %r277, %r278, %r279, %r280;
	// end inline asm
	add.s32 	%r292, %r255, 16;
	setp.gt.s32 	%p101, %r292, %r279;
	selp.b32 	%r293, 0, %r276, %p101;
	add.s32 	%r399, %r277, %r293;
	setp.ne.s32 	%p102, %r255, 0;
	@%p102 bra 	$L__BB7_25;
	shr.u32 	%r294, %r2, 3;
	and.b32  	%r295, %r294, 124;
	mov.u32 	%r296, _ZZN3cub18CUB_300001_SM_10006detail6reduce28DeviceReduceSingleTileKernelINS2_10policy_hubIjyN4cuda3std3__44plusIjEEE10Policy1000EN6thrust24THRUST_300001_SM_1000_NS6detail15normal_iteratorINSD_10device_ptrI6float2EEEEPiyS9_ij14isInsideCircleEEvT0_T1_T2_T3_T4_T6_E12temp_storage;
	add.s32 	%r297, %r296, %r295;
	st.shared.u32 	[%r297+8], %r399;
$L__BB7_25:
	bar.sync 	0;
	setp.ne.s32 	%p103, %r2, 0;
	@%p103 bra 	$L__BB7_47;
	setp.gt.u64 	%p104, %rd16, 32;
	ld.shared.u32 	%r298, [_ZZN3cub18CUB_300001_SM_10006detail6reduce28DeviceReduceSingleTileKernelINS2_10policy_hubIjyN4cuda3std3__44plusIjEEE10Policy1000EN6thrust24THRUST_300001_SM_1000_NS6detail15normal_iteratorINSD_10device_ptrI6float2EEEEPiyS9_ij14isInsideCircleEEvT0_T1_T2_T3_T4_T6_E12temp_storage+12];
	selp.b32 	%r299, %r298, 0, %p104;
	add.s32 	%r300, %r299, %r399;
	setp.gt.u64 	%p105, %rd16, 64;
	ld.shared.u32 	%r301, [_ZZN3cub18CUB_300001_SM_10006detail6reduce28DeviceReduceSingleTileKernelINS2_10policy_hubIjyN4cuda3std3__44plusIjEEE10Policy1000EN6thrust24THRUST_300001_SM_1000_NS6detail15normal_iteratorINSD_10device_ptrI6float2EEEEPiyS9_ij14isInsideCircleEEvT0_T1_T2_T3_T4_T6_E12temp_storage+16];
	selp.b32 	%r302, %r301, 0, %p105;
	add.s32 	%r303, %r300, %r302;
	setp.gt.u64 	%p106, %rd16, 96;
	ld.shared.u32 	%r304, [_ZZN3cub18CUB_300001_SM_10006detail6reduce28DeviceReduceSingleTileKernelINS2_10policy_hubIjyN4cuda3std3__44plusIjEEE10Policy1000EN6thrust24THRUST_300001_SM_1000_NS6detail15normal_iteratorINSD_10device_ptrI6float2EEEEPiyS9_ij14isInsideCircleEEvT0_T1_T2_T3_T4_T6_E12temp_storage+20];
	selp.b32 	%r305, %r304, 0, %p106;
	add.s32 	%r306, %r303, %r305;
	setp.gt.u64 	%p107, %rd16, 128;
	ld.shared.u32 	%r307, [_ZZN3cub18CUB_300001_SM_10006detail6reduce28DeviceReduceSingleTileKernelINS2_10policy_hubIjyN4cuda3std3__44plusIjEEE10Policy1000EN6thrust24THRUST_300001_SM_1000_NS6detail15normal_iteratorINSD_10device_ptrI6float2EEEEPiyS9_ij14isInsideCircleEEvT0_T1_T2_T3_T4_T6_E12temp_storage+24];
	selp.b32 	%r308, %r307, 0, %p107;
	add.s32 	%r309, %r306, %r308;
	setp.gt.u64 	%p108, %rd16, 160;
	ld.shared.u32 	%r310, [_ZZN3cub18CUB_300001_SM_10006detail6reduce28DeviceReduceSingleTileKernelINS2_10policy_hubIjyN4cuda3std3__44plusIjEEE10Policy1000EN6thrust24THRUST_300001_SM_1000_NS6detail15normal_iteratorINSD_10device_ptrI6float2EEEEPiyS9_ij14isInsideCircleEEvT0_T1_T2_T3_T4_T6_E12temp_storage+28];
	selp.b32 	%r311, %r310, 0, %p108;
	add.s32 	%r312, %r309, %r311;
	setp.gt.u64 	%p109, %rd16, 192;
	ld.shared.u32 	%r313, [_ZZN3cub18CUB_300001_SM_10006detail6reduce28DeviceReduceSingleTileKernelINS2_10policy_hubIjyN4cuda3std3__44plusIjEEE10Policy1000EN6thrust24THRUST_300001_SM_1000_NS6detail15normal_iteratorINSD_10device_ptrI6float2EEEEPiyS9_ij14isInsideCircleEEvT0_T1_T2_T3_T4_T6_E12temp_storage+32];
	selp.b32 	%r314, %r313, 0, %p109;
	add.s32 	%r315, %r312, %r314;
	setp.gt.u64 	%p110, %rd16, 224;
	ld.shared.u32 	%r316, [_ZZN3cub18CUB_300001_SM_10006detail6reduce28DeviceReduceSingleTileKernelINS2_10policy_hubIjyN4cuda3std3__44plusIjEEE10Policy1000EN6thrust24THRUST_300001_SM_1000_NS6detail15normal_iteratorINSD_10device_ptrI6float2EEEEPiyS9_ij14isInsideCircleEEvT0_T1_T2_T3_T4_T6_E12temp_storage+36];
	selp.b32 	%r317, %r316, 0, %p110;
	add.s32 	%r399, %r315, %r317;
	bra.uni 	$L__BB7_47;
$L__BB7_27:
	mov.u32 	%r36, %tid.x;
	cvt.u64.u32 	%rd6, %r36;
	mul.wide.u32 	%rd19, %r36, 8;
	add.s64 	%rd7, %rd2, %rd19;
	ld.global.v2.f32 	{%f1, %f2}, [%rd7];
	mul.f32 	%f3, %f2, %f2;
	fma.rn.f32 	%f4, %f1, %f1, %f3;
	sqrt.rn.f32 	%f5, %f4;
	setp.lt.f32 	%p3, %f5, 0f3F800000;
	selp.u32 	%r70, 1, 0, %p3;
	ld.global.v2.f32 	{%f6, %f7}, [%rd7+2048];
	mul.f32 	%f8, %f7, %f7;
	fma.rn.f32 	%f9, %f6, %f6, %f8;
	sqrt.rn.f32 	%f10, %f9;
	setp.lt.f32 	%p4, %f10, 0f3F800000;
	selp.u32 	%r71, 1, 0, %p4;
	ld.global.v2.f32 	{%f11, %f12}, [%rd7+4096];
	mul.f32 	%f13, %f12, %f12;
	fma.rn.f32 	%f14, %f11, %f11, %f13;
	sqrt.rn.f32 	%f15, %f14;
	setp.lt.f32 	%p5, %f15, 0f3F800000;
	selp.u32 	%r72, 1, 0, %p5;
	ld.global.v2.f32 	{%f16, %f17}, [%rd7+6144];
	mul.f32 	%f18, %f17, %f17;
	fma.rn.f32 	%f19, %f16, %f16, %f18;
	sqrt.rn.f32 	%f20, %f19;
	setp.lt.f32 	%p6, %f20, 0f3F800000;
	selp.u32 	%r73, 1, 0, %p6;
	ld.global.v2.f32 	{%f21, %f22}, [%rd7+8192];
	mul.f32 	%f23, %f22, %f22;
	fma.rn.f32 	%f24, %f21, %f21, %f23;
	sqrt.rn.f32 	%f25, %f24;
	setp.lt.f32 	%p7, %f25, 0f3F800000;
	selp.u32 	%r74, 1, 0, %p7;
	ld.global.v2.f32 	{%f26, %f27}, [%rd7+10240];
	mul.f32 	%f28, %f27, %f27;
	fma.rn.f32 	%f29, %f26, %f26, %f28;
	sqrt.rn.f32 	%f30, %f29;
	setp.lt.f32 	%p8, %f30, 0f3F800000;
	selp.u32 	%r75, 1, 0, %p8;
	ld.global.v2.f32 	{%f31, %f32}, [%rd7+12288];
	mul.f32 	%f33, %f32, %f32;
	fma.rn.f32 	%f34, %f31, %f31, %f33;
	sqrt.rn.f32 	%f35, %f34;
	setp.lt.f32 	%p9, %f35, 0f3F800000;
	selp.u32 	%r76, 1, 0, %p9;
	ld.global.v2.f32 	{%f36, %f37}, [%rd7+14336];
	mul.f32 	%f38, %f37, %f37;
	fma.rn.f32 	%f39, %f36, %f36, %f38;
	sqrt.rn.f32 	%f40, %f39;
	setp.lt.f32 	%p10, %f40, 0f3F800000;
	selp.u32 	%r77, 1, 0, %p10;
	ld.global.v2.f32 	{%f41, %f42}, [%rd7+16384];
	mul.f32 	%f43, %f42, %f42;
	fma.rn.f32 	%f44, %f41, %f41, %f43;
	sqrt.rn.f32 	%f45, %f44;
	setp.lt.f32 	%p11, %f45, 0f3F800000;
	selp.u32 	%r78, 1, 0, %p11;
	ld.global.v2.f32 	{%f46, %f47}, [%rd7+18432];
	mul.f32 	%f48, %f47, %f47;
	fma.rn.f32 	%f49, %f46, %f46, %f48;
	sqrt.rn.f32 	%f50, %f49;
	setp.lt.f32 	%p12, %f50, 0f3F800000;
	selp.u32 	%r79, 1, 0, %p12;
	ld.global.v2.f32 	{%f51, %f52}, [%rd7+20480];
	mul.f32 	%f53, %f52, %f52;
	fma.rn.f32 	%f54, %f51, %f51, %f53;
	sqrt.rn.f32 	%f55, %f54;
	setp.lt.f32 	%p13, %f55, 0f3F800000;
	selp.u32 	%r80, 1, 0, %p13;
	ld.global.v2.f32 	{%f56, %f57}, [%rd7+22528];
	mul.f32 	%f58, %f57, %f57;
	fma.rn.f32 	%f59, %f56, %f56, %f58;
	sqrt.rn.f32 	%f60, %f59;
	setp.lt.f32 	%p14, %f60, 0f3F800000;
	selp.u32 	%r81, 1, 0, %p14;
	ld.global.v2.f32 	{%f61, %f62}, [%rd7+24576];
	mul.f32 	%f63, %f62, %f62;
	fma.rn.f32 	%f64, %f61, %f61, %f63;
	sqrt.rn.f32 	%f65, %f64;
	setp.lt.f32 	%p15, %f65, 0f3F800000;
	selp.u32 	%r82, 1, 0, %p15;
	ld.global.v2.f32 	{%f66, %f67}, [%rd7+26624];
	mul.f32 	%f68, %f67, %f67;
	fma.rn.f32 	%f69, %f66, %f66, %f68;
	sqrt.rn.f32 	%f70, %f69;
	setp.lt.f32 	%p16, %f70, 0f3F800000;
	selp.u32 	%r83, 1, 0, %p16;
	ld.global.v2.f32 	{%f71, %f72}, [%rd7+28672];
	mul.f32 	%f73, %f72, %f72;
	fma.rn.f32 	%f74, %f71, %f71, %f73;
	sqrt.rn.f32 	%f75, %f74;
	setp.lt.f32 	%p17, %f75, 0f3F800000;
	selp.u32 	%r84, 1, 0, %p17;
	ld.global.v2.f32 	{%f76, %f77}, [%rd7+30720];
	mul.f32 	%f78, %f77, %f77;
	fma.rn.f32 	%f79, %f76, %f76, %f78;
	sqrt.rn.f32 	%f80, %f79;
	setp.lt.f32 	%p18, %f80, 0f3F800000;
	selp.u32 	%r85, 1, 0, %p18;
	add.s32 	%r86, %r71, %r70;
	add.s32 	%r87, %r86, %r72;
	add.s32 	%r88, %r87, %r73;
	add.s32 	%r89, %r88, %r74;
	add.s32 	%r90, %r89, %r75;
	add.s32 	%r91, %r90, %r76;
	add.s32 	%r92, %r91, %r77;
	add.s32 	%r93, %r92, %r78;
	add.s32 	%r94, %r93, %r79;
	add.s32 	%r95, %r94, %r80;
	add.s32 	%r96, %r95, %r81;
	add.s32 	%r97, %r96, %r82;
	add.s32 	%r98, %r97, %r83;
	add.s32 	%r99, %r98, %r84;
	add.s32 	%r398, %r99, %r85;
	add.s64 	%rd8, %rd16, -4096;
	setp.lt.u64 	%p19, %rd8, 4096;
	mov.b64 	%rd51, 4096;
	@%p19 bra 	$L__BB7_31;
	mov.b64 	%rd51, 4096;
$L__BB7_29:
	shl.b64 	%rd21, %rd51, 3;
	add.s64 	%rd22, %rd7, %rd21;
	ld.global.v2.f32 	{%f81, %f82}, [%rd22];
	mul.f32 	%f83, %f82, %f82;
	fma.rn.f32 	%f84, %f81, %f81, %f83;
	sqrt.rn.f32 	%f85, %f84;
	setp.lt.f32 	%p20, %f85, 0f3F800000;
	selp.u32 	%r100, 1, 0, %p20;
	ld.global.v2.f32 	{%f86, %f87}, [%rd22+2048];
	mul.f32 	%f88, %f87, %f87;
	fma.rn.f32 	%f89, %f86, %f86, %f88;
	sqrt.rn.f32 	%f90, %f89;
	setp.lt.f32 	%p21, %f90, 0f3F800000;
	selp.u32 	%r101, 1, 0, %p21;
	ld.global.v2.f32 	{%f91, %f92}, [%rd22+4096];
	mul.f32 	%f93, %f92, %f92;
	fma.rn.f32 	%f94, %f91, %f91, %f93;
	sqrt.rn.f32 	%f95, %f94;
	setp.lt.f32 	%p22, %f95, 0f3F800000;
	selp.u32 	%r102, 1, 0, %p22;
	ld.global.v2.f32 	{%f96, %f97}, [%rd22+6144];
	mul.f32 	%f98, %f97, %f97;
	fma.rn.f32 	%f99, %f96, %f96, %f98;
	sqrt.rn.f32 	%f100, %f99;
	setp.lt.f32 	%p23, %f100, 0f3F800000;
	selp.u32 	%r103, 1, 0, %p23;
	ld.global.v2.f32 	{%f101, %f102}, [%rd22+8192];
	mul.f32 	%f103, %f102, %f102;
	fma.rn.f32 	%f104, %f101, %f101, %f103;
	sqrt.rn.f32 	%f105, %f104;
	setp.lt.f32 	%p24, %f105, 0f3F800000;
	selp.u32 	%r104, 1, 0, %p24;
	ld.global.v2.f32 	{%f106, %f107}, [%rd22+10240];
	mul.f32 	%f108, %f107, %f107;
	fma.rn.f32 	%f109, %f106, %f106, %f108;
	sqrt.rn.f32 	%f110, %f109;
	setp.lt.f32 	%p25, %f110, 0f3F800000;
	selp.u32 	%r105, 1, 0, %p25;
	ld.global.v2.f32 	{%f111, %f112}, [%rd22+12288];
	mul.f32 	%f113, %f112, %f112;
	fma.rn.f32 	%f114, %f111, %f111, %f113;
	sqrt.rn.f32 	%f115, %f114;
	setp.lt.f32 	%p26, %f115, 0f3F800000;
	selp.u32 	%r106, 1, 0, %p26;
	ld.global.v2.f32 	{%f116, %f117}, [%rd22+14336];
	mul.f32 	%f118, %f117, %f117;
	fma.rn.f32 	%f119, %f116, %f116, %f118;
	sqrt.rn.f32 	%f120, %f119;
	setp.lt.f32 	%p27, %f120, 0f3F800000;
	selp.u32 	%r107, 1, 0, %p27;
	ld.global.v2.f32 	{%f121, %f122}, [%rd22+16384];
	mul.f32 	%f123, %f122, %f122;
	fma.rn.f32 	%f124, %f121, %f121, %f123;
	sqrt.rn.f32 	%f125, %f124;
	setp.lt.f32 	%p28, %f125, 0f3F800000;
	selp.u32 	%r108, 1, 0, %p28;
	ld.global.v2.f32 	{%f126, %f127}, [%rd22+18432];
	mul.f32 	%f128, %f127, %f127;
	fma.rn.f32 	%f129, %f126, %f126, %f128;
	sqrt.rn.f32 	%f130, %f129;
	setp.lt.f32 	%p29, %f130, 0f3F800000;
	selp.u32 	%r109, 1, 0, %p29;
	ld.global.v2.f32 	{%f131, %f132}, [%rd22+20480];
	mul.f32 	%f133, %f132, %f132;
	fma.rn.f32 	%f134, %f131, %f131, %f133;
	sqrt.rn.f32 	%f135, %f134;
	setp.lt.f32 	%p30, %f135, 0f3F800000;
	selp.u32 	%r110, 1, 0, %p30;
	ld.global.v2.f32 	{%f136, %f137}, [%rd22+22528];
	mul.f32 	%f138, %f137, %f137;
	fma.rn.f32 	%f139, %f136, %f136, %f138;
	sqrt.rn.f32 	%f140, %f139;
	setp.lt.f32 	%p31, %f140, 0f3F800000;
	selp.u32 	%r111, 1, 0, %p31;
	ld.global.v2.f32 	{%f141, %f142}, [%rd22+24576];
	mul.f32 	%f143, %f142, %f142;
	fma.rn.f32 	%f144, %f141, %f141, %f143;
	sqrt.rn.f32 	%f145, %f144;
	setp.lt.f32 	%p32, %f145, 0f3F800000;
	selp.u32 	%r112, 1, 0, %p32;
	ld.global.v2.f32 	{%f146, %f147}, [%rd22+26624];
	mul.f32 	%f148, %f147, %f147;
	fma.rn.f32 	%f149, %f146, %f146, %f148;
	sqrt.rn.f32 	%f150, %f149;
	setp.lt.f32 	%p33, %f150, 0f3F800000;
	selp.u32 	%r113, 1, 0, %p33;
	ld.global.v2.f32 	{%f151, %f152}, [%rd22+28672];
	mul.f32 	%f153, %f152, %f152;
	fma.rn.f32 	%f154, %f151, %f151, %f153;
	sqrt.rn.f32 	%f155, %f154;
	setp.lt.f32 	%p34, %f155, 0f3F800000;
	selp.u32 	%r114, 1, 0, %p34;
	ld.global.v2.f32 	{%f156, %f157}, [%rd22+30720];
	mul.f32 	%f158, %f157, %f157;
	fma.rn.f32 	%f159, %f156, %f156, %f158;
	sqrt.rn.f32 	%f160, %f159;
	setp.lt.f32 	%p35, %f160, 0f3F800000;
	selp.u32 	%r115, 1, 0, %p35;
	add.s32 	%r116, %r398, %r100;
	add.s32 	%r117, %r116, %r101;
	add.s32 	%r118, %r117, %r102;
	add.s32 	%r119, %r118, %r103;
	add.s32 	%r120, %r119, %r104;
	add.s32 	%r121, %r120, %r105;
	add.s32 	%r122, %r121, %r106;
	add.s32 	%r123, %r122, %r107;
	add.s32 	%r124, %r123, %r108;
	add.s32 	%r125, %r124, %r109;
	add.s32 	%r126, %r125, %r110;
	add.s32 	%r127, %r126, %r111;
	add.s32 	%r128, %r127, %r112;
	add.s32 	%r129, %r128, %r113;
	add.s32 	%r130, %r129, %r114;
	add.s32 	%r398, %r130, %r115;
	sub.s64 	%rd23, %rd16, %rd51;
	setp.lt.u64 	%p36, %rd23, 4096;
	@%p36 bra 	$L__BB7_43;
	add.s64 	%rd51, %rd51, 4096;
	setp.le.u64 	%p37, %rd51, %rd8;
	@%p37 bra 	$L__BB7_29;
$L__BB7_31:
	setp.le.u64 	%p38, %rd16, %rd51;
	cvt.u32.u64 	%r131, %rd51;
	cvt.u32.u64 	%r132, %rd16;
	sub.s32 	%r133, %r132, %r131;
	setp.ge.s32 	%p39, %r36, %r133;
	or.pred  	%p40, %p38, %p39;
	@%p40 bra 	$L__BB7_43;
	not.b32 	%r137, %r36;
	add.s32 	%r138, %r137, %r132;
	sub.s32 	%r41, %r138, %r131;
	shr.u32 	%r140, %r41, 8;
	add.s32 	%r42, %r140, 1;
	and.b32  	%r43, %r42, 7;
	setp.lt.u32 	%p41, %r41, 1792;
	mov.u32 	%r390, %r36;
	@%p41 bra 	$L__BB7_35;
	and.b32  	%r141, %r42, 33554424;
	neg.s32 	%r386, %r141;
	add.s64 	%rd24, %rd51, %rd6;
	shl.b64 	%rd25, %rd24, 3;
	add.s64 	%rd26, %rd25, %rd2;
	add.s64 	%rd52, %rd26, 8192;
	mov.u32 	%r390, %r36;
$L__BB7_34:
	.pragma "nounroll";
	ld.global.v2.f32 	{%f161, %f162}, [%rd52+-8192];
	mul.f32 	%f163, %f162, %f162;
	fma.rn.f32 	%f164, %f161, %f161, %f163;
	sqrt.rn.f32 	%f165, %f164;
	setp.lt.f32 	%p42, %f165, 0f3F800000;
	selp.u32 	%r142, 1, 0, %p42;
	add.s32 	%r143, %r398, %r142;
	ld.global.v2.f32 	{%f166, %f167}, [%rd52+-6144];
	mul.f32 	%f168, %f167, %f167;
	fma.rn.f32 	%f169, %f166, %f166, %f168;
	sqrt.rn.f32 	%f170, %f169;
	setp.lt.f32 	%p43, %f170, 0f3F800000;
	selp.u32 	%r144, 1, 0, %p43;
	add.s32 	%r145, %r143, %r144;
	ld.global.v2.f32 	{%f171, %f172}, [%rd52+-4096];
	mul.f32 	%f173, %f172, %f172;
	fma.rn.f32 	%f174, %f171, %f171, %f173;
	sqrt.rn.f32 	%f175, %f174;
	setp.lt.f32 	%p44, %f175, 0f3F800000;
	selp.u32 	%r146, 1, 0, %p44;
	add.s32 	%r147, %r145, %r146;
	ld.global.v2.f32 	{%f176, %f177}, [%rd52+-2048];
	mul.f32 	%f178, %f177, %f177;
	fma.rn.f32 	%f179, %f176, %f176, %f178;
	sqrt.rn.f32 	%f180, %f179;
	setp.lt.f32 	%p45, %f180, 0f3F800000;
	selp.u32 	%r148, 1, 0, %p45;
	add.s32 	%r149, %r147, %r148;
	ld.global.v2.f32 	{%f181, %f182}, [%rd52];
	mul.f32 	%f183, %f182, %f182;
	fma.rn.f32 	%f184, %f181, %f181, %f183;
	sqrt.rn.f32 	%f185, %f184;
	setp.lt.f32 	%p46, %f185, 0f3F800000;
	selp.u32 	%r150, 1, 0, %p46;
	add.s32 	%r151, %r149, %r150;
	ld.global.v2.f32 	{%f186, %f187}, [%rd52+2048];
	mul.f32 	%f188, %f187, %f187;
	fma.rn.f32 	%f189, %f186, %f186, %f188;
	sqrt.rn.f32 	%f190, %f189;
	setp.lt.f32 	%p47, %f190, 0f3F800000;
	selp.u32 	%r152, 1, 0, %p47;
	add.s32 	%r153, %r151, %r152;
	ld.global.v2.f32 	{%f191, %f192}, [%rd52+4096];
	mul.f32 	%f193, %f192, %f192;
	fma.rn.f32 	%f194, %f191, %f191, %f193;
	sqrt.rn.f32 	%f195, %f194;
	setp.lt.f32 	%p48, %f195, 0f3F800000;
	selp.u32 	%r154, 1, 0, %p48;
	add.s32 	%r155, %r153, %r154;
	ld.global.v2.f32 	{%f196, %f197}, [%rd52+6144];
	mul.f32 	%f198, %f197, %f197;
	fma.rn.f32 	%f199, %f196, %f196, %f198;
	sqrt.rn.f32 	%f200, %f199;
	setp.lt.f32 	%p49, %f200, 0f3F800000;
	selp.u32 	%r156, 1, 0, %p49;
	add.s32 	%r398, %r155, %r156;
	add.s32 	%r390, %r390, 2048;
	add.s32 	%r386, %r386, 8;
	add.s64 	%rd52, %rd52, 16384;
	setp.ne.s32 	%p50, %r386, 0;
	@%p50 bra 	$L__BB7_34;
$L__BB7_35:
	setp.eq.s32 	%p51, %r43, 0;
	@%p51 bra 	$L__BB7_43;
	setp.lt.u32 	%p52, %r43, 4;
	@%p52 bra 	$L__BB7_38;
	cvt.u64.u32 	%rd27, %r390;
	add.s64 	%rd28, %rd51, %rd27;
	shl.b64 	%rd29, %rd28, 3;
	add.s64 	%rd30, %rd2, %rd29;
	ld.global.v2.f32 	{%f201, %f202}, [%rd30];
	mul.f32 	%f203, %f202, %f202;
	fma.rn.f32 	%f204, %f201, %f201, %f203;
	sqrt.rn.f32 	%f205, %f204;
	setp.lt.f32 	%p53, %f205, 0f3F800000;
	selp.u32 	%r158, 1, 0, %p53;
	add.s32 	%r159, %r398, %r158;
	ld.global.v2.f32 	{%f206, %f207}, [%rd30+2048];
	mul.f32 	%f208, %f207, %f207;
	fma.rn.f32 	%f209, %f206, %f206, %f208;
	sqrt.rn.f32 	%f210, %f209;
	setp.lt.f32 	%p54, %f210, 0f3F800000;
	selp.u32 	%r160, 1, 0, %p54;
	add.s32 	%r161, %r159, %r160;
	ld.global.v2.f32 	{%f211, %f212}, [%rd30+4096];
	mul.f32 	%f213, %f212, %f212;
	fma.rn.f32 	%f214, %f211, %f211, %f213;
	sqrt.rn.f32 	%f215, %f214;
	setp.lt.f32 	%p55, %f215, 0f3F800000;
	selp.u32 	%r162, 1, 0, %p55;
	add.s32 	%r163, %r161, %r162;
	ld.global.v2.f32 	{%f216, %f217}, [%rd30+6144];
	mul.f32 	%f218, %f217, %f217;
	fma.rn.f32 	%f219, %f216, %f216, %f218;
	sqrt.rn.f32 	%f220, %f219;
	setp.lt.f32 	%p56, %f220, 0f3F800000;
	selp.u32 	%r164, 1, 0, %p56;
	add.s32 	%r398, %r163, %r164;
	add.s32 	%r390, %r390, 1024;
$L__BB7_38:
	and.b32  	%r166, %r42, 3;
	setp.eq.s32 	%p57, %r166, 0;
	@%p57 bra 	$L__BB7_43;
	setp.eq.s32 	%p58, %r166, 1;
	@%p58 bra 	$L__BB7_41;
	cvt.u64.u32 	%rd31, %r390;
	add.s64 	%rd32, %rd51, %rd31;
	shl.b64 	%rd33, %rd32, 3;
	add.s64 	%rd34, %rd2, %rd33;
	ld.global.v2.f32 	{%f221, %f222}, [%rd34];
	mul.f32 	%f223, %f222, %f222;
	fma.rn.f32 	%f224, %f221, %f221, %f223;
	sqrt.rn.f32 	%f225, %f224;
	setp.lt.f32 	%p59, %f225, 0f3F800000;
	selp.u32 	%r167, 1, 0, %p59;
	add.s32 	%r168, %r398, %r167;
	ld.global.v2.f32 	{%f226, %f227}, [%rd34+2048];
	mul.f32 	%f228, %f227, %f227;
	fma.rn.f32 	%f229, %f226, %f226, %f228;
	sqrt.rn.f32 	%f230, %f229;
	setp.lt.f32 	%p60, %f230, 0f3F800000;
	selp.u32 	%r169, 1, 0, %p60;
	add.s32 	%r398, %r168, %r169;
	add.s32 	%r390, %r390, 512;
$L__BB7_41:
	and.b32  	%r170, %r41, 256;
	setp.ne.s32 	%p61, %r170, 0;
	@%p61 bra 	$L__BB7_43;
	cvt.u64.u32 	%rd35, %r390;
	add.s64 	%rd36, %rd51, %rd35;
	shl.b64 	%rd37, %rd36, 3;
	add.s64 	%rd38, %rd2, %rd37;
	ld.global.v2.f32 	{%f231, %f232}, [%rd38];
	mul.f32 	%f233, %f232, %f232;
	fma.rn.f32 	%f234, %f231, %f231, %f233;
	sqrt.rn.f32 	%f235, %f234;
	setp.lt.f32 	%p62, %f235, 0f3F800000;
	selp.u32 	%r171, 1, 0, %p62;
	add.s32 	%r398, %r398, %r171;
$L__BB7_43:
	// begin inline asm
	mov.u32 %r172, %laneid;
	// end inline asm
	mov.b32 	%r175, 1;
	mov.b32 	%r196, 31;
	mov.b32 	%r197, -1;
	// begin inline asm
	shfl.sync.down.b32 %r173, %r398, %r175, %r196, %r197;
	// end inline asm
	setp.gt.s32 	%p63, %r172, 30;
	selp.b32 	%r198, 0, %r173, %p63;
	add.s32 	%r179, %r198, %r398;
	mov.b32 	%r180, 2;
	// begin inline asm
	shfl.sync.down.b32 %r178, %r179, %r180, %r196, %r197;
	// end inline asm
	setp.gt.s32 	%p64, %r172, 29;
	selp.b32 	%r199, 0, %r178, %p64;
	add.s32 	%r184, %r179, %r199;
	mov.b32 	%r185, 4;
	// begin inline asm
	shfl.sync.down.b32 %r183, %r184, %r185, %r196, %r197;
	// end inline asm
	setp.gt.s32 	%p65, %r172, 27;
	selp.b32 	%r200, 0, %r183, %p65;
	add.s32 	%r189, %r184, %r200;
	mov.b32 	%r190, 8;
	// begin inline asm
	shfl.sync.down.b32 %r188, %r189, %r190, %r196, %r197;
	// end inline asm
	setp.gt.s32 	%p66, %r172, 23;
	selp.b32 	%r201, 0, %r188, %p66;
	add.s32 	%r194, %r189, %r201;
	mov.b32 	%r195, 16;
	// begin inline asm
	shfl.sync.down.b32 %r193, %r194, %r195, %r196, %r197;
	// end inline asm
	setp.gt.s32 	%p67, %r172, 15;
	selp.b32 	%r202, 0, %r193, %p67;
	add.s32 	%r399, %r194, %r202;
	setp.ne.s32 	%p68, %r172, 0;
	@%p68 bra 	$L__BB7_45;
	shr.u32 	%r203, %r36, 3;
	and.b32  	%r204, %r203, 124;
	mov.u32 	%r205, _ZZN3cub18CUB_300001_SM_10006detail6reduce28DeviceReduceSingleTileKernelINS2_10policy_hubIjyN4cuda3std3__44plusIjEEE10Policy1000EN6thrust24THRUST_300001_SM_1000_NS6detail15normal_iteratorINSD_10device_ptrI6float2EEEEPiyS9_ij14isInsideCircleEEvT0_T1_T2_T3_T4_T6_E12temp_storage;
	add.s32 	%r206, %r205, %r204;
	st.shared.u32 	[%r206+8], %r399;
$L__BB7_45:
	bar.sync 	0;
	setp.ne.s32 	%p69, %r36, 0;
	@%p69 bra 	$L__BB7_47;
	ld.shared.u32 	%r207, [_ZZN3cub18CUB_300001_SM_10006detail6reduce28DeviceReduceSingleTileKernelINS2_10policy_hubIjyN4cuda3std3__44plusIjEEE10Policy1000EN6thrust24THRUST_300001_SM_1000_NS6detail15normal_iteratorINSD_10device_ptrI6float2EEEEPiyS9_ij14isInsideCircleEEvT0_T1_T2_T3_T4_T6_E12temp_storage+12];
	add.s32 	%r208, %r207, %r399;
	ld.shared.u32 	%r209, [_ZZN3cub18CUB_300001_SM_10006detail6reduce28DeviceReduceSingleTileKernelINS2_10policy_hubIjyN4cuda3std3__44plusIjEEE10Policy1000EN6thrust24THRUST_300001_SM_1000_NS6detail15normal_iteratorINSD_10device_ptrI6float2EEEEPiyS9_ij14isInsideCircleEEvT0_T1_T2_T3_T4_T6_E12temp_storage+16];
	add.s32 	%r210, %r208, %r209;
	ld.shared.u32 	%r211, [_ZZN3cub18CUB_300001_SM_10006detail6reduce28DeviceReduceSingleTileKernelINS2_10policy_hubIjyN4cuda3std3__44plusIjEEE10Policy1000EN6thrust24THRUST_300001_SM_1000_NS6detail15normal_iteratorINSD_10device_ptrI6float2EEEEPiyS9_ij14isInsideCircleEEvT0_T1_T2_T3_T4_T6_E12temp_storage+20];
	add.s32 	%r212, %r210, %r211;
	ld.shared.u32 	%r213, [_ZZN3cub18CUB_300001_SM_10006detail6reduce28DeviceReduceSingleTileKernelINS2_10policy_hubIjyN4cuda3std3__44plusIjEEE10Policy1000EN6thrust24THRUST_300001_SM_1000_NS6detail15normal_iteratorINSD_10device_ptrI6float2EEEEPiyS9_ij14isInsideCircleEEvT0_T1_T2_T3_T4_T6_E12temp_storage+24];
	add.s32 	%r214, %r212, %r213;
	ld.shared.u32 	%r215, [_ZZN3cub18CUB_300001_SM_10006detail6reduce28DeviceReduceSingleTileKernelINS2_10policy_hubIjyN4cuda3std3__44plusIjEEE10Policy1000EN6thrust24THRUST_300001_SM_1000_NS6detail15normal_iteratorINSD_10device_ptrI6float2EEEEPiyS9_ij14isInsideCircleEEvT0_T1_T2_T3_T4_T6_E12temp_storage+28];
	add.s32 	%r216, %r214, %r215;
	ld.shared.u32 	%r217, [_ZZN3cub18CUB_300001_SM_10006detail6reduce28DeviceReduceSingleTileKernelINS2_10policy_hubIjyN4cuda3std3__44plusIjEEE10Policy1000EN6thrust24THRUST_300001_SM_1000_NS6detail15normal_iteratorINSD_10device_ptrI6float2EEEEPiyS9_ij14isInsideCircleEEvT0_T1_T2_T3_T4_T6_E12temp_storage+32];
	add.s32 	%r218, %r216, %r217;
	ld.shared.u32 	%r219, [_ZZN3cub18CUB_300001_SM_10006detail6reduce28DeviceReduceSingleTileKernelINS2_10policy_hubIjyN4cuda3std3__44plusIjEEE10Policy1000EN6thrust24THRUST_300001_SM_1000_NS6detail15normal_iteratorINSD_10device_ptrI6float2EEEEPiyS9_ij14isInsideCircleEEvT0_T1_T2_T3_T4_T6_E12temp_storage+36];
	add.s32 	%r399, %r218, %r219;
$L__BB7_47:
	mov.u32 	%r366, %tid.x;
	setp.ne.s32 	%p118, %r366, 0;
	@%p118 bra 	$L__BB7_49;
	add.s32 	%r367, %r399, %r69;
	st.global.u32 	[%rd1], %r367;
$L__BB7_49:
	ret;

}
	// .globl	_ZN3cub18CUB_300001_SM_10006detail6reduce18DeviceReduceKernelINS2_10policy_hubIjyN4cuda3std3__44plusIjEEE10Policy1000EN6thrust24THRUST_300001_SM_1000_NS6detail15normal_iteratorINSD_10device_ptrI6float2EEEEyS9_j14isInsideCircleEEvT0_PT3_T1_NS0_13GridEvenShareISO_EET2_T4_
.visible .entry _ZN3cub18CUB_300001_SM_10006detail6reduce18DeviceReduceKernelINS2_10policy_hubIjyN4cuda3std3__44plusIjEEE10Policy1000EN6thrust24THRUST_300001_SM_1000_NS6detail15normal_iteratorINSD_10device_ptrI6float2EEEEyS9_j14isInsideCircleEEvT0_PT3_T1_NS0_13GridEvenShareISO_EET2_T4_(
	.param .align 8 .b8 _ZN3cub18CUB_300001_SM_10006detail6reduce18DeviceReduceKernelINS2_10policy_hubIjyN4cuda3std3__44plusIjEEE10Policy1000EN6thrust24THRUST_300001_SM_1000_NS6detail15normal_iteratorINSD_10device_ptrI6float2EEEEyS9_j14isInsideCircleEEvT0_PT3_T1_NS0_13GridEvenShareISO_EET2_T4__param_0[8],
	.param .u64 .ptr .align 1 _ZN3cub18CUB_300001_SM_10006detail6reduce18DeviceReduceKernelINS2_10policy_hubIjyN4cuda3std3__44plusIjEEE10Policy1000EN6thrust24THRUST_300001_SM_1000_NS6detail15normal_iteratorINSD_10device_ptrI6float2EEEEyS9_j14isInsideCircleEEvT0_PT3_T1_NS0_13GridEvenShareISO_EET2_T4__param_1,
	.param .u64 _ZN3cub18CUB_300001_SM_10006detail6reduce18DeviceReduceKernelINS2_10policy_hubIjyN4cuda3std3__44plusIjEEE10Policy1000EN6thrust24THRUST_300001_SM_1000_NS6detail15normal_iteratorINSD_10device_ptrI6float2EEEEyS9_j14isInsideCircleEEvT0_PT3_T1_NS0_13GridEvenShareISO_EET2_T4__param_2,
	.param .align 8 .b8 _ZN3cub18CUB_300001_SM_10006detail6reduce18DeviceReduceKernelINS2_10policy_hubIjyN4cuda3std3__44plusIjEEE10Policy1000EN6thrust24THRUST_300001_SM_1000_NS6detail15normal_iteratorINSD_10device_ptrI6float2EEEEyS9_j14isInsideCircleEEvT0_PT3_T1_NS0_13GridEvenShareISO_EET2_T4__param_3[72],
	.param .align 1 .b8 _ZN3cub18CUB_300001_SM_10006detail6reduce18DeviceReduceKernelINS2_10policy_hubIjyN4cuda3std3__44plusIjEEE10Policy1000EN6thrust24THRUST_300001_SM_1000_NS6detail15normal_iteratorINSD_10device_ptrI6float2EEEEyS9_j14isInsideCircleEEvT0_PT3_T1_NS0_13GridEvenShareISO_EET2_T4__param_4[1],
	.param .align 1 .b8 _ZN3cub18CUB_300001_SM_10006detail6reduce18DeviceReduceKernelINS2_10policy_hubIjyN4cuda3std3__44plusIjEEE10Policy1000EN6thrust24THRUST_300001_SM_1000_NS6detail15normal_iteratorINSD_10device_ptrI6float2EEEEyS9_j14isInsideCircleEEvT0_PT3_T1_NS0_13GridEvenShareISO_EET2_T4__param_5[1]
)
.maxntid 256
{
	.reg .pred 	%p<118>;
	.reg .b32 	%r<428>;
	.reg .b32 	%f<316>;
	.reg .b64 	%rd<68>;
	// demoted variable
	.shared .align 4 .b8 _ZZN3cub18CUB_300001_SM_10006detail6reduce18DeviceReduceKernelINS2_10policy_hubIjyN4cuda3std3__44plusIjEEE10Policy1000EN6thrust24THRUST_300001_SM_1000_NS6detail15normal_iteratorINSD_10device_ptrI6float2EEEEyS9_j14isInsideCircleEEvT0_PT3_T1_NS0_13GridEvenShareISO_EET2_T4_E12temp_storage[44];
	ld.param.u64 	%rd1, [_ZN3cub18CUB_300001_SM_10006detail6reduce18DeviceReduceKernelINS2_10policy_hubIjyN4cuda3std3__44plusIjEEE10Policy1000EN6thrust24THRUST_300001_SM_1000_NS6detail15normal_iteratorINSD_10device_ptrI6float2EEEEyS9_j14isInsideCircleEEvT0_PT3_T1_NS0_13GridEvenShareISO_EET2_T4__param_3+32];
	ld.param.u32 	%r1, [_ZN3cub18CUB_300001_SM_10006detail6reduce18DeviceReduceKernelINS2_10policy_hubIjyN4cuda3std3__44plusIjEEE10Policy1000EN6thrust24THRUST_300001_SM_1000_NS6detail15normal_iteratorINSD_10device_ptrI6float2EEEEyS9_j14isInsideCircleEEvT0_PT3_T1_NS0_13GridEvenShareISO_EET2_T4__param_3+40];
	ld.param.u64 	%rd19, [_ZN3cub18CUB_300001_SM_10006detail6reduce18DeviceReduceKernelINS2_10policy_hubIjyN4cuda3std3__44plusIjEEE10Policy1000EN6thrust24THRUST_300001_SM_1000_NS6detail15normal_iteratorINSD_10device_ptrI6float2EEEEyS9_j14isInsideCircleEEvT0_PT3_T1_NS0_13GridEvenShareISO_EET2_T4__param_0];
	ld.param.u64 	%rd18, [_ZN3cub18CUB_300001_SM_10006detail6reduce18DeviceReduceKernelINS2_10policy_hubIjyN4cuda3std3__44plusIjEEE10Policy1000EN6thrust24THRUST_300001_SM_1000_NS6detail15normal_iteratorINSD_10device_ptrI6float2EEEEyS9_j14isInsideCircleEEvT0_PT3_T1_NS0_13GridEvenShareISO_EET2_T4__param_1];
	cvta.to.global.u64 	%rd2, %rd19;
	mov.u32 	%r2, %ctaid.x;
	shl.b32 	%r77, %r1, 12;
	cvt.s64.s32 	%rd3, %r77;
	shl.b32 	%r78, %r2, 12;
	cvt.u64.u32 	%rd4, %r78;
	sub.s64 	%rd5, %rd1, %rd4;
	setp.gt.u64 	%p1, %rd5, 4095;
	@%p1 bra 	$L__BB8_24;
	cvt.u32.u64 	%r245, %rd4;
	cvt.u32.u64 	%r3, %rd1;
	sub.s32 	%r4, %r3, %r245;
	mov.u32 	%r5, %tid.x;
	setp.ge.s32 	%p69, %r5, %r4;
	mov.b32 	%r410, 0;
	mov.u32 	%r402, %r5;
	@%p69 bra 	$L__BB8_3;
	add.s32 	%r247, %r245, %r5;
	mul.wide.u32 	%rd43, %r247, 8;
	add.s64 	%rd44, %rd2, %rd43;
	ld.global.v2.f32 	{%f236, %f237}, [%rd44];
	mul.f32 	%f238, %f237, %f237;
	fma.rn.f32 	%f239, %f236, %f236, %f238;
	sqrt.rn.f32 	%f240, %f239;
	setp.lt.f32 	%p70, %f240, 0f3F800000;
	selp.u32 	%r410, 1, 0, %p70;
	add.s32 	%r402, %r5, 256;
$L__BB8_3:
	setp.ge.s32 	%p71, %r402, %r4;
	@%p71 bra 	$L__BB8_15;
	not.b32 	%r250, %r402;
	add.s32 	%r10, %r250, %r3;
	sub.s32 	%r251, %r10, %r245;
	shr.u32 	%r252, %r251, 8;
	add.s32 	%r11, %r252, 1;
	and.b32  	%r12, %r11, 7;
	setp.lt.u32 	%p72, %r251, 1792;
	@%p72 bra 	$L__BB8_7;
	and.b32  	%r253, %r11, 33554424;
	neg.s32 	%r398, %r253;
	mul.wide.u32 	%rd45, %r2, 32768;
	mul.wide.u32 	%rd46, %r402, 8;
	or.b64  	%rd47, %rd45, %rd46;
	add.s64 	%rd48, %rd47, %rd2;
	add.s64 	%rd64, %rd48, 8192;
$L__BB8_6:
	.pragma "nounroll";
	ld.global.v2.f32 	{%f241, %f242}, [%rd64+-8192];
	mul.f32 	%f243, %f242, %f242;
	fma.rn.f32 	%f244, %f241, %f241, %f243;
	sqrt.rn.f32 	%f245, %f244;
	setp.lt.f32 	%p73, %f245, 0f3F800000;
	selp.u32 	%r254, 1, 0, %p73;
	add.s32 	%r255, %r410, %r254;
	ld.global.v2.f32 	{%f246, %f247}, [%rd64+-6144];
	mul.f32 	%f248, %f247, %f247;
	fma.rn.f32 	%f249, %f246, %f246, %f248;
	sqrt.rn.f32 	%f250, %f249;
	setp.lt.f32 	%p74, %f250, 0f3F800000;
	selp.u32 	%r256, 1, 0, %p74;
	add.s32 	%r257, %r255, %r256;
	ld.global.v2.f32 	{%f251, %f252}, [%rd64+-4096];
	mul.f32 	%f253, %f252, %f252;
	fma.rn.f32 	%f254, %f251, %f251, %f253;
	sqrt.rn.f32 	%f255, %f254;
	setp.lt.f32 	%p75, %f255, 0f3F800000;
	selp.u32 	%r258, 1, 0, %p75;
	add.s32 	%r259, %r257, %r258;
	ld.global.v2.f32 	{%f256, %f257}, [%rd64+-2048];
	mul.f32 	%f258, %f257, %f257;
	fma.rn.f32 	%f259, %f256, %f256, %f258;
	sqrt.rn.f32 	%f260, %f259;
	setp.lt.f32 	%p76, %f260, 0f3F800000;
	selp.u32 	%r260, 1, 0, %p76;
	add.s32 	%r261, %r259, %r260;
	ld.global.v2.f32 	{%f261, %f262}, [%rd64];
	mul.f32 	%f263, %f262, %f262;
	fma.rn.f32 	%f264, %f261, %f261, %f263;
	sqrt.rn.f32 	%f265, %f264;
	setp.lt.f32 	%p77, %f265, 0f3F800000;
	selp.u32 	%r262, 1, 0, %p77;
	add.s32 	%r263, %r261, %r262;
	ld.global.v2.f32 	{%f266, %f267}, [%rd64+2048];
	mul.f32 	%f268, %f267, %f267;
	fma.rn.f32 	%f269, %f266, %f266, %f268;
	sqrt.rn.f32 	%f270, %f269;
	setp.lt.f32 	%p78, %f270, 0f3F800000;
	selp.u32 	%r264, 1, 0, %p78;
	add.s32 	%r265, %r263, %r264;
	ld.global.v2.f32 	{%f271, %f272}, [%rd64+4096];
	mul.f32 	%f273, %f272, %f272;
	fma.rn.f32 	%f274, %f271, %f271, %f273;
	sqrt.rn.f32 	%f275, %f274;
	setp.lt.f32 	%p79, %f275, 0f3F800000;
	selp.u32 	%r266, 1, 0, %p79;
	add.s32 	%r267, %r265, %r266;
	ld.global.v2.f32 	{%f276, %f277}, [%rd64+6144];
	mul.f32 	%f278, %f277, %f277;
	fma.rn.f32 	%f279, %f276, %f276, %f278;
	sqrt.rn.f32 	%f280, %f279;
	setp.lt.f32 	%p80, %f280, 0f3F800000;
	selp.u32 	%r268, 1, 0, %p80;
	add.s32 	%r410, %r267, %r268;
	add.s32 	%r402, %r402, 2048;
	add.s32 	%r398, %r398, 8;
	add.s64 	%rd64, %rd64, 16384;
	setp.ne.s32 	%p81, %r398, 0;
	@%p81 bra 	$L__BB8_6;
$L__BB8_7:
	setp.eq.s32 	%p82, %r12, 0;
	@%p82 bra 	$L__BB8_15;
	setp.lt.u32 	%p83, %r12, 4;
	@%p83 bra 	$L__BB8_10;
	cvt.s64.s32 	%rd49, %r402;
	add.s64 	%rd50, %rd49, %rd4;
	shl.b64 	%rd51, %rd50, 3;
	add.s64 	%rd52, %rd2, %rd51;
	ld.global.v2.f32 	{%f281, %f282}, [%rd52];
	mul.f32 	%f283, %f282, %f282;
	fma.rn.f32 	%f284, %f281, %f281, %f283;
	sqrt.rn.f32 	%f285, %f284;
	setp.lt.f32 	%p84, %f285, 0f3F800000;
	selp.u32 	%r270, 1, 0, %p84;
	add.s32 	%r271, %r410, %r270;
	ld.global.v2.f32 	{%f286, %f287}, [%rd52+2048];
	mul.f32 	%f288, %f287, %f287;
	fma.rn.f32 	%f289, %f286, %f286, %f288;
	sqrt.rn.f32 	%f290, %f289;
	setp.lt.f32 	%p85, %f290, 0f3F800000;
	selp.u32 	%r272, 1, 0, %p85;
	add.s32 	%r273, %r271, %r272;
	ld.global.v2.f32 	{%f291, %f292}, [%rd52+4096];
	mul.f32 	%f293, %f292, %f292;
	fma.rn.f32 	%f294, %f291, %f291, %f293;
	sqrt.rn.f32 	%f295, %f294;
	setp.lt.f32 	%p86, %f295, 0f3F800000;
	selp.u32 	%r274, 1, 0, %p86;
	add.s32 	%r275, %r273, %r274;
	ld.global.v2.f32 	{%f296, %f297}, [%rd52+6144];
	mul.f32 	%f298, %f297, %f297;
	fma.rn.f32 	%f299, %f296, %f296, %f298;
	sqrt.rn.f32 	%f300, %f299;
	setp.lt.f32 	%p87, %f300, 0f3F800000;
	selp.u32 	%r276, 1, 0, %p87;
	add.s32 	%r410, %r275, %r276;
	add.s32 	%r402, %r402, 1024;
$L__BB8_10:
	and.b32  	%r278, %r11, 3;
	setp.eq.s32 	%p88, %r278, 0;
	@%p88 bra 	$L__BB8_15;
	setp.eq.s32 	%p89, %r278, 1;
	@%p89 bra 	$L__BB8_13;
	cvt.s64.s32 	%rd53, %r402;
	add.s64 	%rd54, %rd53, %rd4;
	shl.b64 	%rd55, %rd54, 3;
	add.s64 	%rd56, %rd2, %rd55;
	ld.global.v2.f32 	{%f301, %f302}, [%rd56];
	mul.f32 	%f303, %f302, %f302;
	fma.rn.f32 	%f304, %f301, %f301, %f303;
	sqrt.rn.f32 	%f305, %f304;
	setp.lt.f32 	%p90, %f305, 0f3F800000;
	selp.u32 	%r279, 1, 0, %p90;
	add.s32 	%r280, %r410, %r279;
	ld.global.v2.f32 	{%f306, %f307}, [%rd56+2048];
	mul.f32 	%f308, %f307, %f307;
	fma.rn.f32 	%f309, %f306, %f306, %f308;
	sqrt.rn.f32 	%f310, %f309;
	setp.lt.f32 	%p91, %f310, 0f3F800000;
	selp.u32 	%r281, 1, 0, %p91;
	add.s32 	%r410, %r280, %r281;
	add.s32 	%r402, %r402, 512;
$L__BB8_13:
	and.b32  	%r282, %r10, 256;
	setp.ne.s32 	%p92, %r282, 0;
	@%p92 bra 	$L__BB8_15;
	cvt.s64.s32 	%rd57, %r402;
	add.s64 	%rd58, %rd57, %rd4;
	shl.b64 	%rd59, %rd58, 3;
	add.s64 	%rd60, %rd2, %rd59;
	ld.global.v2.f32 	{%f311, %f312}, [%rd60];
	mul.f32 	%f313, %f312, %f312;
	fma.rn.f32 	%f314, %f311, %f311, %f313;
	sqrt.rn.f32 	%f315, %f314;
	setp.lt.f32 	%p93, %f315, 0f3F800000;
	selp.u32 	%r283, 1, 0, %p93;
	add.s32 	%r410, %r410, %r283;
$L__BB8_15:
	setp.lt.s32 	%p94, %r4, 256;
	@%p94 bra 	$L__BB8_20;
	// begin inline asm
	mov.u32 %r347, %laneid;
	// end inline asm
	mov.b32 	%r350, 1;
	mov.b32 	%r371, 31;
	mov.b32 	%r372, -1;
	// begin inline asm
	shfl.sync.down.b32 %r348, %r410, %r350, %r371, %r372;
	// end inline asm
	setp.gt.s32 	%p110, %r347, 30;
	selp.b32 	%r373, 0, %r348, %p110;
	add.s32 	%r354, %r373, %r410;
	mov.b32 	%r355, 2;
	// begin inline asm
	shfl.sync.down.b32 %r353, %r354, %r355, %r371, %r372;
	// end inline asm
	setp.gt.s32 	%p111, %r347, 29;
	selp.b32 	%r374, 0, %r353, %p111;
	add.s32 	%r359, %r354, %r374;
	mov.b32 	%r360, 4;
	// begin inline asm
	shfl.sync.down.b32 %r358, %r359, %r360, %r371, %r372;
	// end inline asm
	setp.gt.s32 	%p112, %r347, 27;
	selp.b32 	%r375, 0, %r358, %p112;
	add.s32 	%r364, %r359, %r375;
	mov.b32 	%r365, 8;
	// begin inline asm
	shfl.sync.down.b32 %r363, %r364, %r365, %r371, %r372;
	// end inline asm
	setp.gt.s32 	%p113, %r347, 23;
	selp.b32 	%r376, 0, %r363, %p113;
	add.s32 	%r369, %r364, %r376;
	mov.b32 	%r370, 16;
	// begin inline asm
	shfl.sync.down.b32 %r368, %r369, %r370, %r371, %r372;
	// end inline asm
	setp.gt.s32 	%p114, %r347, 15;
	selp.b32 	%r377, 0, %r368, %p114;
	add.s32 	%r427, %r369, %r377;
	setp.ne.s32 	%p115, %r347, 0;
	@%p115 bra 	$L__BB8_18;
	shr.u32 	%r378, %r5, 3;
	and.b32  	%r379, %r378, 124;
	mov.u32 	%r380, _ZZN3cub18CUB_300001_SM_10006detail6reduce18DeviceReduceKernelINS2_10policy_hubIjyN4cuda3std3__44plusIjEEE10Policy1000EN6thrust24THRUST_300001_SM_1000_NS6detail15normal_iteratorINSD_10device_ptrI6float2EEEEyS9_j14isInsideCircleEEvT0_PT3_T1_NS0_13GridEvenShareISO_EET2_T4_E12temp_storage;
	add.s32 	%r381, %r380, %r379;
	st.shared.u32 	[%r381+8], %r427;
$L__BB8_18:
	bar.sync 	0;
	setp.ne.s32 	%p116, %r5, 0;
	@%p116 bra 	$L__BB8_44;
	ld.shared.u32 	%r382, [_ZZN3cub18CUB_300001_SM_10006detail6reduce18DeviceReduceKernelINS2_10policy_hubIjyN4cuda3std3__44plusIjEEE10Policy1000EN6thrust24THRUST_300001_SM_1000_NS6detail15normal_iteratorINSD_10device_ptrI6float2EEEEyS9_j14isInsideCircleEEvT0_PT3_T1_NS0_13GridEvenShareISO_EET2_T4_E12temp_storage+12];
	add.s32 	%r383, %r382, %r427;
	ld.shared.u32 	%r384, [_ZZN3cub18CUB_300001_SM_10006detail6reduce18DeviceReduceKernelINS2_10policy_hubIjyN4cuda3std3__44plusIjEEE10Policy1000EN6thrust24THRUST_300001_SM_1000_NS6detail15normal_iteratorINSD_10device_ptrI6float2EEEEyS9_j14isInsideCircleEEvT0_PT3_T1_NS0_13GridEvenShareISO_EET2_T4_E12temp_storage+16];
	add.s32 	%r385, %r383, %r384;
	ld.shared.u32 	%r386, [_ZZN3cub18CUB_300001_SM_10006detail6reduce18DeviceReduceKernelINS2_10policy_hubIjyN4cuda3std3__44plusIjEEE10Policy1000EN6thrust24THRUST_300001_SM_1000_NS6detail15normal_iteratorINSD_10device_ptrI6float2EEEEyS9_j14isInsideCircleEEvT0_PT3_T1_NS0_13GridEvenShareISO_EET2_T4_E12temp_storage+20];
	add.s32 	%r387, %r385, %r386;
	ld.shared.u32 	%r388, [_ZZN3cub18CUB_300001_SM_10006detail6reduce18DeviceReduceKernelINS2_10policy_hubIjyN4cuda3std3__44plusIjEEE10Policy1000EN6thrust24THRUST_300001_SM_1000_NS6detail15normal_iteratorINSD_10device_ptrI6float2EEEEyS9_j14isInsideCircleEEvT0_PT3_T1_NS0_13GridEvenShareISO_EET2_T4_E12temp_storage+24];
	add.s32 	%r389, %r387, %r388;
	ld.shared.u32 	%r390, [_ZZN3cub18CUB_300001_SM_10006detail6reduce18DeviceReduceKernelINS2_10policy_hubIjyN4cuda3std3__44plusIjEEE10Policy1000EN6thrust24THRUST_300001_SM_1000_NS6detail15normal_iteratorINSD_10device_ptrI6float2EEEEyS9_j14isInsideCircleEEvT0_PT3_T1_NS0_13GridEvenShareISO_EET2_T4_E12temp_storage+28];
	add.s32 	%r391, %r389, %r390;
	ld.shared.u32 	%r392, [_ZZN3cub18CUB_300001_SM_10006detail6reduce18DeviceReduceKernelINS2_10policy_hubIjyN4cuda3std3__44plusIjEEE10Policy1000EN6thrust24THRUST_300001_SM_1000_NS6detail15normal_iteratorINSD_10device_ptrI6float2EEEEyS9_j14isInsideCircleEEvT0_PT3_T1_NS0_13GridEvenShareISO_EET2_T4_E12temp_storage+32];
	add.s32 	%r393, %r391, %r392;
	ld.shared.u32 	%r394, [_ZZN3cub18CUB_300001_SM_10006detail6reduce18DeviceReduceKernelINS2_10policy_hubIjyN4cuda3std3__44plusIjEEE10Policy1000EN6thrust24THRUST_300001_SM_1000_NS6detail15normal_iteratorINSD_10device_ptrI6float2EEEEyS9_j14isInsideCircleEEvT0_PT3_T1_NS0_13GridEvenShareISO_EET2_T4_E12temp_storage+36];
	add.s32 	%r427, %r393, %r394;
	bra.uni 	$L__BB8_44;
$L__BB8_20:
	// begin inline asm
	mov.u32 %r284, %laneid;
	// end inline asm
	and.b32  	%r310, %r5, 992;
	add.s32 	%r311, %r310, 32;
	setp.gt.s32 	%p95, %r311, %r4;
	not.b32 	%r312, %r310;
	add.s32 	%r313, %r4, %r312;
	selp.b32 	%r308, %r313, 31, %p95;
	mov.b32 	%r287, 1;
	mov.b32 	%r309, -1;
	// begin inline asm
	shfl.sync.down.b32 %r285, %r410, %r287, %r308, %r309;
	// end inline asm
	setp.lt.s32 	%p96, %r284, %r308;
	selp.b32 	%r314, %r285, 0, %p96;
	add.s32 	%r291, %r314, %r410;
	mov.b32 	%r292, 2;
	// begin inline asm
	shfl.sync.down.b32 %r290, %r291, %r292, %r308, %r309;
	// end inline asm
	add.s32 	%r315, %r284, 2;
	setp.gt.s32 	%p97, %r315, %r308;
	selp.b32 	%r316, 0, %r290, %p97;
	add.s32 	%r296, %r291, %r316;
	mov.b32 	%r297, 4;
	// begin inline asm
	shfl.sync.down.b32 %r295, %r296, %r297, %r308, %r309;
	// end inline asm
	add.s32 	%r317, %r284, 4;
	setp.gt.s32 	%p98, %r317, %r308;
	selp.b32 	%r318, 0, %r295, %p98;
	add.s32 	%r301, %r296, %r318;
	mov.b32 	%r302, 8;
	// begin inline asm
	shfl.sync.down.b32 %r300, %r301, %r302, %r308, %r309;
	// end inline asm
	add.s32 	%r319, %r284, 8;
	setp.gt.s32 	%p99, %r319, %r308;
	selp.b32 	%r320, 0, %r300, %p99;
	add.s32 	%r306, %r301, %r320;
	mov.b32 	%r307, 16;
	// begin inline asm
	shfl.sync.down.b32 %r305, %r306, %r307, %r308, %r309;
	// end inline asm
	add.s32 	%r321, %r284, 16;
	setp.gt.s32 	%p100, %r321, %r308;
	selp.b32 	%r322, 0, %r305, %p100;
	add.s32 	%r427, %r306, %r322;
	setp.ne.s32 	%p101, %r284, 0;
	@%p101 bra 	$L__BB8_22;
	shr.u32 	%r323, %r5, 3;
	and.b32  	%r324, %r323, 124;
	mov.u32 	%r325, _ZZN3cub18CUB_300001_SM_10006detail6reduce18DeviceReduceKernelINS2_10policy_hubIjyN4cuda3std3__44plusIjEEE10Policy1000EN6thrust24THRUST_300001_SM_1000_NS6detail15normal_iteratorINSD_10device_ptrI6float2EEEEyS9_j14isInsideCircleEEvT0_PT3_T1_NS0_13GridEvenShareISO_EET2_T4_E12temp_storage;
	add.s32 	%r326, %r325, %r324;
	st.shared.u32 	[%r326+8], %r427;
$L__BB8_22:
	bar.sync 	0;
	setp.ne.s32 	%p102, %r5, 0;
	@%p102 bra 	$L__BB8_44;
	setp.gt.s32 	%p103, %r4, 32;
	ld.shared.u32 	%r327, [_ZZN3cub18CUB_300001_SM_10006detail6reduce18DeviceReduceKernelINS2_10policy_hubIjyN4cuda3std3__44plusIjEEE10Policy1000EN6thrust24THRUST_300001_SM_1000_NS6detail15normal_iteratorINSD_10device_ptrI6float2EEEEyS9_j14isInsideCircleEEvT0_PT3_T1_NS0_13GridEvenShareISO_EET2_T4_E12temp_storage+12];
	selp.b32 	%r328, %r327, 0, %p103;
	add.s32 	%r329, %r328, %r427;
	setp.gt.s32 	%p104, %r4, 64;
	ld.shared.u32 	%r330, [_ZZN3cub18CUB_300001_SM_10006detail6reduce18DeviceReduceKernelINS2_10policy_hubIjyN4cuda3std3__44plusIjEEE10Policy1000EN6thrust24THRUST_300001_SM_1000_NS6detail15normal_iteratorINSD_10device_ptrI6float2EEEEyS9_j14isInsideCircleEEvT0_PT3_T1_NS0_13GridEvenShareISO_EET2_T4_E12temp_storage+16];
	selp.b32 	%r331, %r330, 0, %p104;
	add.s32 	%r332, %r329, %r331;
	setp.gt.s32 	%p105, %r4, 96;
	ld.shared.u32 	%r333, [_ZZN3cub18CUB_300001_SM_10006detail6reduce18DeviceReduceKernelINS2_10policy_hubIjyN4cuda3std3__44plusIjEEE10Policy1000EN6thrust24THRUST_300001_SM_1000_NS6detail15normal_iteratorINSD_10device_ptrI6float2EEEEyS9_j14isInsideCircleEEvT0_PT3_T1_NS0_13GridEvenShareISO_EET2_T4_E12temp_storage+20];
	selp.b32 	%r334, %r333, 0, %p105;
	add.s32 	%r335, %r332, %r334;
	setp.gt.s32 	%p106, %r4, 128;
	ld.shared.u32 	%r336, [_ZZN3cub18CUB_300001_SM_10006detail6reduce18DeviceReduceKernelINS2_10policy_hubIjyN4cuda3std3__44plusIjEEE10Policy1000EN6thrust24THRUST_300001_SM_1000_NS6detail15normal_iteratorINSD_10device_ptrI6float2EEEEyS9_j14isInsideCircleEEvT0_PT3_T1_NS0_13GridEvenShareISO_EET2_T4_E12temp_storage+24];
	selp.b32 	%r337, %r336, 0, %p106;
	add.s32 	%r338, %r335, %r337;
	setp.gt.s32 	%p107, %r4, 160;
	ld.shared.u32 	%r339, [_ZZN3cub18CUB_300001_SM_10006detail6reduce18DeviceReduceKernelINS2_10policy_hubIjyN4cuda3std3__44plusIjEEE10Policy1000EN6thrust24THRUST_300001_SM_1000_NS6detail15normal_iteratorINSD_10device_ptrI6float2EEEEyS9_j14isInsideCircleEEvT0_PT3_T1_NS0_13GridEvenShareISO_EET2_T4_E12temp_storage+28];
	selp.b32 	%r340, %r339, 0, %p107;
	add.s32 	%r341, %r338, %r340;
	setp.gt.s32 	%p108, %r4, 192;
	ld.shared.u32 	%r342, [_ZZN3cub18CUB_300001_SM_10006detail6reduce18DeviceReduceKernelINS2_10policy_hubIjyN4cuda3std3__44plusIjEEE10Policy1000EN6thrust24THRUST_300001_SM_1000_NS6detail15normal_iteratorINSD_10device_ptrI6float2EEEEyS9_j14isInsideCircleEEvT0_PT3_T1_NS0_13GridEvenShareISO_EET2_T4_E12temp_storage+32];
	selp.b32 	%r343, %r342, 0, %p108;
	add.s32 	%r344, %r341, %r343;
	setp.gt.s32 	%p109, %r4, 224;
	ld.shared.u32 	%r345, [_ZZN3cub18CUB_300001_SM_10006detail6reduce18DeviceReduceKernelINS2_10policy_hubIjyN4cuda3std3__44plusIjEEE10Policy1000EN6thrust24THRUST_300001_SM_1000_NS6detail15normal_iteratorINSD_10device_ptrI6float2EEEEyS9_j14isInsideCircleEEvT0_PT3_T1_NS0_13GridEvenShareISO_EET2_T4_E12temp_storage+36];
	selp.b32 	%r346, %r345, 0, %p109;
	add.s32 	%r427, %r344, %r346;
	bra.uni 	$L__BB8_44;
$L__BB8_24:
	cvt.u32.u64 	%r79, %rd4;
	mov.u32 	%r39, %tid.x;
	add.s32 	%r80, %r39, %r79;
	mul.wide.u32 	%rd20, %r80, 8;
	add.s64 	%rd21, %rd2, %rd20;
	ld.global.v2.f32 	{%f1, %f2}, [%rd21];
	mul.f32 	%f3, %f2, %f2;
	fma.rn.f32 	%f4, %f1, %f1, %f3;
	sqrt.rn.f32 	%f5, %f4;
	setp.lt.f32 	%p2, %f5, 0f3F800000;
	selp.u32 	%r81, 1, 0, %p2;
	ld.global.v2.f32 	{%f6, %f7}, [%rd21+2048];
	mul.f32 	%f8, %f7, %f7;
	fma.rn.f32 	%f9, %f6, %f6, %f8;
	sqrt.rn.f32 	%f10, %f9;
	setp.lt.f32 	%p3, %f10, 0f3F800000;
	selp.u32 	%r82, 1, 0, %p3;
	ld.global.v2.f32 	{%f11, %f12}, [%rd21+4096];
	mul.f32 	%f13, %f12, %f12;
	fma.rn.f32 	%f14, %f11, %f11, %f13;
	sqrt.rn.f32 	%f15, %f14;
	setp.lt.f32 	%p4, %f15, 0f3F800000;
	selp.u32 	%r83, 1, 0, %p4;
	ld.global.v2.f32 	{%f16, %f17}, [%rd21+6144];
	mul.f32 	%f18, %f17, %f17;
	fma.rn.f32 	%f19, %f16, %f16, %f18;
	sqrt.rn.f32 	%f20, %f19;
	setp.lt.f32 	%p5, %f20, 0f3F800000;
	selp.u32 	%r84, 1, 0, %p5;
	ld.global.v2.f32 	{%f21, %f22}, [%rd21+8192];
	mul.f32 	%f23, %f22, %f22;
	fma.rn.f32 	%f24, %f21, %f21, %f23;
	sqrt.rn.f32 	%f25, %f24;
	setp.lt.f32 	%p6, %f25, 0f3F800000;
	selp.u32 	%r85, 1, 0, %p6;
	ld.global.v2.f32 	{%f26, %f27}, [%rd21+10240];
	mul.f32 	%f28, %f27, %f27;
	fma.rn.f32 	%f29, %f26, %f26, %f28;
	sqrt.rn.f32 	%f30, %f29;
	setp.lt.f32 	%p7, %f30, 0f3F800000;
	selp.u32 	%r86, 1, 0, %p7;
	ld.global.v2.f32 	{%f31, %f32}, [%rd21+12288];
	mul.f32 	%f33, %f32, %f32;
	fma.rn.f32 	%f34, %f31, %f31, %f33;
	sqrt.rn.f32 	%f35, %f34;
	setp.lt.f32 	%p8, %f35, 0f3F800000;
	selp.u32 	%r87, 1, 0, %p8;
	ld.global.v2.f32 	{%f36, %f37}, [%rd21+14336];
	mul.f32 	%f38, %f37, %f37;
	fma.rn.f32 	%f39, %f36, %f36, %f38;
	sqrt.rn.f32 	%f40, %f39;
	setp.lt.f32 	%p9, %f40, 0f3F800000;
	selp.u32 	%r88, 1, 0, %p9;
	ld.global.v2.f32 	{%f41, %f42}, [%rd21+16384];
	mul.f32 	%f43, %f42, %f42;
	fma.rn.f32 	%f44, %f41, %f41, %f43;
	sqrt.rn.f32 	%f45, %f44;
	setp.lt.f32 	%p10, %f45, 0f3F800000;
	selp.u32 	%r89, 1, 0, %p10;
	ld.global.v2.f32 	{%f46, %f47}, [%rd21+18432];
	mul.f32 	%f48, %f47, %f47;
	fma.rn.f32 	%f49, %f46, %f46, %f48;
	sqrt.rn.f32 	%f50, %f49;
	setp.lt.f32 	%p11, %f50, 0f3F800000;
	selp.u32 	%r90, 1, 0, %p11;
	ld.global.v2.f32 	{%f51, %f52}, [%rd21+20480];
	mul.f32 	%f53, %f52, %f52;
	fma.rn.f32 	%f54, %f51, %f51, %f53;
	sqrt.rn.f32 	%f55, %f54;
	setp.lt.f32 	%p12, %f55, 0f3F800000;
	selp.u32 	%r91, 1, 0, %p12;
	ld.global.v2.f32 	{%f56, %f57}, [%rd21+22528];
	mul.f32 	%f58, %f57, %f57;
	fma.rn.f32 	%f59, %f56, %f56, %f58;
	sqrt.rn.f32 	%f60, %f59;
	setp.lt.f32 	%p13, %f60, 0f3F800000;
	selp.u32 	%r92, 1, 0, %p13;
	ld.global.v2.f32 	{%f61, %f62}, [%rd21+24576];
	mul.f32 	%f63, %f62, %f62;
	fma.rn.f32 	%f64, %f61, %f61, %f63;
	sqrt.rn.f32 	%f65, %f64;
	setp.lt.f32 	%p14, %f65, 0f3F800000;
	selp.u32 	%r93, 1, 0, %p14;
	ld.global.v2.f32 	{%f66, %f67}, [%rd21+26624];
	mul.f32 	%f68, %f67, %f67;
	fma.rn.f32 	%f69, %f66, %f66, %f68;
	sqrt.rn.f32 	%f70, %f69;
	setp.lt.f32 	%p15, %f70, 0f3F800000;
	selp.u32 	%r94, 1, 0, %p15;
	ld.global.v2.f32 	{%f71, %f72}, [%rd21+28672];
	mul.f32 	%f73, %f72, %f72;
	fma.rn.f32 	%f74, %f71, %f71, %f73;
	sqrt.rn.f32 	%f75, %f74;
	setp.lt.f32 	%p16, %f75, 0f3F800000;
	selp.u32 	%r95, 1, 0, %p16;
	ld.global.v2.f32 	{%f76, %f77}, [%rd21+30720];
	mul.f32 	%f78, %f77, %f77;
	fma.rn.f32 	%f79, %f76, %f76, %f78;
	sqrt.rn.f32 	%f80, %f79;
	setp.lt.f32 	%p17, %f80, 0f3F800000;
	selp.u32 	%r96, 1, 0, %p17;
	add.s32 	%r97, %r82, %r81;
	add.s32 	%r98, %r97, %r83;
	add.s32 	%r99, %r98, %r84;
	add.s32 	%r100, %r99, %r85;
	add.s32 	%r101, %r100, %r86;
	add.s32 	%r102, %r101, %r87;
	add.s32 	%r103, %r102, %r88;
	add.s32 	%r104, %r103, %r89;
	add.s32 	%r105, %r104, %r90;
	add.s32 	%r106, %r105, %r91;
	add.s32 	%r107, %r106, %r92;
	add.s32 	%r108, %r107, %r93;
	add.s32 	%r109, %r108, %r94;
	add.s32 	%r110, %r109, %r95;
	add.s32 	%r426, %r110, %r96;
	setp.lt.u64 	%p18, %rd5, %rd3;
	@%p18 bra 	$L__BB8_40;
	cvt.u32.u64 	%r112, %rd3;
	cvt.u64.u32 	%rd9, %r39;
	cvt.u32.u64 	%r41, %rd1;
	not.b32 	%r114, %r39;
	add.s32 	%r115, %r114, %r41;
	sub.s32 	%r116, %r115, %r112;
	sub.s32 	%r411, %r116, %r79;
	add.s64 	%rd22, %rd4, %rd3;
	add.s64 	%rd23, %rd22, %rd9;
	shl.b64 	%rd24, %rd23, 3;
	add.s64 	%rd25, %rd24, %rd2;
	add.s64 	%rd65, %rd25, 8192;
	shl.b64 	%rd11, %rd3, 3;
	mov.b32 	%r412, 0;
	mov.u64 	%rd66, %rd4;
$L__BB8_26:
	add.s64 	%rd66, %rd66, %rd3;
	add.s64 	%rd26, %rd1, -4096;
	setp.gt.u64 	%p19, %rd66, %rd26;
	@%p19 bra 	$L__BB8_28;
	add.s64 	%rd27, %rd66, %rd9;
	shl.b64 	%rd28, %rd27, 3;
	add.s64 	%rd29, %rd2, %rd28;
	ld.global.v2.f32 	{%f81, %f82}, [%rd29];
	mul.f32 	%f83, %f82, %f82;
	fma.rn.f32 	%f84, %f81, %f81, %f83;
	sqrt.rn.f32 	%f85, %f84;
	setp.lt.f32 	%p20, %f85, 0f3F800000;
	selp.u32 	%r118, 1, 0, %p20;
	ld.global.v2.f32 	{%f86, %f87}, [%rd29+2048];
	mul.f32 	%f88, %f87, %f87;
	fma.rn.f32 	%f89, %f86, %f86, %f88;
	sqrt.rn.f32 	%f90, %f89;
	setp.lt.f32 	%p21, %f90, 0f3F800000;
	selp.u32 	%r119, 1, 0, %p21;
	ld.global.v2.f32 	{%f91, %f92}, [%rd29+4096];
	mul.f32 	%f93, %f92, %f92;
	fma.rn.f32 	%f94, %f91, %f91, %f93;
	sqrt.rn.f32 	%f95, %f94;
	setp.lt.f32 	%p22, %f95, 0f3F800000;
	selp.u32 	%r120, 1, 0, %p22;
	ld.global.v2.f32 	{%f96, %f97}, [%rd29+6144];
	mul.f32 	%f98, %f97, %f97;
	fma.rn.f32 	%f99, %f96, %f96, %f98;
	sqrt.rn.f32 	%f100, %f99;
	setp.lt.f32 	%p23, %f100, 0f3F800000;
	selp.u32 	%r121, 1, 0, %p23;
	ld.global.v2.f32 	{%f101, %f102}, [%rd29+8192];
	mul.f32 	%f103, %f102, %f102;
	fma.rn.f32 	%f104, %f101, %f101, %f103;
	sqrt.rn.f32 	%f105, %f104;
	setp.lt.f32 	%p24, %f105, 0f3F800000;
	selp.u32 	%r122, 1, 0, %p24;
	ld.global.v2.f32 	{%f106, %f107}, [%rd29+10240];
	mul.f32 	%f108, %f107, %f107;
	fma.rn.f32 	%f109, %f106, %f106, %f108;
	sqrt.rn.f32 	%f110, %f109;
	setp.lt.f32 	%p25, %f110, 0f3F800000;
	selp.u32 	%r123, 1, 0, %p25;
	ld.global.v2.f32 	{%f111, %f112}, [%rd29+12288];
	mul.f32 	%f113, %f112, %f112;
	fma.rn.f32 	%f114, %f111, %f111, %f113;
	sqrt.rn.f32 	%f115, %f114;
	setp.lt.f32 	%p26, %f115, 0f3F800000;
	selp.u32 	%r124, 1, 0, %p26;
	ld.global.v2.f32 	{%f116, %f117}, [%rd29+14336];
	mul.f32 	%f118, %f117, %f117;
	fma.rn.f32 	%f119, %f116, %f116, %f118;
	sqrt.rn.f32 	%f120, %f119;
	setp.lt.f32 	%p27, %f120, 0f3F800000;
	selp.u32 	%r125, 1, 0, %p27;
	ld.global.v2.f32 	{%f121, %f122}, [%rd29+16384];
	mul.f32 	%f123, %f122, %f122;
	fma.rn.f32 	%f124, %f121, %f121, %f123;
	sqrt.rn.f32 	%f125, %f124;
	setp.lt.f32 	%p28, %f125, 0f3F800000;
	selp.u32 	%r126, 1, 0, %p28;
	ld.global.v2.f32 	{%f126, %f127}, [%rd29+18432];
	mul.f32 	%f128, %f127, %f127;
	fma.rn.f32 	%f129, %f126, %f126, %f128;
	sqrt.rn.f32 	%f130, %f129;
	setp.lt.f32 	%p29, %f130, 0f3F800000;
	selp.u32 	%r127, 1, 0, %p29;
	ld.global.v2.f32 	{%f131, %f132}, [%rd29+20480];
	mul.f32 	%f133, %f132, %f132;
	fma.rn.f32 	%f134, %f131, %f131, %f133;
	sqrt.rn.f32 	%f135, %f134;
	setp.lt.f32 	%p30, %f135, 0f3F800000;
	selp.u32 	%r128, 1, 0, %p30;
	ld.global.v2.f32 	{%f136, %f137}, [%rd29+22528];
	mul.f32 	%f138, %f137, %f137;
	fma.rn.f32 	%f139, %f136, %f136, %f138;
	sqrt.rn.f32 	%f140, %f139;
	setp.lt.f32 	%p31, %f140, 0f3F800000;
	selp.u32 	%r129, 1, 0, %p31;
	ld.global.v2.f32 	{%f141, %f142}, [%rd29+24576];
	mul.f32 	%f143, %f142, %f142;
	fma.rn.f32 	%f144, %f141, %f141, %f143;
	sqrt.rn.f32 	%f145, %f144;
	setp.lt.f32 	%p32, %f145, 0f3F800000;
	selp.u32 	%r130, 1, 0, %p32;
	ld.global.v2.f32 	{%f146, %f147}, [%rd29+26624];
	mul.f32 	%f148, %f147, %f147;
	fma.rn.f32 	%f149, %f146, %f146, %f148;
	sqrt.rn.f32 	%f150, %f149;
	setp.lt.f32 	%p33, %f150, 0f3F800000;
	selp.u32 	%r131, 1, 0, %p33;
	ld.global.v2.f32 	{%f151, %f152}, [%rd29+28672];
	mul.f32 	%f153, %f152, %f152;
	fma.rn.f32 	%f154, %f151, %f151, %f153;
	sqrt.rn.f32 	%f155, %f154;
	setp.lt.f32 	%p34, %f155, 0f3F800000;
	selp.u32 	%r132, 1, 0, %p34;
	ld.global.v2.f32 	{%f156, %f157}, [%rd29+30720];
	mul.f32 	%f158, %f157, %f157;
	fma.rn.f32 	%f159, %f156, %f156, %f158;
	sqrt.rn.f32 	%f160, %f159;
	setp.lt.f32 	%p35, %f160, 0f3F800000;
	selp.u32 	%r133, 1, 0, %p35;
	add.s32 	%r134, %r426, %r118;
	add.s32 	%r135, %r134, %r119;
	add.s32 	%r136, %r135, %r120;
	add.s32 	%r137, %r136, %r121;
	add.s32 	%r138, %r137, %r122;
	add.s32 	%r139, %r138, %r123;
	add.s32 	%r140, %r139, %r124;
	add.s32 	%r141, %r140, %r125;
	add.s32 	%r142, %r141, %r126;
	add.s32 	%r143, %r142, %r127;
	add.s32 	%r144, %r143, %r128;
	add.s32 	%r145, %r144, %r129;
	add.s32 	%r146, %r145, %r130;
	add.s32 	%r147, %r146, %r131;
	add.s32 	%r148, %r147, %r132;
	add.s32 	%r426, %r148, %r133;
	sub.s64 	%rd30, %rd1, %rd66;
	setp.lt.u64 	%p36, %rd30, %rd3;
	add.s32 	%r412, %r412, 1;
	sub.s32 	%r411, %r411, %r112;
	add.s64 	%rd65, %rd65, %rd11;
	@%p36 bra 	$L__BB8_40;
	bra.uni 	$L__BB8_26;
$L__BB8_28:
	setp.le.u64 	%p37, %rd1, %rd66;
	cvt.u32.u64 	%r149, %rd66;
	sub.s32 	%r151, %r41, %r149;
	setp.ge.s32 	%p38, %r39, %r151;
	or.pred  	%p39, %p37, %p38;
	@%p39 bra 	$L__BB8_40;
	cvt.u32.u64 	%r155, %rd4;
	not.b32 	%r156, %r39;
	add.s32 	%r49, %r156, %r41;
	add.s32 	%r157, %r112, %r155;
	sub.s32 	%r158, %r49, %r157;
	mul.lo.s32 	%r159, %r1, %r412;
	shl.b32 	%r160, %r159, 12;
	sub.s32 	%r161, %r158, %r160;
	shr.u32 	%r162, %r161, 8;
	add.s32 	%r50, %r162, 1;
	and.b32  	%r51, %r50, 7;
	setp.lt.u32 	%p40, %r161, 1792;
	mov.u32 	%r418, %r39;
	@%p40 bra 	$L__BB8_32;
	shr.u32 	%r163, %r411, 8;
	add.s32 	%r164, %r163, 1;
	and.b32  	%r165, %r164, 33554424;
	neg.s32 	%r414, %r165;
	mov.u32 	%r418, %r39;
$L__BB8_31:
	.pragma "nounroll";
	ld.global.v2.f32 	{%f161, %f162}, [%rd65+-8192];
	mul.f32 	%f163, %f162, %f162;
	fma.rn.f32 	%f164, %f161, %f161, %f163;
	sqrt.rn.f32 	%f165, %f164;
	setp.lt.f32 	%p41, %f165, 0f3F800000;
	selp.u32 	%r166, 1, 0, %p41;
	add.s32 	%r167, %r426, %r166;
	ld.global.v2.f32 	{%f166, %f167}, [%rd65+-6144];
	mul.f32 	%f168, %f167, %f167;
	fma.rn.f32 	%f169, %f166, %f166, %f168;
	sqrt.rn.f32 	%f170, %f169;
	setp.lt.f32 	%p42, %f170, 0f3F800000;
	selp.u32 	%r168, 1, 0, %p42;
	add.s32 	%r169, %r167, %r168;
	ld.global.v2.f32 	{%f171, %f172}, [%rd65+-4096];
	mul.f32 	%f173, %f172, %f172;
	fma.rn.f32 	%f174, %f171, %f171, %f173;
	sqrt.rn.f32 	%f175, %f174;
	setp.lt.f32 	%p43, %f175, 0f3F800000;
	selp.u32 	%r170, 1, 0, %p43;
	add.s32 	%r171, %r169, %r170;
	ld.global.v2.f32 	{%f176, %f177}, [%rd65+-2048];
	mul.f32 	%f178, %f177, %f177;
	fma.rn.f32 	%f179, %f176, %f176, %f178;
	sqrt.rn.f32 	%f180, %f179;
	setp.lt.f32 	%p44, %f180, 0f3F800000;
	selp.u32 	%r172, 1, 0, %p44;
	add.s32 	%r173, %r171, %r172;
	ld.global.v2.f32 	{%f181, %f182}, [%rd65];
	mul.f32 	%f183, %f182, %f182;
	fma.rn.f32 	%f184, %f181, %f181, %f183;
	sqrt.rn.f32 	%f185, %f184;
	setp.lt.f32 	%p45, %f185, 0f3F800000;
	selp.u32 	%r174, 1, 0, %p45;
	add.s32 	%r175, %r173, %r174;
	ld.global.v2.f32 	{%f186, %f187}, [%rd65+2048];
	mul.f32 	%f188, %f187, %f187;
	fma.rn.f32 	%f189, %f186, %f186, %f188;
	sqrt.rn.f32 	%f190, %f189;
	setp.lt.f32 	%p46, %f190, 0f3F800000;
	selp.u32 	%r176, 1, 0, %p46;
	add.s32 	%r177, %r175, %r176;
	ld.global.v2.f32 	{%f191, %f192}, [%rd65+4096];
	mul.f32 	%f193, %f192, %f192;
	fma.rn.f32 	%f194, %f191, %f191, %f193;
	sqrt.rn.f32 	%f195, %f194;
	setp.lt.f32 	%p47, %f195, 0f3F800000;
	selp.u32 	%r178, 1, 0, %p47;
	add.s32 	%r179, %r177, %r178;
	ld.global.v2.f32 	{%f196, %f197}, [%rd65+6144];
	mul.f32 	%f198, %f197, %f197;
	fma.rn.f32 	%f199, %f196, %f196, %f198;
	sqrt.rn.f32 	%f200, %f199;
	setp.lt.f32 	%p48, %f200, 0f3F800000;
	selp.u32 	%r180, 1, 0, %p48;
	add.s32 	%r426, %r179, %r180;
	add.s32 	%r418, %r418, 2048;
	add.s32 	%r414, %r414, 8;
	add.s64 	%rd65, %rd65, 16384;
	setp.ne.s32 	%p49, %r414, 0;
	@%p49 bra 	$L__BB8_31;
$L__BB8_32:
	setp.eq.s32 	%p50, %r51, 0;
	@%p50 bra 	$L__BB8_40;
	setp.lt.u32 	%p51, %r51, 4;
	@%p51 bra 	$L__BB8_35;
	cvt.u64.u32 	%rd31, %r418;
	add.s64 	%rd32, %rd66, %rd31;
	shl.b64 	%rd33, %rd32, 3;
	add.s64 	%rd34, %rd2, %rd33;
	ld.global.v2.f32 	{%f201, %f202}, [%rd34];
	mul.f32 	%f203, %f202, %f202;
	fma.rn.f32 	%f204, %f201, %f201, %f203;
	sqrt.rn.f32 	%f205, %f204;
	setp.lt.f32 	%p52, %f205, 0f3F800000;
	selp.u32 	%r182, 1, 0, %p52;
	add.s32 	%r183, %r426, %r182;
	ld.global.v2.f32 	{%f206, %f207}, [%rd34+2048];
	mul.f32 	%f208, %f207, %f207;
	fma.rn.f32 	%f209, %f206, %f206, %f208;
	sqrt.rn.f32 	%f210, %f209;
	setp.lt.f32 	%p53, %f210, 0f3F800000;
	selp.u32 	%r184, 1, 0, %p53;
	add.s32 	%r185, %r183, %r184;
	ld.global.v2.f32 	{%f211, %f212}, [%rd34+4096];
	mul.f32 	%f213, %f212, %f212;
	fma.rn.f32 	%f214, %f211, %f211, %f213;
	sqrt.rn.f32 	%f215, %f214;
	setp.lt.f32 	%p54, %f215, 0f3F800000;
	selp.u32 	%r186, 1, 0, %p54;
	add.s32 	%r187, %r185, %r186;
	ld.global.v2.f32 	{%f216, %f217}, [%rd34+6144];
	mul.f32 	%f218, %f217, %f217;
	fma.rn.f32 	%f219, %f216, %f216, %f218;
	sqrt.rn.f32 	%f220, %f219;
	setp.lt.f32 	%p55, %f220, 0f3F800000;
	selp.u32 	%r188, 1, 0, %p55;
	add.s32 	%r426, %r187, %r188;
	add.s32 	%r418, %r418, 1024;
$L__BB8_35:
	and.b32  	%r190, %r50, 3;
	setp.eq.s32 	%p56, %r190, 0;
	@%p56 bra 	$L__BB8_40;
	setp.eq.s32 	%p57, %r190, 1;
	@%p57 bra 	$L__BB8_38;
	cvt.u64.u32 	%rd35, %r418;
	add.s64 	%rd36, %rd66, %rd35;
	shl.b64 	%rd37, %rd36, 3;
	add.s64 	%rd38, %rd2, %rd37;
	ld.global.v2.f32 	{%f221, %f222}, [%rd38];
	mul.f32 	%f223, %f222, %f222;
	fma.rn.f32 	%f224, %f221, %f221, %f223;
	sqrt.rn.f32 	%f225, %f224;
	setp.lt.f32 	%p58, %f225, 0f3F800000;
	selp.u32 	%r191, 1, 0, %p58;
	add.s32 	%r192, %r426, %r191;
	ld.global.v2.f32 	{%f226, %f227}, [%rd38+2048];
	mul.f32 	%f228, %f227, %f227;
	fma.rn.f32 	%f229, %f226, %f226, %f228;
	sqrt.rn.f32 	%f230, %f229;
	setp.lt.f32 	%p59, %f230, 0f3F800000;
	selp.u32 	%r193, 1, 0, %p59;
	add.s32 	%r426, %r192, %r193;
	add.s32 	%r418, %r418, 512;
$L__BB8_38:
	and.b32  	%r194, %r49, 256;
	setp.ne.s32 	%p60, %r194, 0;
	@%p60 bra 	$L__BB8_40;
	cvt.u64.u32 	%rd39, %r418;
	add.s64 	%rd40, %rd66, %rd39;
	shl.b64 	%rd41, %rd40, 3;
	add.s64 	%rd42, %rd2, %rd41;
	ld.global.v2.f32 	{%f231, %f232}, [%rd42];
	mul.f32 	%f233, %f232, %f232;
	fma.rn.f32 	%f234, %f231, %f231, %f233;
	sqrt.rn.f32 	%f235, %f234;
	setp.lt.f32 	%p61, %f235, 0f3F800000;
	selp.u32 	%r195, 1, 0, %p61;
	add.s32 	%r426, %r426, %r195;
$L__BB8_40:
	// begin inline asm
	mov.u32 %r196, %laneid;
	// end inline asm
	mov.b32 	%r199, 1;
	mov.b32 	%r220, 31;
	mov.b32 	%r221, -1;
	// begin inline asm
	shfl.sync.down.b32 %r197, %r426, %r199, %r220, %r221;
	// end inline asm
	setp.gt.s32 	%p62, %r196, 30;
	selp.b32 	%r222, 0, %r197, %p62;
	add.s32 	%r203, %r222, %r426;
	mov.b32 	%r204, 2;
	// begin inline asm
	shfl.sync.down.b32 %r202, %r203, %r204, %r220, %r221;
	// end inline asm
	setp.gt.s32 	%p63, %r196, 29;
	selp.b32 	%r223, 0, %r202, %p63;
	add.s32 	%r208, %r203, %r223;
	mov.b32 	%r209, 4;
	// begin inline asm
	shfl.sync.down.b32 %r207, %r208, %r209, %r220, %r221;
	// end inline asm
	setp.gt.s32 	%p64, %r196, 27;
	selp.b32 	%r224, 0, %r207, %p64;
	add.s32 	%r213, %r208, %r224;
	mov.b32 	%r214, 8;
	// begin inline asm
	shfl.sync.down.b32 %r212, %r213, %r214, %r220, %r221;
	// end inline asm
	setp.gt.s32 	%p65, %r196, 23;
	selp.b32 	%r225, 0, %r212, %p65;
	add.s32 	%r218, %r213, %r225;
	mov.b32 	%r219, 16;
	// begin inline asm
	shfl.sync.down.b32 %r217, %r218, %r219, %r220, %r221;
	// end inline asm
	setp.gt.s32 	%p66, %r196, 15;
	selp.b32 	%r226, 0, %r217, %p66;
	add.s32 	%r427, %r218, %r226;
	setp.ne.s32 	%p67, %r196, 0;
	@%p67 bra 	$L__BB8_42;
	shr.u32 	%r227, %r39, 3;
	and.b32  	%r228, %r227, 124;
	mov.u32 	%r229, _ZZN3cub18CUB_300001_SM_10006detail6reduce18DeviceReduceKernelINS2_10policy_hubIjyN4cuda3std3__44plusIjEEE10Policy1000EN6thrust24THRUST_300001_SM_1000_NS6detail15normal_iteratorINSD_10device_ptrI6float2EEEEyS9_j14isInsideCircleEEvT0_PT3_T1_NS0_13GridEvenShareISO_EET2_T4_E12temp_storage;
	add.s32 	%r230, %r229, %r228;
	st.shared.u32 	[%r230+8], %r427;
$L__BB8_42:
	bar.sync 	0;
	setp.ne.s32 	%p68, %r39, 0;
	@%p68 bra 	$L__BB8_44;
	ld.shared.u32 	%r231, [_ZZN3cub18CUB_300001_SM_10006detail6reduce18DeviceReduceKernelINS2_10policy_hubIjyN4cuda3std3__44plusIjEEE10Policy1000EN6thrust24THRUST_300001_SM_1000_NS6detail15normal_iteratorINSD_10device_ptrI6float2EEEEyS9_j14isInsideCircleEEvT0_PT3_T1_NS0_13GridEvenShareISO_EET2_T4_E12temp_storage+12];
	add.s32 	%r232, %r231, %r427;
	ld.shared.u32 	%r233, [_ZZN3cub18CUB_300001_SM_10006detail6reduce18DeviceReduceKernelINS2_10policy_hubIjyN4cuda3std3__44plusIjEEE10Policy1000EN6thrust24THRUST_300001_SM_1000_NS6detail15normal_iteratorINSD_10device_ptrI6float2EEEEyS9_j14isInsideCircleEEvT0_PT3_T1_NS0_13GridEvenShareISO_EET2_T4_E12temp_storage+16];
	add.s32 	%r234, %r232, %r233;
	ld.shared.u32 	%r235, [_ZZN3cub18CUB_300001_SM_10006detail6reduce18DeviceReduceKernelINS2_10policy_hubIjyN4cuda3std3__44plusIjEEE10Policy1000EN6thrust24THRUST_300001_SM_1000_NS6detail15normal_iteratorINSD_10device_ptrI6float2EEEEyS9_j14isInsideCircleEEvT0_PT3_T1_NS0_13GridEvenShareISO_EET2_T4_E12temp_storage+20];
	add.s32 	%r236, %r234, %r235;
	ld.shared.u32 	%r237, [_ZZN3cub18CUB_300001_SM_10006detail6reduce18DeviceReduceKernelINS2_10policy_hubIjyN4cuda3std3__44plusIjEEE10Policy1000EN6thrust24THRUST_300001_SM_1000_NS6detail15normal_iteratorINSD_10device_ptrI6float2EEEEyS9_j14isInsideCircleEEvT0_PT3_T1_NS0_13GridEvenShareISO_EET2_T4_E12temp_storage+24];
	add.s32 	%r238, %r236, %r237;
	ld.shared.u32 	%r239, [_ZZN3cub18CUB_300001_SM_10006detail6reduce18DeviceReduceKernelINS2_10policy_hubIjyN4cuda3std3__44plusIjEEE10Policy1000EN6thrust24THRUST_300001_SM_1000_NS6detail15normal_iteratorINSD_10device_ptrI6float2EEEEyS9_j14isInsideCircleEEvT0_PT3_T1_NS0_13GridEvenShareISO_EET2_T4_E12temp_storage+28];
	add.s32 	%r240, %r238, %r239;
	ld.shared.u32 	%r241, [_ZZN3cub18CUB_300001_SM_10006detail6reduce18DeviceReduceKernelINS2_10policy_hubIjyN4cuda3std3__44plusIjEEE10Policy1000EN6thrust24THRUST_300001_SM_1000_NS6detail15normal_iteratorINSD_10device_ptrI6float2EEEEyS9_j14isInsideCircleEEvT0_PT3_T1_NS0_13GridEvenShareISO_EET2_T4_E12temp_storage+32];
	add.s32 	%r242, %r240, %r241;
	ld.shared.u32 	%r243, [_ZZN3cub18CUB_300001_SM_10006detail6reduce18DeviceReduceKernelINS2_10policy_hubIjyN4cuda3std3__44plusIjEEE10Policy1000EN6thrust24THRUST_300001_SM_1000_NS6detail15normal_iteratorINSD_10device_ptrI6float2EEEEyS9_j14isInsideCircleEEvT0_PT3_T1_NS0_13GridEvenShareISO_EET2_T4_E12temp_storage+36];
	add.s32 	%r427, %r242, %r243;
$L__BB8_44:
	mov.u32 	%r395, %tid.x;
	setp.ne.s32 	%p117, %r395, 0;
	@%p117 bra 	$L__BB8_46;
	cvta.to.global.u64 	%rd61, %rd18;
	mul.wide.u32 	%rd62, %r2, 4;
	add.s64 	%rd63, %rd61, %rd62;
	st.global.u32 	[%rd63], %r427;
$L__BB8_46:
	ret;

}
	// .globl	_ZN3cub18CUB_300001_SM_10006detail6reduce28DeviceReduceSingleTileKernelINS2_10policy_hubIjyN4cuda3std3__44plusIjEEE10Policy1000EPjPiiS9_ijNS7_10__identityEEEvT0_T1_T2_T3_T4_T6_
.visible .entry _ZN3cub18CUB_300001_SM_10006detail6reduce28DeviceReduceSingleTileKernelINS2_10policy_hubIjyN4cuda3std3__44plusIjEEE10Policy1000EPjPiiS9_ijNS7_10__identityEEEvT0_T1_T2_T3_T4_T6_(
	.param .u64 .ptr .align 1 _ZN3cub18CUB_300001_SM_10006detail6reduce28DeviceReduceSingleTileKernelINS2_10policy_hubIjyN4cuda3std3__44plusIjEEE10Policy1000EPjPiiS9_ijNS7_10__identityEEEvT0_T1_T2_T3_T4_T6__param_0,
	.param .u64 .ptr .align 1 _ZN3cub18CUB_300001_SM_10006detail6reduce28DeviceReduceSingleTileKernelINS2_10policy_hubIjyN4cuda3std3__44plusIjEEE10Policy1000EPjPiiS9_ijNS7_10__identityEEEvT0_T1_T2_T3_T4_T6__param_1,
	.param .u32 _ZN3cub18CUB_300001_SM_10006detail6reduce28DeviceReduceSingleTileKernelINS2_10policy_hubIjyN4cuda3std3__44plusIjEEE10Policy1000EPjPiiS9_ijNS7_10__identityEEEvT0_T1_T2_T3_T4_T6__param_2,
	.param .align 1 .b8 _ZN3cub18CUB_300001_SM_10006detail6reduce28DeviceReduceSingleTileKernelINS2_10policy_hubIjyN4cuda3std3__44plusIjEEE10Policy1000EPjPiiS9_ijNS7_10__identityEEEvT0_T1_T2_T3_T4_T6__param_3[1],
	.param .u32 _ZN3cub18CUB_300001_SM_10006detail6reduce28DeviceReduceSingleTileKernelINS2_10policy_hubIjyN4cuda3std3__44plusIjEEE10Policy1000EPjPiiS9_ijNS7_10__identityEEEvT0_T1_T2_T3_T4_T6__param_4,
	.param .align 1 .b8 _ZN3cub18CUB_300001_SM_10006detail6reduce28DeviceReduceSingleTileKernelINS2_10policy_hubIjyN4cuda3std3__44plusIjEEE10Policy1000EPjPiiS9_ijNS7_10__identityEEEvT0_T1_T2_T3_T4_T6__param_5[1]
)
.maxntid 256
.minnctapersm 1
{
	.reg .pred 	%p<97>;
	.reg .b32 	%r<687>;
	.reg .b64 	%rd<125>;
	// demoted variable
	.shared .align 4 .b8 _ZZN3cub18CUB_300001_SM_10006detail6reduce28DeviceReduceSingleTileKernelINS2_10policy_hubIjyN4cuda3std3__44plusIjEEE10Policy1000EPjPiiS9_ijNS7_10__identityEEEvT0_T1_T2_T3_T4_T6_E12temp_storage[44];
	ld.param.u64 	%rd16, [_ZN3cub18CUB_300001_SM_10006detail6reduce28DeviceReduceSingleTileKernelINS2_10policy_hubIjyN4cuda3std3__44plusIjEEE10Policy1000EPjPiiS9_ijNS7_10__identityEEEvT0_T1_T2_T3_T4_T6__param_0];
	ld.param.u64 	%rd17, [_ZN3cub18CUB_300001_SM_10006detail6reduce28DeviceReduceSingleTileKernelINS2_10policy_hubIjyN4cuda3std3__44plusIjEEE10Policy1000EPjPiiS9_ijNS7_10__identityEEEvT0_T1_T2_T3_T4_T6__param_1];
	ld.param.u32 	%r120, [_ZN3cub18CUB_300001_SM_10006detail6reduce28DeviceReduceSingleTileKernelINS2_10policy_hubIjyN4cuda3std3__44plusIjEEE10Policy1000EPjPiiS9_ijNS7_10__identityEEEvT0_T1_T2_T3_T4_T6__param_2];
	ld.param.u32 	%r121, [_ZN3cub18CUB_300001_SM_10006detail6reduce28DeviceReduceSingleTileKernelINS2_10policy_hubIjyN4cuda3std3__44plusIjEEE10Policy1000EPjPiiS9_ijNS7_10__identityEEEvT0_T1_T2_T3_T4_T6__param_4];
	cvta.to.global.u64 	%rd1, %rd17;
	setp.ne.s32 	%p1, %r120, 0;
	@%p1 bra 	$L__BB9_3;
	mov.u32 	%r633, %tid.x;
	setp.ne.s32 	%p96, %r633, 0;
	@%p96 bra 	$L__BB9_74;
	st.global.u32 	[%rd1], %r121;
	bra.uni 	$L__BB9_74;
$L__BB9_3:
	and.b64  	%rd18, %rd16, 15;
	setp.ne.s64 	%p2, %rd18, 0;
	@%p2 bra 	$L__BB9_38;
	setp.gt.s32 	%p49, %r120, 4095;
	@%p49 bra 	$L__BB9_22;
	mov.u32 	%r1, %tid.x;
	setp.ge.s32 	%p66, %r1, %r120;
	mov.b32 	%r644, 0;
	mov.u32 	%r639, %r1;
	@%p66 bra 	$L__BB9_7;
	mul.wide.u32 	%rd113, %r1, 4;
	add.s64 	%rd112, %rd16, %rd113;
	// begin inline asm
	ld.global.nc.u32 %r644, [%rd112];
	// end inline asm
	add.s32 	%r639, %r1, 256;
$L__BB9_7:
	setp.ge.s32 	%p67, %r639, %r120;
	@%p67 bra 	$L__BB9_13;
	not.b32 	%r507, %r639;
	add.s32 	%r6, %r120, %r507;
	and.b32  	%r508, %r6, 768;
	setp.eq.s32 	%p68, %r508, 768;
	@%p68 bra 	$L__BB9_11;
	mul.wide.u32 	%rd114, %r639, 4;
	add.s64 	%rd121, %rd16, %rd114;
	shr.u32 	%r509, %r6, 8;
	add.s32 	%r510, %r509, 1;
	and.b32  	%r511, %r510, 3;
	neg.s32 	%r636, %r511;
$L__BB9_10:
	.pragma "nounroll";
	// begin inline asm
	ld.global.nc.u32 %r512, [%rd121];
	// end inline asm
	add.s32 	%r644, %r512, %r644;
	add.s32 	%r639, %r639, 256;
	add.s64 	%rd121, %rd121, 1024;
	add.s32 	%r636, %r636, 1;
	setp.ne.s32 	%p69, %r636, 0;
	@%p69 bra 	$L__BB9_10;
$L__BB9_11:
	setp.lt.u32 	%p70, %r6, 768;
	@%p70 bra 	$L__BB9_13;
$L__BB9_12:
	mul.wide.s32 	%rd120, %r639, 4;
	add.s64 	%rd116, %rd16, %rd120;
	// begin inline asm
	ld.global.nc.u32 %r513, [%rd116];
	// end inline asm
	add.s32 	%r517, %r513, %r644;
	add.s64 	%rd117, %rd116, 1024;
	// begin inline asm
	ld.global.nc.u32 %r514, [%rd117];
	// end inline asm
	add.s32 	%r518, %r514, %r517;
	add.s64 	%rd118, %rd116, 2048;
	// begin inline asm
	ld.global.nc.u32 %r515, [%rd118];
	// end inline asm
	add.s32 	%r519, %r515, %r518;
	add.s64 	%rd119, %rd116, 3072;
	// begin inline asm
	ld.global.nc.u32 %r516, [%rd119];
	// end inline asm
	add.s32 	%r644, %r516, %r519;
	add.s32 	%r639, %r639, 1024;
	setp.lt.s32 	%p71, %r639, %r120;
	@%p71 bra 	$L__BB9_12;
$L__BB9_13:
	setp.lt.s32 	%p72, %r120, 256;
	@%p72 bra 	$L__BB9_18;
	// begin inline asm
	mov.u32 %r583, %laneid;
	// end inline asm
	mov.b32 	%r586, 1;
	mov.b32 	%r607, 31;
	mov.b32 	%r608, -1;
	// begin inline asm
	shfl.sync.down.b32 %r584, %r644, %r586, %r607, %r608;
	// end inline asm
	setp.gt.s32 	%p88, %r583, 30;
	selp.b32 	%r609, 0, %r584, %p88;
	add.s32 	%r590, %r609, %r644;
	mov.b32 	%r591, 2;
	// begin inline asm
	shfl.sync.down.b32 %r589, %r590, %r591, %r607, %r608;
	// end inline asm
	setp.gt.s32 	%p89, %r583, 29;
	selp.b32 	%r610, 0, %r589, %p89;
	add.s32 	%r595, %r590, %r610;
	mov.b32 	%r596, 4;
	// begin inline asm
	shfl.sync.down.b32 %r594, %r595, %r596, %r607, %r608;
	// end inline asm
	setp.gt.s32 	%p90, %r583, 27;
	selp.b32 	%r611, 0, %r594, %p90;
	add.s32 	%r600, %r595, %r611;
	mov.b32 	%r601, 8;
	// begin inline asm
	shfl.sync.down.b32 %r599, %r600, %r601, %r607, %r608;
	// end inline asm
	setp.gt.s32 	%p91, %r583, 23;
	selp.b32 	%r612, 0, %r599, %p91;
	add.s32 	%r605, %r600, %r612;
	mov.b32 	%r606, 16;
	// begin inline asm
	shfl.sync.down.b32 %r604, %r605, %r606, %r607, %r608;
	// end inline asm
	setp.gt.s32 	%p92, %r583, 15;
	selp.b32 	%r613, 0, %r604, %p92;
	add.s32 	%r686, %r605, %r613;
	setp.ne.s32 	%p93, %r583, 0;
	@%p93 bra 	$L__BB9_16;
	shr.u32 	%r614, %r1, 3;
	and.b32  	%r615, %r614, 124;
	mov.u32 	%r616, _ZZN3cub18CUB_300001_SM_10006detail6reduce28DeviceReduceSingleTileKernelINS2_10policy_hubIjyN4cuda3std3__44plusIjEEE10Policy1000EPjPiiS9_ijNS7_10__identityEEEvT0_T1_T2_T3_T4_T6_E12temp_storage;
	add.s32 	%r617, %r616, %r615;
	st.shared.u32 	[%r617+8], %r686;
$L__BB9_16:
	bar.sync 	0;
	setp.ne.s32 	%p94, %r1, 0;
	@%p94 bra 	$L__BB9_72;
	ld.shared.u32 	%r618, [_ZZN3cub18CUB_300001_SM_10006detail6reduce28DeviceReduceSingleTileKernelINS2_10policy_hubIjyN4cuda3std3__44plusIjEEE10Policy1000EPjPiiS9_ijNS7_10__identityEEEvT0_T1_T2_T3_T4_T6_E12temp_storage+12];
	add.s32 	%r619, %r618, %r686;
	ld.shared.u32 	%r620, [_ZZN3cub18CUB_300001_SM_10006detail6reduce28DeviceReduceSingleTileKernelINS2_10policy_hubIjyN4cuda3std3__44plusIjEEE10Policy1000EPjPiiS9_ijNS7_10__identityEEEvT0_T1_T2_T3_T4_T6_E12temp_storage+16];
	add.s32 	%r621, %r619, %r620;
	ld.shared.u32 	%r622, [_ZZN3cub18CUB_300001_SM_10006detail6reduce28DeviceReduceSingleTileKernelINS2_10policy_hubIjyN4cuda3std3__44plusIjEEE10Policy1000EPjPiiS9_ijNS7_10__identityEEEvT0_T1_T2_T3_T4_T6_E12temp_storage+20];
	add.s32 	%r623, %r621, %r622;
	ld.shared.u32 	%r624, [_ZZN3cub18CUB_300001_SM_10006detail6reduce28DeviceReduceSingleTileKernelINS2_10policy_hubIjyN4cuda3std3__44plusIjEEE10Policy1000EPjPiiS9_ijNS7_10__identityEEEvT0_T1_T2_T3_T4_T6_E12temp_storage+24];
	add.s32 	%r625, %r623, %r624;
	ld.shared.u32 	%r626, [_ZZN3cub18CUB_300001_SM_10006detail6reduce28DeviceReduceSingleTileKernelINS2_10policy_hubIjyN4cuda3std3__44plusIjEEE10Policy1000EPjPiiS9_ijNS7_10__identityEEEvT0_T1_T2_T3_T4_T6_E12temp_storage+28];
	add.s32 	%r627, %r625, %r626;
	ld.shared.u32 	%r628, [_ZZN3cub18CUB_300001_SM_10006detail6reduce28DeviceReduceSingleTileKernelINS2_10policy_hubIjyN4cuda3std3__44plusIjEEE10Policy1000EPjPiiS9_ijNS7_10__identityEEEvT0_T1_T2_T3_T4_T6_E12temp_storage+32];
	add.s32 	%r629, %r627, %r628;
	ld.shared.u32 	%r630, [_ZZN3cub18CUB_300001_SM_10006detail6reduce28DeviceReduceSingleTileKernelINS2_10policy_hubIjyN4cuda3std3__44plusIjEEE10Policy1000EPjPiiS9_ijNS7_10__identityEEEvT0_T1_T2_T3_T4_T6_E12temp_storage+36];
	add.s32 	%r686, %r629, %r630;
	bra.uni 	$L__BB9_72;
$L__BB9_18:
	// begin inline asm
	mov.u32 %r520, %laneid;
	// end inline asm
	and.b32  	%r546, %r1, 992;
	add.s32 	%r547, %r546, 32;
	setp.gt.s32 	%p73, %r547, %r120;
	not.b32 	%r548, %r546;
	add.s32 	%r549, %r120, %r548;
	selp.b32 	%r544, %r549, 31, %p73;
	mov.b32 	%r523, 1;
	mov.b32 	%r545, -1;
	// begin inline asm
	shfl.sync.down.b32 %r521, %r644, %r523, %r544, %r545;
	// end inline asm
	setp.lt.s32 	%p74, %r520, %r544;
	selp.b32 	%r550, %r521, 0, %p74;
	add.s32 	%r527, %r550, %r644;
	mov.b32 	%r528, 2;
	// begin inline asm
	shfl.sync.down.b32 %r526, %r527, %r528, %r544, %r545;
	// end inline asm
	add.s32 	%r551, %r520, 2;
	setp.gt.s32 	%p75, %r551, %r544;
	selp.b32 	%r552, 0, %r526, %p75;
	add.s32 	%r532, %r527, %r552;
	mov.b32 	%r533, 4;
	// begin inline asm
	shfl.sync.down.b32 %r531, %r532, %r533, %r544, %r545;
	// end inline asm
	add.s32 	%r553, %r520, 4;
	setp.gt.s32 	%p76, %r553, %r544;
	selp.b32 	%r554, 0, %r531, %p76;
	add.s32 	%r537, %r532, %r554;
	mov.b32 	%r538, 8;
	// begin inline asm
	shfl.sync.down.b32 %r536, %r537, %r538, %r544, %r545;
	// end inline asm
	add.s32 	%r555, %r520, 8;
	setp.gt.s32 	%p77, %r555, %r544;
	selp.b32 	%r556, 0, %r536, %p77;
	add.s32 	%r542, %r537, %r556;
	mov.b32 	%r543, 16;
	// begin inline asm
	shfl.sync.down.b32 %r541, %r542, %r543, %r544, %r545;
	// end inline asm
	add.s32 	%r557, %r520, 16;
	setp.gt.s32 	%p78, %r557, %r544;
	selp.b32 	%r558, 0, %r541, %p78;
	add.s32 	%r686, %r542, %r558;
	setp.ne.s32 	%p79, %r520, 0;
	@%p79 bra 	$L__BB9_20;
	shr.u32 	%r559, %r1, 3;
	and.b32  	%r560, %r559, 124;
	mov.u32 	%r561, _ZZN3cub18CUB_300001_SM_10006detail6reduce28DeviceReduceSingleTileKernelINS2_10policy_hubIjyN4cuda3std3__44plusIjEEE10Policy1000EPjPiiS9_ijNS7_10__identityEEEvT0_T1_T2_T3_T4_T6_E12temp_storage;
	add.s32 	%r562, %r561, %r560;
	st.shared.u32 	[%r562+8], %r686;
$L__BB9_20:
	bar.sync 	0;
	setp.ne.s32 	%p80, %r1, 0;
	@%p80 bra 	$L__BB9_72;
	setp.gt.s32 	%p81, %r120, 32;
	ld.shared.u32 	%r563, [_ZZN3cub18CUB_300001_SM_10006detail6reduce28DeviceReduceSingleTileKernelINS2_10policy_hubIjyN4cuda3std3__44plusIjEEE10Policy1000EPjPiiS9_ijNS7_10__identityEEEvT0_T1_T2_T3_T4_T6_E12temp_storage+12];
	selp.b32 	%r564, %r563, 0, %p81;
	add.s32 	%r565, %r564, %r686;
	setp.gt.s32 	%p82, %r120, 64;
	ld.shared.u32 	%r566, [_ZZN3cub18CUB_300001_SM_10006detail6reduce28DeviceReduceSingleTileKernelINS2_10policy_hubIjyN4cuda3std3__44plusIjEEE10Policy1000EPjPiiS9_ijNS7_10__identityEEEvT0_T1_T2_T3_T4_T6_E12temp_storage+16];
	selp.b32 	%r567, %r566, 0, %p82;
	add.s32 	%r568, %r565, %r567;
	setp.gt.s32 	%p83, %r120, 96;
	ld.shared.u32 	%r569, [_ZZN3cub18CUB_300001_SM_10006detail6reduce28DeviceReduceSingleTileKernelINS2_10policy_hubIjyN4cuda3std3__44plusIjEEE10Policy1000EPjPiiS9_ijNS7_10__identityEEEvT0_T1_T2_T3_T4_T6_E12temp_storage+20];
	selp.b32 	%r570, %r569, 0, %p83;
	add.s32 	%r571, %r568, %r570;
	setp.gt.s32 	%p84, %r120, 128;
	ld.shared.u32 	%r572, [_ZZN3cub18CUB_300001_SM_10006detail6reduce28DeviceReduceSingleTileKernelINS2_10policy_hubIjyN4cuda3std3__44plusIjEEE10Policy1000EPjPiiS9_ijNS7_10__identityEEEvT0_T1_T2_T3_T4_T6_E12temp_storage+24];
	selp.b32 	%r573, %r572, 0, %p84;
	add.s32 	%r574, %r571, %r573;
	setp.gt.s32 	%p85, %r120, 160;
	ld.shared.u32 	%r575, [_ZZN3cub18CUB_300001_SM_10006detail6reduce28DeviceReduceSingleTileKernelINS2_10policy_hubIjyN4cuda3std3__44plusIjEEE10Policy1000EPjPiiS9_ijNS7_10__identityEEEvT0_T1_T2_T3_T4_T6_E12temp_storage+28];
	selp.b32 	%r576, %r575, 0, %p85;
	add.s32 	%r577, %r574, %r576;
	setp.gt.s32 	%p86, %r120, 192;
	ld.shared.u32 	%r578, [_ZZN3cub18CUB_300001_SM_10006detail6reduce28DeviceReduceSingleTileKernelINS2_10policy_hubIjyN4cuda3std3__44plusIjEEE10Policy1000EPjPiiS9_ijNS7_10__identityEEEvT0_T1_T2_T3_T4_T6_E12temp_storage+32];
	selp.b32 	%r579, %r578, 0, %p86;
	add.s32 	%r580, %r577, %r579;
	setp.gt.s32 	%p87, %r120, 224;
	ld.shared.u32 	%r581, [_ZZN3cub18CUB_300001_SM_10006detail6reduce28DeviceReduceSingleTileKernelINS2_10policy_hubIjyN4cuda3std3__44plusIjEEE10Policy1000EPjPiiS9_ijNS7_10__identityEEEvT0_T1_T2_T3_T4_T6_E12temp_storage+36];
	selp.b32 	%r582, %r581, 0, %p87;
	add.s32 	%r686, %r580, %r582;
	bra.uni 	$L__BB9_72;
$L__BB9_22:
	mov.u32 	%r26, %tid.x;
	shl.b32 	%r377, %r26, 2;
	mul.wide.u32 	%rd86, %r377, 4;
	add.s64 	%rd76, %rd16, %rd86;
	// begin inline asm
	ld.global.nc.v2.u64 {%rd74, %rd75}, [%rd76];
	// end inline asm
	mov.b64 	{%r378, %r379}, %rd75;
	mov.b64 	{%r380, %r381}, %rd74;
	add.s64 	%rd79, %rd76, 4096;
	// begin inline asm
	ld.global.nc.v2.u64 {%rd77, %rd78}, [%rd79];
	// end inline asm
	mov.b64 	{%r382, %r383}, %rd78;
	mov.b64 	{%r384, %r385}, %rd77;
	add.s64 	%rd82, %rd76, 8192;
	// begin inline asm
	ld.global.nc.v2.u64 {%rd80, %rd81}, [%rd82];
	// end inline asm
	mov.b64 	{%r386, %r387}, %rd81;
	mov.b64 	{%r388, %r389}, %rd80;
	add.s64 	%rd85, %rd76, 12288;
	// begin inline asm
	ld.global.nc.v2.u64 {%rd83, %rd84}, [%rd85];
	// end inline asm
	mov.b64 	{%r390, %r391}, %rd84;
	mov.b64 	{%r392, %r393}, %rd83;
	add.s32 	%r394, %r381, %r380;
	add.s32 	%r395, %r378, %r394;
	add.s32 	%r396, %r379, %r395;
	add.s32 	%r397, %r384, %r396;
	add.s32 	%r398, %r385, %r397;
	add.s32 	%r399, %r382, %r398;
	add.s32 	%r400, %r383, %r399;
	add.s32 	%r401, %r388, %r400;
	add.s32 	%r402, %r389, %r401;
	add.s32 	%r403, %r386, %r402;
	add.s32 	%r404, %r387, %r403;
	add.s32 	%r405, %r392, %r404;
	add.s32 	%r406, %r393, %r405;
	add.s32 	%r407, %r390, %r406;
	add.s32 	%r659, %r391, %r407;
	setp.lt.u32 	%p50, %r120, 8192;
	mov.b32 	%r648, 4096;
	@%p50 bra 	$L__BB9_26;
	add.s32 	%r28, %r120, -4096;
	mov.b32 	%r648, 4096;
$L__BB9_24:
	mul.wide.s32 	%rd99, %r648, 4;
	add.s64 	%rd89, %rd76, %rd99;
	// begin inline asm
	ld.global.nc.v2.u64 {%rd87, %rd88}, [%rd89];
	// end inline asm
	mov.b64 	{%r409, %r410}, %rd88;
	mov.b64 	{%r411, %r412}, %rd87;
	add.s64 	%rd92, %rd89, 4096;
	// begin inline asm
	ld.global.nc.v2.u64 {%rd90, %rd91}, [%rd92];
	// end inline asm
	mov.b64 	{%r413, %r414}, %rd91;
	mov.b64 	{%r415, %r416}, %rd90;
	add.s64 	%rd95, %rd89, 8192;
	// begin inline asm
	ld.global.nc.v2.u64 {%rd93, %rd94}, [%rd95];
	// end inline asm
	mov.b64 	{%r417, %r418}, %rd94;
	mov.b64 	{%r419, %r420}, %rd93;
	add.s64 	%rd98, %rd89, 12288;
	// begin inline asm
	ld.global.nc.v2.u64 {%rd96, %rd97}, [%rd98];
	// end inline asm
	mov.b64 	{%r421, %r422}, %rd97;
	mov.b64 	{%r423, %r424}, %rd96;
	add.s32 	%r425, %r411, %r659;
	add.s32 	%r426, %r412, %r425;
	add.s32 	%r427, %r409, %r426;
	add.s32 	%r428, %r410, %r427;
	add.s32 	%r429, %r415, %r428;
	add.s32 	%r430, %r416, %r429;
	add.s32 	%r431, %r413, %r430;
	add.s32 	%r432, %r414, %r431;
	add.s32 	%r433, %r419, %r432;
	add.s32 	%r434, %r420, %r433;
	add.s32 	%r435, %r417, %r434;
	add.s32 	%r436, %r418, %r435;
	add.s32 	%r437, %r423, %r436;
	add.s32 	%r438, %r424, %r437;
	add.s32 	%r439, %r421, %r438;
	add.s32 	%r659, %r422, %r439;
	sub.s32 	%r440, %r120, %r648;
	setp.lt.s32 	%p51, %r440, 4096;
	@%p51 bra 	$L__BB9_34;
	add.s32 	%r648, %r648, 4096;
	setp.le.s32 	%p52, %r648, %r28;
	@%p52 bra 	$L__BB9_24;
$L__BB9_26:
	setp.le.s32 	%p53, %r120, %r648;
	@%p53 bra 	$L__BB9_34;
	sub.s32 	%r35, %r120, %r648;
	setp.ge.s32 	%p54, %r26, %r35;
	@%p54 bra 	$L__BB9_34;
	not.b32 	%r442, %r26;
	add.s32 	%r443, %r120, %r442;
	sub.s32 	%r36, %r443, %r648;
	and.b32  	%r444, %r36, 768;
	setp.eq.s32 	%p55, %r444, 768;
	mov.u32 	%r653, %r26;
	@%p55 bra 	$L__BB9_31;
	add.s32 	%r650, %r26, %r648;
	shr.u32 	%r445, %r36, 8;
	add.s32 	%r446, %r445, 1;
	and.b32  	%r447, %r446, 3;
	neg.s32 	%r649, %r447;
	mov.u32 	%r653, %r26;
$L__BB9_30:
	.pragma "nounroll";
	mul.wide.u32 	%rd101, %r650, 4;
	add.s64 	%rd100, %rd16, %rd101;
	// begin inline asm
	ld.global.nc.u32 %r448, [%rd100];
	// end inline asm
	add.s32 	%r659, %r448, %r659;
	add.s32 	%r653, %r653, 256;
	add.s32 	%r650, %r650, 256;
	add.s32 	%r649, %r649, 1;
	setp.ne.s32 	%p56, %r649, 0;
	@%p56 bra 	$L__BB9_30;
$L__BB9_31:
	setp.lt.u32 	%p57, %r36, 768;
	@%p57 bra 	$L__BB9_34;
	cvt.u64.u32 	%rd102, %r653;
	cvt.u64.u32 	%rd103, %r648;
	add.s64 	%rd104, %rd102, %rd103;
	shl.b64 	%rd105, %rd104, 2;
	add.s64 	%rd106, %rd105, %rd16;
	add.s64 	%rd122, %rd106, 2048;
	add.s32 	%r656, %r653, %r648;
$L__BB9_33:
	mul.wide.u32 	%rd111, %r656, 4;
	add.s64 	%rd107, %rd16, %rd111;
	// begin inline asm
	ld.global.nc.u32 %r449, [%rd107];
	// end inline asm
	add.s32 	%r453, %r449, %r659;
	add.s64 	%rd108, %rd122, -1024;
	// begin inline asm
	ld.global.nc.u32 %r450, [%rd108];
	// end inline asm
	add.s32 	%r454, %r450, %r453;
	// begin inline asm
	ld.global.nc.u32 %r451, [%rd122];
	// end inline asm
	add.s32 	%r455, %r451, %r454;
	add.s64 	%rd110, %rd122, 1024;
	// begin inline asm
	ld.global.nc.u32 %r452, [%rd110];
	// end inline asm
	add.s32 	%r659, %r452, %r455;
	add.s32 	%r653, %r653, 1024;
	add.s64 	%rd122, %rd122, 4096;
	add.s32 	%r656, %r656, 1024;
	setp.lt.s32 	%p58, %r653, %r35;
	@%p58 bra 	$L__BB9_33;
$L__BB9_34:
	// begin inline asm
	mov.u32 %r456, %laneid;
	// end inline asm
	mov.b32 	%r459, 1;
	mov.b32 	%r480, 31;
	mov.b32 	%r481, -1;
	// begin inline asm
	shfl.sync.down.b32 %r457, %r659, %r459, %r480, %r481;
	// end inline asm
	setp.gt.s32 	%p59, %r456, 30;
	selp.b32 	%r482, 0, %r457, %p59;
	add.s32 	%r463, %r482, %r659;
	mov.b32 	%r464, 2;
	// begin inline asm
	shfl.sync.down.b32 %r462, %r463, %r464, %r480, %r481;
	// end inline asm
	setp.gt.s32 	%p60, %r456, 29;
	selp.b32 	%r483, 0, %r462, %p60;
	add.s32 	%r468, %r463, %r483;
	mov.b32 	%r469, 4;
	// begin inline asm
	shfl.sync.down.b32 %r467, %r468, %r469, %r480, %r481;
	// end inline asm
	setp.gt.s32 	%p61, %r456, 27;
	selp.b32 	%r484, 0, %r467, %p61;
	add.s32 	%r473, %r468, %r484;
	mov.b32 	%r474, 8;
	// begin inline asm
	shfl.sync.down.b32 %r472, %r473, %r474, %r480, %r481;
	// end inline asm
	setp.gt.s32 	%p62, %r456, 23;
	selp.b32 	%r485, 0, %r472, %p62;
	add.s32 	%r478, %r473, %r485;
	mov.b32 	%r479, 16;
	// begin inline asm
	shfl.sync.down.b32 %r477, %r478, %r479, %r480, %r481;
	// end inline asm
	setp.gt.s32 	%p63, %r456, 15;
	selp.b32 	%r486, 0, %r477, %p63;
	add.s32 	%r686, %r478, %r486;
	setp.ne.s32 	%p64, %r456, 0;
	@%p64 bra 	$L__BB9_36;
	shr.u32 	%r487, %r26, 3;
	and.b32  	%r488, %r487, 124;
	mov.u32 	%r489, _ZZN3cub18CUB_300001_SM_10006detail6reduce28DeviceReduceSingleTileKernelINS2_10policy_hubIjyN4cuda3std3__44plusIjEEE10Policy1000EPjPiiS9_ijNS7_10__identityEEEvT0_T1_T2_T3_T4_T6_E12temp_storage;
	add.s32 	%r490, %r489, %r488;
	st.shared.u32 	[%r490+8], %r686;
$L__BB9_36:
	bar.sync 	0;
	setp.ne.s32 	%p65, %r26, 0;
	@%p65 bra 	$L__BB9_72;
	ld.shared.u32 	%r491, [_ZZN3cub18CUB_300001_SM_10006detail6reduce28DeviceReduceSingleTileKernelINS2_10policy_hubIjyN4cuda3std3__44plusIjEEE10Policy1000EPjPiiS9_ijNS7_10__identityEEEvT0_T1_T2_T3_T4_T6_E12temp_storage+12];
	add.s32 	%r492, %r491, %r686;
	ld.shared.u32 	%r493, [_ZZN3cub18CUB_300001_SM_10006detail6reduce28DeviceReduceSingleTileKernelINS2_10policy_hubIjyN4cuda3std3__44plusIjEEE10Policy1000EPjPiiS9_ijNS7_10__identityEEEvT0_T1_T2_T3_T4_T6_E12temp_storage+16];
	add.s32 	%r494, %r492, %r493;
	ld.shared.u32 	%r495, [_ZZN3cub18CUB_300001_SM_10006detail6reduce28DeviceReduceSingleTileKernelINS2_10policy_hubIjyN4cuda3std3__44plusIjEEE10Policy1000EPjPiiS9_ijNS7_10__identityEEEvT0_T1_T2_T3_T4_T6_E12temp_storage+20];
	add.s32 	%r496, %r494, %r495;
	ld.shared.u32 	%r497, [_ZZN3cub18CUB_300001_SM_10006detail6reduce28DeviceReduceSingleTileKernelINS2_10policy_hubIjyN4cuda3std3__44plusIjEEE10Policy1000EPjPiiS9_ijNS7_10__identityEEEvT0_T1_T2_T3_T4_T6_E12temp_storage+24];
	add.s32 	%r498, %r496, %r497;
	ld.shared.u32 	%r499, [_ZZN3cub18CUB_300001_SM_10006detail6reduce28DeviceReduceSingleTileKernelINS2_10policy_hubIjyN4cuda3std3__44plusIjEEE10Policy1000EPjPiiS9_ijNS7_10__identityEEEvT0_T1_T2_T3_T4_T6_E12temp_storage+28];
	add.s32 	%r500, %r498, %r499;
	ld.shared.u32 	%r501, [_ZZN3cub18CUB_300001_SM_10006detail6reduce28DeviceReduceSingleTileKernelINS2_10policy_hubIjyN4cuda3std3__44plusIjEEE10Policy1000EPjPiiS9_ijNS7_10__identityEEEvT0_T1_T2_T3_T4_T6_E12temp_storage+32];
	add.s32 	%r502, %r500, %r501;
	ld.shared.u32 	%r503, [_ZZN3cub18CUB_300001_SM_10006detail6reduce28DeviceReduceSingleTileKernelINS2_10policy_hubIjyN4cuda3std3__44plusIjEEE10Policy1000EPjPiiS9_ijNS7_10__identityEEEvT0_T1_T2_T3_T4_T6_E12temp_storage+36];
	add.s32 	%r686, %r502, %r503;
	bra.uni 	$L__BB9_72;
$L__BB9_38:
	setp.gt.s32 	%p3, %r120, 4095;
	@%p3 bra 	$L__BB9_56;
	mov.u32 	%r60, %tid.x;
	setp.ge.s32 	%p20, %r60, %r120;
	mov.b32 	%r670, 0;
	mov.u32 	%r665, %r60;
	@%p20 bra 	$L__BB9_41;
	mul.wide.u32 	%rd66, %r60, 4;
	add.s64 	%rd65, %rd16, %rd66;
	// begin inline asm
	ld.global.nc.u32 %r670, [%rd65];
	// end inline asm
	add.s32 	%r665, %r60, 256;
$L__BB9_41:
	setp.ge.s32 	%p21, %r665, %r120;
	@%p21 bra 	$L__BB9_47;
	not.b32 	%r252, %r665;
	add.s32 	%r65, %r120, %r252;
	and.b32  	%r253, %r65, 768;
	setp.eq.s32 	%p22, %r253, 768;
	@%p22 bra 	$L__BB9_45;
	mul.wide.u32 	%rd67, %r665, 4;
	add.s64 	%rd123, %rd16, %rd67;
	shr.u32 	%r254, %r65, 8;
	add.s32 	%r255, %r254, 1;
	and.b32  	%r256, %r255, 3;
	neg.s32 	%r662, %r256;
$L__BB9_44:
	.pragma "nounroll";
	// begin inline asm
	ld.global.nc.u32 %r257, [%rd123];
	// end inline asm
	add.s32 	%r670, %r257, %r670;
	add.s32 	%r665, %r665, 256;
	add.s64 	%rd123, %rd123, 1024;
	add.s32 	%r662, %r662, 1;
	setp.ne.s32 	%p23, %r662, 0;
	@%p23 bra 	$L__BB9_44;
$L__BB9_45:
	setp.lt.u32 	%p24, %r65, 768;
	@%p24 bra 	$L__BB9_47;
$L__BB9_46:
	mul.wide.s32 	%rd73, %r665, 4;
	add.s64 	%rd69, %rd16, %rd73;
	// begin inline asm
	ld.global.nc.u32 %r258, [%rd69];
	// end inline asm
	add.s32 	%r262, %r258, %r670;
	add.s64 	%rd70, %rd69, 1024;
	// begin inline asm
	ld.global.nc.u32 %r259, [%rd70];
	// end inline asm
	add.s32 	%r263, %r259, %r262;
	add.s64 	%rd71, %rd69, 2048;
	// begin inline asm
	ld.global.nc.u32 %r260, [%rd71];
	// end inline asm
	add.s32 	%r264, %r260, %r263;
	add.s64 	%rd72, %rd69, 3072;
	// begin inline asm
	ld.global.nc.u32 %r261, [%rd72];
	// end inline asm
	add.s32 	%r670, %r261, %r264;
	add.s32 	%r665, %r665, 1024;
	setp.lt.s32 	%p25, %r665, %r120;
	@%p25 bra 	$L__BB9_46;
$L__BB9_47:
	setp.lt.s32 	%p26, %r120, 256;
	@%p26 bra 	$L__BB9_52;
	// begin inline asm
	mov.u32 %r328, %laneid;
	// end inline asm
	mov.b32 	%r331, 1;
	mov.b32 	%r352, 31;
	mov.b32 	%r353, -1;
	// begin inline asm
	shfl.sync.down.b32 %r329, %r670, %r331, %r352, %r353;
	// end inline asm
	setp.gt.s32 	%p42, %r328, 30;
	selp.b32 	%r354, 0, %r329, %p42;
	add.s32 	%r335, %r354, %r670;
	mov.b32 	%r336, 2;
	// begin inline asm
	shfl.sync.down.b32 %r334, %r335, %r336, %r352, %r353;
	// end inline asm
	setp.gt.s32 	%p43, %r328, 29;
	selp.b32 	%r355, 0, %r334, %p43;
	add.s32 	%r340, %r335, %r355;
	mov.b32 	%r341, 4;
	// begin inline asm
	shfl.sync.down.b32 %r339, %r340, %r341, %r352, %r353;
	// end inline asm
	setp.gt.s32 	%p44, %r328, 27;
	selp.b32 	%r356, 0, %r339, %p44;
	add.s32 	%r345, %r340, %r356;
	mov.b32 	%r346, 8;
	// begin inline asm
	shfl.sync.down.b32 %r344, %r345, %r346, %r352, %r353;
	// end inline asm
	setp.gt.s32 	%p45, %r328, 23;
	selp.b32 	%r357, 0, %r344, %p45;
	add.s32 	%r350, %r345, %r357;
	mov.b32 	%r351, 16;
	// begin inline asm
	shfl.sync.down.b32 %r349, %r350, %r351, %r352, %r353;
	// end inline asm
	setp.gt.s32 	%p46, %r328, 15;
	selp.b32 	%r358, 0, %r349, %p46;
	add.s32 	%r686, %r350, %r358;
	setp.ne.s32 	%p47, %r328, 0;
	@%p47 bra 	$L__BB9_50;
	shr.u32 	%r359, %r60, 3;
	and.b32  	%r360, %r359, 124;
	mov.u32 	%r361, _ZZN3cub18CUB_300001_SM_10006detail6reduce28DeviceReduceSingleTileKernelINS2_10policy_hubIjyN4cuda3std3__44plusIjEEE10Policy1000EPjPiiS9_ijNS7_10__identityEEEvT0_T1_T2_T3_T4_T6_E12temp_storage;
	add.s32 	%r362, %r361, %r360;
	st.shared.u32 	[%r362+8], %r686;
$L__BB9_50:
	bar.sync 	0;
	setp.ne.s32 	%p48, %r60, 0;
	@%p48 bra 	$L__BB9_72;
	ld.shared.u32 	%r363, [_ZZN3cub18CUB_300001_SM_10006detail6reduce28DeviceReduceSingleTileKernelINS2_10policy_hubIjyN4cuda3std3__44plusIjEEE10Policy1000EPjPiiS9_ijNS7_10__identityEEEvT0_T1_T2_T3_T4_T6_E12temp_storage+12];
	add.s32 	%r364, %r363, %r686;
	ld.shared.u32 	%r365, [_ZZN3cub18CUB_300001_SM_10006detail6reduce28DeviceReduceSingleTileKernelINS2_10policy_hubIjyN4cuda3std3__44plusIjEEE10Policy1000EPjPiiS9_ijNS7_10__identityEEEvT0_T1_T2_T3_T4_T6_E12temp_storage+16];
	add.s32 	%r366, %r364, %r365;
	ld.shared.u32 	%r367, [_ZZN3cub18CUB_300001_SM_10006detail6reduce28DeviceReduceSingleTileKernelINS2_10policy_hubIjyN4cuda3std3__44plusIjEEE10Policy1000EPjPiiS9_ijNS7_10__identityEEEvT0_T1_T2_T3_T4_T6_E12temp_storage+20];
	add.s32 	%r368, %r366, %r367;
	ld.shared.u32 	%r369, [_ZZN3cub18CUB_300001_SM_10006detail6reduce28DeviceReduceSingleTileKernelINS2_10policy_hubIjyN4cuda3std3__44plusIjEEE10Policy1000EPjPiiS9_ijNS7_10__identityEEEvT0_T1_T2_T3_T4_T6_E12temp_storage+24];
	add.s32 	%r370, %r368, %r369;
	ld.shared.u32 	%r371, [_ZZN3cub18CUB_300001_SM_10006detail6reduce28DeviceReduceSingleTileKernelINS2_10policy_hubIjyN4cuda3std3__44plusIjEEE10Policy1000EPjPiiS9_ijNS7_10__identityEEEvT0_T1_T2_T3_T4_T6_E12temp_storage+28];
	add.s32 	%r372, %r370, %r371;
	ld.shared.u32 	%r373, [_ZZN3cub18CUB_300001_SM_10006detail6reduce28DeviceReduceSingleTileKernelINS2_10policy_hubIjyN4cuda3std3__44plusIjEEE10Policy1000EPjPiiS9_ijNS7_10__identityEEEvT0_T1_T2_T3_T4_T6_E12temp_storage+32];
	add.s32 	%r374, %r372, %r373;
	ld.shared.u32 	%r375, [_ZZN3cub18CUB_300001_SM_10006detail6reduce28DeviceReduceSingleTileKernelINS2_10policy_hubIjyN4cuda3std3__44plusIjEEE10Policy1000EPjPiiS9_ijNS7_10__identityEEEvT0_T1_T2_T3_T4_T6_E12temp_storage+36];
	add.s32 	%r686, %r374, %r375;
	bra.uni 	$L__BB9_72;
$L__BB9_52:
	// begin inline asm
	mov.u32 %r265, %laneid;
	// end inline asm
	and.b32  	%r291, %r60, 992;
	add.s32 	%r292, %r291, 32;
	setp.gt.s32 	%p27, %r292, %r120;
	not.b32 	%r293, %r291;
	add.s32 	%r294, %r120, %r293;
	selp.b32 	%r289, %r294, 31, %p27;
	mov.b32 	%r268, 1;
	mov.b32 	%r290, -1;
	// begin inline asm
	shfl.sync.down.b32 %r266, %r670, %r268, %r289, %r290;
	// end inline asm
	setp.lt.s32 	%p28, %r265, %r289;
	selp.b32 	%r295, %r266, 0, %p28;
	add.s32 	%r272, %r295, %r670;
	mov.b32 	%r273, 2;
	// begin inline asm
	shfl.sync.down.b32 %r271, %r272, %r273, %r289, %r290;
	// end inline asm
	add.s32 	%r296, %r265, 2;
	setp.gt.s32 	%p29, %r296, %r289;
	selp.b32 	%r297, 0, %r271, %p29;
	add.s32 	%r277, %r272, %r297;
	mov.b32 	%r278, 4;
	// begin inline asm
	shfl.sync.down.b32 %r276, %r277, %r278, %r289, %r290;
	// end inline asm
	add.s32 	%r298, %r265, 4;
	setp.gt.s32 	%p30, %r298, %r289;
	selp.b32 	%r299, 0, %r276, %p30;
	add.s32 	%r282, %r277, %r299;
	mov.b32 	%r283, 8;
	// begin inline asm
	shfl.sync.down.b32 %r281, %r282, %r283, %r289, %r290;
	// end inline asm
	add.s32 	%r300, %r265, 8;
	setp.gt.s32 	%p31, %r300, %r289;
	selp.b32 	%r301, 0, %r281, %p31;
	add.s32 	%r287, %r282, %r301;
	mov.b32 	%r288, 16;
	// begin inline asm
	shfl.sync.down.b32 %r286, %r287, %r288, %r289, %r290;
	// end inline asm
	add.s32 	%r302, %r265, 16;
	setp.gt.s32 	%p32, %r302, %r289;
	selp.b32 	%r303, 0, %r286, %p32;
	add.s32 	%r686, %r287, %r303;
	setp.ne.s32 	%p33, %r265, 0;
	@%p33 bra 	$L__BB9_54;
	shr.u32 	%r304, %r60, 3;
	and.b32  	%r305, %r304, 124;
	mov.u32 	%r306, _ZZN3cub18CUB_300001_SM_10006detail6reduce28DeviceReduceSingleTileKernelINS2_10policy_hubIjyN4cuda3std3__44plusIjEEE10Policy1000EPjPiiS9_ijNS7_10__identityEEEvT0_T1_T2_T3_T4_T6_E12temp_storage;
	add.s32 	%r307, %r306, %r305;
	st.shared.u32 	[%r307+8], %r686;
$L__BB9_54:
	bar.sync 	0;
	setp.ne.s32 	%p34, %r60, 0;
	@%p34 bra 	$L__BB9_72;
	setp.gt.s32 	%p35, %r120, 32;
	ld.shared.u32 	%r308, [_ZZN3cub18CUB_300001_SM_10006detail6reduce28DeviceReduceSingleTileKernelINS2_10policy_hubIjyN4cuda3std3__44plusIjEEE10Policy1000EPjPiiS9_ijNS7_10__identityEEEvT0_T1_T2_T3_T4_T6_E12temp_storage+12];
	selp.b32 	%r309, %r308, 0, %p35;
	add.s32 	%r310, %r309, %r686;
	setp.gt.s32 	%p36, %r120, 64;
	ld.shared.u32 	%r311, [_ZZN3cub18CUB_300001_SM_10006detail6reduce28DeviceReduceSingleTileKernelINS2_10policy_hubIjyN4cuda3std3__44plusIjEEE10Policy1000EPjPiiS9_ijNS7_10__identityEEEvT0_T1_T2_T3_T4_T6_E12temp_storage+16];
	selp.b32 	%r312, %r311, 0, %p36;
	add.s32 	%r313, %r310, %r312;
	setp.gt.s32 	%p37, %r120, 96;
	ld.shared.u32 	%r314, [_ZZN3cub18CUB_300001_SM_10006detail6reduce28DeviceReduceSingleTileKernelINS2_10policy_hubIjyN4cuda3std3__44plusIjEEE10Policy1000EPjPiiS9_ijNS7_10__identityEEEvT0_T1_T2_T3_T4_T6_E12temp_storage+20];
	selp.b32 	%r315, %r314, 0, %p37;
	add.s32 	%r316, %r313, %r315;
	setp.gt.s32 	%p38, %r120, 128;
	ld.shared.u32 	%r317, [_ZZN3cub18CUB_300001_SM_10006detail6reduce28DeviceReduceSingleTileKernelINS2_10policy_hubIjyN4cuda3std3__44plusIjEEE10Policy1000EPjPiiS9_ijNS7_10__identityEEEvT0_T1_T2_T3_T4_T6_E12temp_storage+24];
	selp.b32 	%r318, %r317, 0, %p38;
	add.s32 	%r319, %r316, %r318;
	setp.gt.s32 	%p39, %r120, 160;
	ld.shared.u32 	%r320, [_ZZN3cub18CUB_300001_SM_10006detail6reduce28DeviceReduceSingleTileKernelINS2_10policy_hubIjyN4cuda3std3__44plusIjEEE10Policy1000EPjPiiS9_ijNS7_10__identityEEEvT0_T1_T2_T3_T4_T6_E12temp_storage+28];
	selp.b32 	%r321, %r320, 0, %p39;
	add.s32 	%r322, %r319, %r321;
	setp.gt.s32 	%p40, %r120, 192;
	ld.shared.u32 	%r323, [_ZZN3cub18CUB_300001_SM_10006detail6reduce28DeviceReduceSingleTileKernelINS2_10policy_hubIjyN4cuda3std3__44plusIjEEE10Policy1000EPjPiiS9_ijNS7_10__identityEEEvT0_T1_T2_T3_T4_T6_E12temp_storage+32];
	selp.b32 	%r324, %r323, 0, %p40;
	add.s32 	%r325, %r322, %r324;
	setp.gt.s32 	%p41, %r120, 224;
	ld.shared.u32 	%r326, [_ZZN3cub18CUB_300001_SM_10006detail6reduce28DeviceReduceSingleTileKernelINS2_10policy_hubIjyN4cuda3std3__44plusIjEEE10Policy1000EPjPiiS9_ijNS7_10__identityEEEvT0_T1_T2_T3_T4_T6_E12temp_storage+36];
	selp.b32 	%r327, %r326, 0, %p41;
	add.s32 	%r686, %r325, %r327;
	bra.uni 	$L__BB9_72;
$L__BB9_56:
	mov.u32 	%r85, %tid.x;
	mul.wide.u32 	%rd35, %r85, 4;
	add.s64 	%rd19, %rd16, %rd35;
	// begin inline asm
	ld.global.nc.u32 %r122, [%rd19];
	// end inline asm
	add.s64 	%rd20, %rd19, 1024;
	// begin inline asm
	ld.global.nc.u32 %r123, [%rd20];
	// end inline asm
	add.s64 	%rd21, %rd19, 2048;
	// begin inline asm
	ld.global.nc.u32 %r124, [%rd21];
	// end inline asm
	add.s64 	%rd22, %rd19, 3072;
	// begin inline asm
	ld.global.nc.u32 %r125, [%rd22];
	// end inline asm
	add.s64 	%rd23, %rd19, 4096;
	// begin inline asm
	ld.global.nc.u32 %r126, [%rd23];
	// end inline asm
	add.s64 	%rd24, %rd19, 5120;
	// begin inline asm
	ld.global.nc.u32 %r127, [%rd24];
	// end inline asm
	add.s64 	%rd25, %rd19, 6144;
	// begin inline asm
	ld.global.nc.u32 %r128, [%rd25];
	// end inline asm
	add.s64 	%rd26, %rd19, 7168;
	// begin inline asm
	ld.global.nc.u32 %r129, [%rd26];
	// end inline asm
	add.s64 	%rd27, %rd19, 8192;
	// begin inline asm
	ld.global.nc.u32 %r130, [%rd27];
	// end inline asm
	add.s64 	%rd28, %rd19, 9216;
	// begin inline asm
	ld.global.nc.u32 %r131, [%rd28];
	// end inline asm
	add.s64 	%rd29, %rd19, 10240;
	// begin inline asm
	ld.global.nc.u32 %r132, [%rd29];
	// end inline asm
	add.s64 	%rd30, %rd19, 11264;
	// begin inline asm
	ld.global.nc.u32 %r133, [%rd30];
	// end inline asm
	add.s64 	%rd31, %rd19, 12288;
	// begin inline asm
	ld.global.nc.u32 %r134, [%rd31];
	// end inline asm
	add.s64 	%rd32, %rd19, 13312;
	// begin inline asm
	ld.global.nc.u32 %r135, [%rd32];
	// end inline asm
	add.s64 	%rd33, %rd19, 14336;
	// begin inline asm
	ld.global.nc.u32 %r136, [%rd33];
	// end inline asm
	add.s64 	%rd34, %rd19, 15360;
	// begin inline asm
	ld.global.nc.u32 %r137, [%rd34];
	// end inline asm
	add.s32 	%r139, %r123, %r122;
	add.s32 	%r140, %r124, %r139;
	add.s32 	%r141, %r125, %r140;
	add.s32 	%r142, %r126, %r141;
	add.s32 	%r143, %r127, %r142;
	add.s32 	%r144, %r128, %r143;
	add.s32 	%r145, %r129, %r144;
	add.s32 	%r146, %r130, %r145;
	add.s32 	%r147, %r131, %r146;
	add.s32 	%r148, %r132, %r147;
	add.s32 	%r149, %r133, %r148;
	add.s32 	%r150, %r134, %r149;
	add.s32 	%r151, %r135, %r150;
	add.s32 	%r152, %r136, %r151;
	add.s32 	%r685, %r137, %r152;
	setp.lt.u32 	%p4, %r120, 8192;
	mov.b32 	%r674, 4096;
	@%p4 bra 	$L__BB9_60;
	add.s32 	%r87, %r120, -4096;
	mov.b32 	%r674, 4096;
$L__BB9_58:
	mul.wide.s32 	%rd52, %r674, 4;
	add.s64 	%rd36, %rd19, %rd52;
	// begin inline asm
	ld.global.nc.u32 %r154, [%rd36];
	// end inline asm
	add.s64 	%rd37, %rd36, 1024;
	// begin inline asm
	ld.global.nc.u32 %r155, [%rd37];
	// end inline asm
	add.s64 	%rd38, %rd36, 2048;
	// begin inline asm
	ld.global.nc.u32 %r156, [%rd38];
	// end inline asm
	add.s64 	%rd39, %rd36, 3072;
	// begin inline asm
	ld.global.nc.u32 %r157, [%rd39];
	// end inline asm
	add.s64 	%rd40, %rd36, 4096;
	// begin inline asm
	ld.global.nc.u32 %r158, [%rd40];
	// end inline asm
	add.s64 	%rd41, %rd36, 5120;
	// begin inline asm
	ld.global.nc.u32 %r159, [%rd41];
	// end inline asm
	add.s64 	%rd42, %rd36, 6144;
	// begin inline asm
	ld.global.nc.u32 %r160, [%rd42];
	// end inline asm
	add.s64 	%rd43, %rd36, 7168;
	// begin inline asm
	ld.global.nc.u32 %r161, [%rd43];
	// end inline asm
	add.s64 	%rd44, %rd36, 8192;
	// begin inline asm
	ld.global.nc.u32 %r162, [%rd44];
	// end inline asm
	add.s64 	%rd45, %rd36, 9216;
	// begin inline asm
	ld.global.nc.u32 %r163, [%rd45];
	// end inline asm
	add.s64 	%rd46, %rd36, 10240;
	// begin inline asm
	ld.global.nc.u32 %r164, [%rd46];
	// end inline asm
	add.s64 	%rd47, %rd36, 11264;
	// begin inline asm
	ld.global.nc.u32 %r165, [%rd47];
	// end inline asm
	add.s64 	%rd48, %rd36, 12288;
	// begin inline asm
	ld.global.nc.u32 %r166, [%rd48];
	// end inline asm
	add.s64 	%rd49, %rd36, 13312;
	// begin inline asm
	ld.global.nc.u32 %r167, [%rd49];
	// end inline asm
	add.s64 	%rd50, %rd36, 14336;
	// begin inline asm
	ld.global.nc.u32 %r168, [%rd50];
	// end inline asm
	add.s64 	%rd51, %rd36, 15360;
	// begin inline asm
	ld.global.nc.u32 %r169, [%rd51];
	// end inline asm
	add.s32 	%r170, %r154, %r685;
	add.s32 	%r171, %r155, %r170;
	add.s32 	%r172, %r156, %r171;
	add.s32 	%r173, %r157, %r172;
	add.s32 	%r174, %r158, %r173;
	add.s32 	%r175, %r159, %r174;
	add.s32 	%r176, %r160, %r175;
	add.s32 	%r177, %r161, %r176;
	add.s32 	%r178, %r162, %r177;
	add.s32 	%r179, %r163, %r178;
	add.s32 	%r180, %r164, %r179;
	add.s32 	%r181, %r165, %r180;
	add.s32 	%r182, %r166, %r181;
	add.s32 	%r183, %r167, %r182;
	add.s32 	%r184, %r168, %r183;
	add.s32 	%r685, %r169, %r184;
	sub.s32 	%r185, %r120, %r674;
	setp.lt.s32 	%p5, %r185, 4096;
	@%p5 bra 	$L__BB9_68;
	add.s32 	%r674, %r674, 4096;
	setp.le.s32 	%p6, %r674, %r87;
	@%p6 bra 	$L__BB9_58;
$L__BB9_60:
	setp.le.s32 	%p7, %r120, %r674;
	@%p7 bra 	$L__BB9_68;
	sub.s32 	%r94, %r120, %r674;
	setp.ge.s32 	%p8, %r85, %r94;
	@%p8 bra 	$L__BB9_68;
	not.b32 	%r187, %r85;
	add.s32 	%r188, %r120, %r187;
	sub.s32 	%r95, %r188, %r674;
	and.b32  	%r189, %r95, 768;
	setp.eq.s32 	%p9, %r189, 768;
	mov.u32 	%r679, %r85;
	@%p9 bra 	$L__BB9_65;
	add.s32 	%r676, %r85, %r674;
	shr.u32 	%r190, %r95, 8;
	add.s32 	%r191, %r190, 1;
	and.b32  	%r192, %r191, 3;
	neg.s32 	%r675, %r192;
	mov.u32 	%r679, %r85;
$L__BB9_64:
	.pragma "nounroll";
	mul.wide.u32 	%rd54, %r676, 4;
	add.s64 	%rd53, %rd16, %rd54;
	// begin inline asm
	ld.global.nc.u32 %r193, [%rd53];
	// end inline asm
	add.s32 	%r685, %r193, %r685;
	add.s32 	%r679, %r679, 256;
	add.s32 	%r676, %r676, 256;
	add.s32 	%r675, %r675, 1;
	setp.ne.s32 	%p10, %r675, 0;
	@%p10 bra 	$L__BB9_64;
$L__BB9_65:
	setp.lt.u32 	%p11, %r95, 768;
	@%p11 bra 	$L__BB9_68;
	cvt.u64.u32 	%rd55, %r679;
	cvt.u64.u32 	%rd56, %r674;
	add.s64 	%rd57, %rd55, %rd56;
	shl.b64 	%rd58, %rd57, 2;
	add.s64 	%rd59, %rd58, %rd16;
	add.s64 	%rd124, %rd59, 2048;
	add.s32 	%r682, %r679, %r674;
$L__BB9_67:
	mul.wide.u32 	%rd64, %r682, 4;
	add.s64 	%rd60, %rd16, %rd64;
	// begin inline asm
	ld.global.nc.u32 %r194, [%rd60];
	// end inline asm
	add.s32 	%r198, %r194, %r685;
	add.s64 	%rd61, %rd124, -1024;
	// begin inline asm
	ld.global.nc.u32 %r195, [%rd61];
	// end inline asm
	add.s32 	%r199, %r195, %r198;
	// begin inline asm
	ld.global.nc.u32 %r196, [%rd124];
	// end inline asm
	add.s32 	%r200, %r196, %r199;
	add.s64 	%rd63, %rd124, 1024;
	// begin inline asm
	ld.global.nc.u32 %r197, [%rd63];
	// end inline asm
	add.s32 	%r685, %r197, %r200;
	add.s32 	%r679, %r679, 1024;
	add.s64 	%rd124, %rd124, 4096;
	add.s32 	%r682, %r682, 1024;
	setp.lt.s32 	%p12, %r679, %r94;
	@%p12 bra 	$L__BB9_67;
$L__BB9_68:
	// begin inline asm
	mov.u32 %r201, %laneid;
	// end inline asm
	mov.b32 	%r204, 1;
	mov.b32 	%r225, 31;
	mov.b32 	%r226, -1;
	// begin inline asm
	shfl.sync.down.b32 %r202, %r685, %r204, %r225, %r226;
	// end inline asm
	setp.gt.s32 	%p13, %r201, 30;
	selp.b32 	%r227, 0, %r202, %p13;
	add.s32 	%r208, %r227, %r685;
	mov.b32 	%r209, 2;
	// begin inline asm
	shfl.sync.down.b32 %r207, %r208, %r209, %r225, %r226;
	// end inline asm
	setp.gt.s32 	%p14, %r201, 29;
	selp.b32 	%r228, 0, %r207, %p14;
	add.s32 	%r213, %r208, %r228;
	mov.b32 	%r214, 4;
	// begin inline asm
	shfl.sync.down.b32 %r212, %r213, %r214, %r225, %r226;
	// end inline asm
	setp.gt.s32 	%p15, %r201, 27;
	selp.b32 	%r229, 0, %r212, %p15;
	add.s32 	%r218, %r213, %r229;
	mov.b32 	%r219, 8;
	// begin inline asm
	shfl.sync.down.b32 %r217, %r218, %r219, %r225, %r226;
	// end inline asm
	setp.gt.s32 	%p16, %r201, 23;
	selp.b32 	%r230, 0, %r217, %p16;
	add.s32 	%r223, %r218, %r230;
	mov.b32 	%r224, 16;
	// begin inline asm
	shfl.sync.down.b32 %r222, %r223, %r224, %r225, %r226;
	// end inline asm
	setp.gt.s32 	%p17, %r201, 15;
	selp.b32 	%r231, 0, %r222, %p17;
	add.s32 	%r686, %r223, %r231;
	setp.ne.s32 	%p18, %r201, 0;
	@%p18 bra 	$L__BB9_70;
	shr.u32 	%r232, %r85, 3;
	and.b32  	%r233, %r232, 124;
	mov.u32 	%r234, _ZZN3cub18CUB_300001_SM_10006detail6reduce28DeviceReduceSingleTileKernelINS2_10policy_hubIjyN4cuda3std3__44plusIjEEE10Policy1000EPjPiiS9_ijNS7_10__identityEEEvT0_T1_T2_T3_T4_T6_E12temp_storage;
	add.s32 	%r235, %r234, %r233;
	st.shared.u32 	[%r235+8], %r686;
$L__BB9_70:
	bar.sync 	0;
	setp.ne.s32 	%p19, %r85, 0;
	@%p19 bra 	$L__BB9_72;
	ld.shared.u32 	%r236, [_ZZN3cub18CUB_300001_SM_10006detail6reduce28DeviceReduceSingleTileKernelINS2_10policy_hubIjyN4cuda3std3__44plusIjEEE10Policy1000EPjPiiS9_ijNS7_10__identityEEEvT0_T1_T2_T3_T4_T6_E12temp_storage+12];
	add.s32 	%r237, %r236, %r686;
	ld.shared.u32 	%r238, [_ZZN3cub18CUB_300001_SM_10006detail6reduce28DeviceReduceSingleTileKernelINS2_10policy_hubIjyN4cuda3std3__44plusIjEEE10Policy1000EPjPiiS9_ijNS7_10__identityEEEvT0_T1_T2_T3_T4_T6_E12temp_storage+16];
	add.s32 	%r239, %r237, %r238;
	ld.shared.u32 	%r240, [_ZZN3cub18CUB_300001_SM_10006detail6reduce28DeviceReduceSingleTileKernelINS2_10policy_hubIjyN4cuda3std3__44plusIjEEE10Policy1000EPjPiiS9_ijNS7_10__identityEEEvT0_T1_T2_T3_T4_T6_E12temp_storage+20];
	add.s32 	%r241, %r239, %r240;
	ld.shared.u32 	%r242, [_ZZN3cub18CUB_300001_SM_10006detail6reduce28DeviceReduceSingleTileKernelINS2_10policy_hubIjyN4cuda3std3__44plusIjEEE10Policy1000EPjPiiS9_ijNS7_10__identityEEEvT0_T1_T2_T3_T4_T6_E12temp_storage+24];
	add.s32 	%r243, %r241, %r242;
	ld.shared.u32 	%r244, [_ZZN3cub18CUB_300001_SM_10006detail6reduce28DeviceReduceSingleTileKernelINS2_10policy_hubIjyN4cuda3std3__44plusIjEEE10Policy1000EPjPiiS9_ijNS7_10__identityEEEvT0_T1_T2_T3_T4_T6_E12temp_storage+28];
	add.s32 	%r245, %r243, %r244;
	ld.shared.u32 	%r246, [_ZZN3cub18CUB_300001_SM_10006detail6reduce28DeviceReduceSingleTileKernelINS2_10policy_hubIjyN4cuda3std3__44plusIjEEE10Policy1000EPjPiiS9_ijNS7_10__identityEEEvT0_T1_T2_T3_T4_T6_E12temp_storage+32];
	add.s32 	%r247, %r245, %r246;
	ld.shared.u32 	%r248, [_ZZN3cub18CUB_300001_SM_10006detail6reduce28DeviceReduceSingleTileKernelINS2_10policy_hubIjyN4cuda3std3__44plusIjEEE10Policy1000EPjPiiS9_ijNS7_10__identityEEEvT0_T1_T2_T3_T4_T6_E12temp_storage+36];
	add.s32 	%r686, %r247, %r248;
$L__BB9_72:
	mov.u32 	%r631, %tid.x;
	setp.ne.s32 	%p95, %r631, 0;
	@%p95 bra 	$L__BB9_74;
	add.s32 	%r632, %r686, %r121;
	st.global.u32 	[%rd1], %r632;
$L__BB9_74:
	ret;

}


// ===== COMPILED SASS (sm_100) =====

	.target	sm_100

	.elftype	@"ET_EXEC"


//--------------------- .note.nv.tkinfo           --------------------------
	.section	.note.nv.tkinfo,"",@"SHT_NOTE"
	.sectionflags	@"SHF_NOTE_NV_TKINFO"
	.tkinfo
        /*0018*/ 	.word	0x00000002
        /*0030*/ 	.string	""
        /*0030*/ 	.string	"ptxas"
        /*0030*/ 	.string	"Cuda compilation tools, release 13.0, V13.0.88"
        /*0030*/ 	.string	"Build cuda_13.0.r13.0/compiler.36424714_0"
        /*0030*/ 	.string	"-arch sm_100 -m 64 "



//--------------------- .note.nv.cuinfo           --------------------------
	.section	.note.nv.cuinfo,"",@"SHT_NOTE"
	.sectionflags	@"SHF_NOTE_NV_CUINFO"
        /*0018*/ 	.short	0x0002
        /*001a*/ 	.short	0x0064
        /*001c*/ 	.short	0x0082
	.zero		2


//--------------------- .nv.info                  --------------------------
	.section	.nv.info,"",@"SHT_CUDA_INFO"
	.align	4


	//----- nvinfo : EIATTR_REGCOUNT
	.align		4
        /*0000*/ 	.byte	0x04, 0x2f
        /*0002*/ 	.short	(.L_44 - .L_43)
	.align		4
.L_43:
        /*0004*/ 	.word	index@(_ZN3cub18CUB_300001_SM_10006detail11EmptyKernelIvEEvv)
        /*0008*/ 	.word	0x00000004


	//----- nvinfo : EIATTR_FRAME_SIZE
	.align		4
.L_44:
        /*000c*/ 	.byte	0x04, 0x11
        /*000e*/ 	.short	(.L_46 - .L_45)
	.align		4
.L_45:
        /*0010*/ 	.word	index@(_ZN3cub18CUB_300001_SM_10006detail11EmptyKernelIvEEvv)
        /*0014*/ 	.word	0x00000000


	//----- nvinfo : EIATTR_REGCOUNT
	.align		4
.L_46:
        /*0018*/ 	.byte	0x04, 0x2f
        /*001a*/ 	.short	(.L_48 - .L_47)
	.align		4
.L_47:
        /*001c*/ 	.word	index@(_ZN3cub18CUB_300001_SM_10006detail8for_each13static_kernelINS2_12policy_hub_t12policy_500_tEmN6thrust24THRUST_300001_SM_1000_NS8cuda_cub20__uninitialized_fill7functorINS7_10device_ptrI6float2EESC_EEEEvT0_T1_)
        /*0020*/ 	.word	0x00000009


	//----- nvinfo : EIATTR_FRAME_SIZE
	.align		4
.L_48:
        /*0024*/ 	.byte	0x04, 0x11
        /*0026*/ 	.short	(.L_50 - .L_49)
	.align		4
.L_49:
        /*0028*/ 	.word	index@(_ZN3cub18CUB_300001_SM_10006detail8for_each13static_kernelINS2_12policy_hub_t12policy_500_tEmN6thrust24THRUST_300001_SM_1000_NS8cuda_cub20__uninitialized_fill7functorINS7_10device_ptrI6float2EESC_EEEEvT0_T1_)
        /*002c*/ 	.word	0x00000000


	//----- nvinfo : EIATTR_REGCOUNT
	.align		4
.L_50:
        /*0030*/ 	.byte	0x04, 0x2f
        /*0032*/ 	.short	(.L_52 - .L_51)
	.align		4
.L_51:
        /*0034*/ 	.word	index@(_ZN3cub18CUB_300001_SM_10006detail9transform16transform_kernelINS2_10policy_hubILb1EN4cuda3std3__45tupleIJN6thrust24THRUST_300001_SM_1000_NS17counting_iteratorIjNSA_11use_defaultESC_SC_EEEEEE10policy1000Ei19generateRandomPointNSA_6detail15normal_iteratorINSA_10device_ptrI6float2EEEEJSD_EEEvT0_iT1_T2_DpNS2_10kernel_argIT3_EE)
        /*0038*/ 	.word	0x00000019


	//----- nvinfo : EIATTR_FRAME_SIZE
	.align		4
.L_52:
        /*003c*/ 	.byte	0x04, 0x11
        /*003e*/ 	.short	(.L_54 - .L_53)
	.align		4
.L_53:
        /*0040*/ 	.word	index@(_ZN3cub18CUB_300001_SM_10006detail9transform16transform_kernelINS2_10policy_hubILb1EN4cuda3std3__45tupleIJN6thrust24THRUST_300001_SM_1000_NS17counting_iteratorIjNSA_11use_defaultESC_SC_EEEEEE10policy1000Ei19generateRandomPointNSA_6detail15normal_iteratorINSA_10device_ptrI6float2EEEEJSD_EEEvT0_iT1_T2_DpNS2_10kernel_argIT3_EE)
        /*0044*/ 	.word	0x00000000


	//----- nvinfo : EIATTR_REGCOUNT
	.align		4
.L_54:
        /*0048*/ 	.byte	0x04, 0x2f
        /*004a*/ 	.short	(.L_56 - .L_55)
	.align		4
.L_55:
        /*004c*/ 	.word	index@(_ZN3cub18CUB_300001_SM_10006detail9transform16transform_kernelINS2_10policy_hubILb1EN4cuda3std3__45tupleIJN6thrust24THRUST_300001_SM_1000_NS17counting_iteratorIjNSA_11use_defaultESC_SC_EEEEEE10policy1000El19generateRandomPointNSA_6detail15normal_iteratorINSA_10device_ptrI6float2EEEEJSD_EEEvT0_iT1_T2_DpNS2_10kernel_argIT3_EE)
        /*0050*/ 	.word	0x00000019


	//----- nvinfo : EIATTR_FRAME_SIZE
	.align		4
.L_56:
        /*0054*/ 	.byte	0x04, 0x11
        /*0056*/ 	.short	(.L_58 - .L_57)
	.align		4
.L_57:
        /*0058*/ 	.word	index@(_ZN3cub18CUB_300001_SM_10006detail9transform16transform_kernelINS2_10policy_hubILb1EN4cuda3std3__45tupleIJN6thrust24THRUST_300001_SM_1000_NS17counting_iteratorIjNSA_11use_defaultESC_SC_EEEEEE10policy1000El19generateRandomPointNSA_6detail15normal_iteratorINSA_10device_ptrI6float2EEEEJSD_EEEvT0_iT1_T2_DpNS2_10kernel_argIT3_EE)
        /*005c*/ 	.word	0x00000000


	//----- nvinfo : EIATTR_REGCOUNT
	.align		4
.L_58:
        /*0060*/ 	.byte	0x04, 0x2f
        /*0062*/ 	.short	(.L_60 - .L_59)
	.align		4
.L_59:
        /*0064*/ 	.word	index@(_ZN3cub18CUB_300001_SM_10006detail6reduce28DeviceReduceSingleTileKernelINS2_10policy_hubIjjN4cuda3std3__44plusIjEEE10Policy1000EN6thrust24THRUST_300001_SM_1000_NS6detail15normal_iteratorINSD_10device_ptrI6float2EEEEPijS9_ij14isInsideCircleEEvT0_T1_T2_T3_T4_T6_)
        /*0068*/ 	.word	0x0000001b


	//----- nvinfo : EIATTR_FRAME_SIZE
	.align		4
.L_60:
        /*006c*/ 	.byte	0x04, 0x11
        /*006e*/ 	.short	(.L_62 - .L_61)
	.align		4
.L_61:
        /*0070*/ 	.word	index@($__internal_3_$__cuda_sm20_sqrt_rn_f32_slowpath)
        /*0074*/ 	.word	0x00000000


	//----- nvinfo : EIATTR_FRAME_SIZE
	.align		4
.L_62:
        /*0078*/ 	.byte	0x04, 0x11
        /*007a*/ 	.short	(.L_64 - .L_63)
	.align		4
.L_63:
        /*007c*/ 	.word	index@(_ZN3cub18CUB_300001_SM_10006detail6reduce28DeviceReduceSingleTileKernelINS2_10policy_hubIjjN4cuda3std3__44plusIjEEE10Policy1000EN6thrust24THRUST_300001_SM_1000_NS6detail15normal_iteratorINSD_10device_ptrI6float2EEEEPijS9_ij14isInsideCircleEEvT0_T1_T2_T3_T4_T6_)
        /*0080*/ 	.word	0x00000000


	//----- nvinfo : EIATTR_REGCOUNT
	.align		4
.L_64:
        /*0084*/ 	.byte	0x04, 0x2f
        /*0086*/ 	.short	(.L_66 - .L_65)
	.align		4
.L_65:
        /*0088*/ 	.word	index@(_ZN3cub18CUB_300001_SM_10006detail6reduce18DeviceReduceKernelINS2_10policy_hubIjjN4cuda3std3__44plusIjEEE10Policy1000EN6thrust24THRUST_300001_SM_1000_NS6detail15normal_iteratorINSD_10device_ptrI6float2EEEEjS9_j14isInsideCircleEEvT0_PT3_T1_NS0_13GridEvenShareISO_EET2_T4_)
        /*008c*/ 	.word	0x0000001f


	//----- nvinfo : EIATTR_FRAME_SIZE
	.align		4
.L_66:
        /*0090*/ 	.byte	0x04, 0x11
        /*0092*/ 	.short	(.L_68 - .L_67)
	.align		4
.L_67:
        /*0094*/ 	.word	index@($__internal_2_$__cuda_sm20_sqrt_rn_f32_slowpath)
        /*0098*/ 	.word	0x00000000


	//----- nvinfo : EIATTR_FRAME_SIZE
	.align		4
.L_68:
        /*009c*/ 	.byte	0x04, 0x11
        /*009e*/ 	.short	(.L_70 - .L_69)
	.align		4
.L_69:
        /*00a0*/ 	.word	index@(_ZN3cub18CUB_300001_SM_10006detail6reduce18DeviceReduceKernelINS2_10policy_hubIjjN4cuda3std3__44plusIjEEE10Policy1000EN6thrust24THRUST_300001_SM_1000_NS6detail15normal_iteratorINSD_10device_ptrI6float2EEEEjS9_j14isInsideCircleEEvT0_PT3_T1_NS0_13GridEvenShareISO_EET2_T4_)
        /*00a4*/ 	.word	0x00000000


	//----- nvinfo : EIATTR_REGCOUNT
	.align		4
.L_70:
        /*00a8*/ 	.byte	0x04, 0x2f
        /*00aa*/ 	.short	(.L_72 - .L_71)
	.align		4
.L_71:
        /*00ac*/ 	.word	index@(_ZN3cub18CUB_300001_SM_10006detail6reduce28DeviceReduceSingleTileKernelINS2_10policy_hubIjjN4cuda3std3__44plusIjEEE10Policy1000EPjPiiS9_ijNS7_10__identityEEEvT0_T1_T2_T3_T4_T6_)
        /*00b0*/ 	.word	0x00000020


	//----- nvinfo : EIATTR_FRAME_SIZE
	.align		4
.L_72:
        /*00b4*/ 	.byte	0x04, 0x11
        /*00b6*/ 	.short	(.L_74 - .L_73)
	.align		4
.L_73:
        /*00b8*/ 	.word	index@(_ZN3cub18CUB_300001_SM_10006detail6reduce28DeviceReduceSingleTileKernelINS2_10policy_hubIjjN4cuda3std3__44plusIjEEE10Policy1000EPjPiiS9_ijNS7_10__identityEEEvT0_T1_T2_T3_T4_T6_)
        /*00bc*/ 	.word	0x00000000


	//----- nvinfo : EIATTR_REGCOUNT
	.align		4
.L_74:
        /*00c0*/ 	.byte	0x04, 0x2f
        /*00c2*/ 	.short	(.L_76 - .L_75)
	.align		4
.L_75:
        /*00c4*/ 	.word	index@(_ZN3cub18CUB_300001_SM_10006detail6reduce28DeviceReduceSingleTileKernelINS2_10policy_hubIjyN4cuda3std3__44plusIjEEE10Policy1000EN6thrust24THRUST_300001_SM_1000_NS6detail15normal_iteratorINSD_10device_ptrI6float2EEEEPiyS9_ij14isInsideCircleEEvT0_T1_T2_T3_T4_T6_)
        /*00c8*/ 	.word	0x0000001d


	//----- nvinfo : EIATTR_FRAME_SIZE
	.align		4
.L_76:
        /*00cc*/ 	.byte	0x04, 0x11
        /*00ce*/ 	.short	(.L_78 - .L_77)
	.align		4
.L_77:
        /*00d0*/ 	.word	index@($__internal_1_$__cuda_sm20_sqrt_rn_f32_slowpath)
        /*00d4*/ 	.word	0x00000000


	//----- nvinfo : EIATTR_FRAME_SIZE
	.align		4
.L_78:
        /*00d8*/ 	.byte	0x04, 0x11
        /*00da*/ 	.short	(.L_80 - .L_79)
	.align		4
.L_79:
        /*00dc*/ 	.word	index@(_ZN3cub18CUB_300001_SM_10006detail6reduce28DeviceReduceSingleTileKernelINS2_10policy_hubIjyN4cuda3std3__44plusIjEEE10Policy1000EN6thrust24THRUST_300001_SM_1000_NS6detail15normal_iteratorINSD_10device_ptrI6float2EEEEPiyS9_ij14isInsideCircleEEvT0_T1_T2_T3_T4_T6_)
        /*00e0*/ 	.word	0x00000000


	//----- nvinfo : EIATTR_REGCOUNT
	.align		4
.L_80:
        /*00e4*/ 	.byte	0x04, 0x2f
        /*00e6*/ 	.short	(.L_82 - .L_81)
	.align		4
.L_81:
        /*00e8*/ 	.word	index@(_ZN3cub18CUB_300001_SM_10006detail6reduce18DeviceReduceKernelINS2_10policy_hubIjyN4cuda3std3__44plusIjEEE10Policy1000EN6thrust24THRUST_300001_SM_1000_NS6detail15normal_iteratorINSD_10device_ptrI6float2EEEEyS9_j14isInsideCircleEEvT0_PT3_T1_NS0_13GridEvenShareISO_EET2_T4_)
        /*00ec*/ 	.word	0x00000020


	//----- nvinfo : EIATTR_FRAME_SIZE
	.align		4
.L_82:
        /*00f0*/ 	.byte	0x04, 0x11
        /*00f2*/ 	.short	(.L_84 - .L_83)
	.align		4
.L_83:
        /*00f4*/ 	.word	index@($__internal_0_$__cuda_sm20_sqrt_rn_f32_slowpath)
        /*00f8*/ 	.word	0x00000000


	//----- nvinfo : EIATTR_FRAME_SIZE
	.align		4
.L_84:
        /*00fc*/ 	.byte	0x04, 0x11
        /*00fe*/ 	.short	(.L_86 - .L_85)
	.align		4
.L_85:
        /*0100*/ 	.word	index@(_ZN3cub18CUB_300001_SM_10006detail6reduce18DeviceReduceKernelINS2_10policy_hubIjyN4cuda3std3__44plusIjEEE10Policy1000EN6thrust24THRUST_300001_SM_1000_NS6detail15normal_iteratorINSD_10device_ptrI6float2EEEEyS9_j14isInsideCircleEEvT0_PT3_T1_NS0_13GridEvenShareISO_EET2_T4_)
        /*0104*/ 	.word	0x00000000


	//----- nvinfo : EIATTR_REGCOUNT
	.align		4
.L_86:
        /*0108*/ 	.byte	0x04, 0x2f
        /*010a*/ 	.short	(.L_88 - .L_87)
	.align		4
.L_87:
        /*010c*/ 	.word	index@(_ZN3cub18CUB_300001_SM_10006detail6reduce28DeviceReduceSingleTileKernelINS2_10policy_hubIjyN4cuda3std3__44plusIjEEE10Policy1000EPjPiiS9_ijNS7_10__identityEEEvT0_T1_T2_T3_T4_T6_)
        /*0110*/ 	.word	0x00000020


	//----- nvinfo : EIATTR_FRAME_SIZE
	.align		4
.L_88:
        /*0114*/ 	.byte	0x04, 0x11
        /*0116*/ 	.short	(.L_90 - .L_89)
	.align		4
.L_89:
        /*0118*/ 	.word	index@(_ZN3cub18CUB_300001_SM_10006detail6reduce28DeviceReduceSingleTileKernelINS2_10policy_hubIjyN4cuda3std3__44plusIjEEE10Policy1000EPjPiiS9_ijNS7_10__identityEEEvT0_T1_T2_T3_T4_T6_)
        /*011c*/ 	.word	0x00000000


	//----- nvinfo : EIATTR_MIN_STACK_SIZE
	.align		4
.L_90:
        /*0120*/ 	.byte	0x04, 0x12
        /*0122*/ 	.short	(.L_92 - .L_91)
	.align		4
.L_91:
        /*0124*/ 	.word	index@(_ZN3cub18CUB_300001_SM_10006detail6reduce28DeviceReduceSingleTileKernelINS2_10policy_hubIjyN4cuda3std3__44plusIjEEE10Policy1000EPjPiiS9_ijNS7_10__identityEEEvT0_T1_T2_T3_T4_T6_)
        /*0128*/ 	.word	0x00000000


	//----- nvinfo : EIATTR_MIN_STACK_SIZE
	.align		4
.L_92:
        /*012c*/ 	.byte	0x04, 0x12
        /*012e*/ 	.short	(.L_94 - .L_93)
	.align		4
.L_93:
        /*0130*/ 	.word	index@(_ZN3cub18CUB_300001_SM_10006detail6reduce18DeviceReduceKernelINS2_10policy_hubIjyN4cuda3std3__44plusIjEEE10Policy1000EN6thrust24THRUST_300001_SM_1000_NS6detail15normal_iteratorINSD_10device_ptrI6float2EEEEyS9_j14isInsideCircleEEvT0_PT3_T1_NS0_13GridEvenShareISO_EET2_T4_)
        /*0134*/ 	.word	0x00000000


	//----- nvinfo : EIATTR_MIN_STACK_SIZE
	.align		4
.L_94:
        /*0138*/ 	.byte	0x04, 0x12
        /*013a*/ 	.short	(.L_96 - .L_95)
	.align		4
.L_95:
        /*013c*/ 	.word	index@(_ZN3cub18CUB_300001_SM_10006detail6reduce28DeviceReduceSingleTileKernelINS2_10policy_hubIjyN4cuda3std3__44plusIjEEE10Policy1000EN6thrust24THRUST_300001_SM_1000_NS6detail15normal_iteratorINSD_10device_ptrI6float2EEEEPiyS9_ij14isInsideCircleEEvT0_T1_T2_T3_T4_T6_)
        /*0140*/ 	.word	0x00000000


	//----- nvinfo : EIATTR_MIN_STACK_SIZE
	.align		4
.L_96:
        /*0144*/ 	.byte	0x04, 0x12
        /*0146*/ 	.short	(.L_98 - .L_97)
	.align		4
.L_97:
        /*0148*/ 	.word	index@(_ZN3cub18CUB_300001_SM_10006detail6reduce28DeviceReduceSingleTileKernelINS2_10policy_hubIjjN4cuda3std3__44plusIjEEE10Policy1000EPjPiiS9_ijNS7_10__identityEEEvT0_T1_T2_T3_T4_T6_)
        /*014c*/ 	.word	0x00000000


	//----- nvinfo : EIATTR_MIN_STACK_SIZE
	.align		4
.L_98:
        /*0150*/ 	.byte	0x04, 0x12
        /*0152*/ 	.short	(.L_100 - .L_99)
	.align		4
.L_99:
        /*0154*/ 	.word	index@(_ZN3cub18CUB_300001_SM_10006detail6reduce18DeviceReduceKernelINS2_10policy_hubIjjN4cuda3std3__44plusIjEEE10Policy1000EN6thrust24THRUST_300001_SM_1000_NS6detail15normal_iteratorINSD_10device_ptrI6float2EEEEjS9_j14isInsideCircleEEvT0_PT3_T1_NS0_13GridEvenShareISO_EET2_T4_)
        /*0158*/ 	.word	0x00000000


	//----- nvinfo : EIATTR_MIN_STACK_SIZE
	.align		4
.L_100:
        /*015c*/ 	.byte	0x04, 0x12
        /*015e*/ 	.short	(.L_102 - .L_101)
	.align		4
.L_101:
        /*0160*/ 	.word	index@(_ZN3cub18CUB_300001_SM_10006detail6reduce28DeviceReduceSingleTileKernelINS2_10policy_hubIjjN4cuda3std3__44plusIjEEE10Policy1000EN6thrust24THRUST_300001_SM_1000_NS6detail15normal_iteratorINSD_10device_ptrI6float2EEEEPijS9_ij14isInsideCircleEEvT0_T1_T2_T3_T4_T6_)
        /*0164*/ 	.word	0x00000000


	//----- nvinfo : EIATTR_MIN_STACK_SIZE
	.align		4
.L_102:
        /*0168*/ 	.byte	0x04, 0x12
        /*016a*/ 	.short	(.L_104 - .L_103)
	.align		4
.L_103:
        /*016c*/ 	.word	index@(_ZN3cub18CUB_300001_SM_10006detail9transform16transform_kernelINS2_10policy_hubILb1EN4cuda3std3__45tupleIJN6thrust24THRUST_300001_SM_1000_NS17counting_iteratorIjNSA_11use_defaultESC_SC_EEEEEE10policy1000El19generateRandomPointNSA_6detail15normal_iteratorINSA_10device_ptrI6float2EEEEJSD_EEEvT0_iT1_T2_DpNS2_10kernel_argIT3_EE)
        /*0170*/ 	.word	0x00000000


	//----- nvinfo : EIATTR_MIN_STACK_SIZE
	.align		4
.L_104:
        /*0174*/ 	.byte	0x04, 0x12
        /*0176*/ 	.short	(.L_106 - .L_105)
	.align		4
.L_105:
        /*0178*/ 	.word	index@(_ZN3cub18CUB_300001_SM_10006detail9transform16transform_kernelINS2_10policy_hubILb1EN4cuda3std3__45tupleIJN6thrust24THRUST_300001_SM_1000_NS17counting_iteratorIjNSA_11use_defaultESC_SC_EEEEEE10policy1000Ei19generateRandomPointNSA_6detail15normal_iteratorINSA_10device_ptrI6float2EEEEJSD_EEEvT0_iT1_T2_DpNS2_10kernel_argIT3_EE)
        /*017c*/ 	.word	0x00000000


	//----- nvinfo : EIATTR_MIN_STACK_SIZE
	.align		4
.L_106:
        /*0180*/ 	.byte	0x04, 0x12
        /*0182*/ 	.short	(.L_108 - .L_107)
	.align		4
.L_107:
        /*0184*/ 	.word	index@(_ZN3cub18CUB_300001_SM_10006detail8for_each13static_kernelINS2_12policy_hub_t12policy_500_tEmN6thrust24THRUST_300001_SM_1000_NS8cuda_cub20__uninitialized_fill7functorINS7_10device_ptrI6float2EESC_EEEEvT0_T1_)
        /*0188*/ 	.word	0x00000000


	//----- nvinfo : EIATTR_MIN_STACK_SIZE
	.align		4
.L_108:
        /*018c*/ 	.byte	0x04, 0x12
        /*018e*/ 	.short	(.L_110 - .L_109)
	.align		4
.L_109:
        /*0190*/ 	.word	index@(_ZN3cub18CUB_300001_SM_10006detail11EmptyKernelIvEEvv)
        /*0194*/ 	.word	0x00000000
.L_110:


//--------------------- .nv.compat                --------------------------
	.section	.nv.compat,"",@"SHT_CUDA_COMPAT_INFO"
	.align	4
        /*0000*/ 	.byte	0x02, 0x09, 0x00, 0x00, 0x02, 0x02, 0x01, 0x00, 0x02, 0x05, 0x05, 0x00, 0x03, 0x07, 0x01, 0x01
        /*0010*/ 	.byte	0x02, 0x03, 0x00, 0x00, 0x02, 0x06, 0x01, 0x00, 0x04, 0x0b, 0x08, 0x00, 0x01, 0x00, 0x00, 0x00
        /*0020*/ 	.byte	0x00, 0x00, 0x00, 0x00


//--------------------- .nv.info._ZN3cub18CUB_300001_SM_10006detail6reduce28DeviceReduceSingleTileKernelINS2_10policy_hubIjyN4cuda3std3__44plusIjEEE10Policy1000EPjPiiS9_ijNS7_10__identityEEEvT0_T1_T2_T3_T4_T6_ --------------------------
	.section	.nv.info._ZN3cub18CUB_300001_SM_10006detail6reduce28DeviceReduceSingleTileKernelINS2_10policy_hubIjyN4cuda3std3__44plusIjEEE10Policy1000EPjPiiS9_ijNS7_10__identityEEEvT0_T1_T2_T3_T4_T6_,"",@"SHT_CUDA_INFO"
	.sectionflags	@""
	.align	4


	//----- nvinfo : EIATTR_CUDA_API_VERSION
	.align		4
        /*0000*/ 	.byte	0x04, 0x37
        /*0002*/ 	.short	(.L_112 - .L_111)
.L_111:
        /*0004*/ 	.word	0x00000082


	//----- nvinfo : EIATTR_KPARAM_INFO
	.align		4
.L_112:
        /*0008*/ 	.byte	0x04, 0x17
        /*000a*/ 	.short	(.L_114 - .L_113)
.L_113:
        /*000c*/ 	.word	0x00000000
        /*0010*/ 	.short	0x0005
        /*0012*/ 	.short	0x001c
        /*0014*/ 	.byte	0x00, 0xf0, 0x05, 0x00


	//----- nvinfo : EIATTR_KPARAM_INFO
	.align		4
.L_114:
        /*0018*/ 	.byte	0x04, 0x17
        /*001a*/ 	.short	(.L_116 - .L_115)
.L_115:
        /*001c*/ 	.word	0x00000000
        /*0020*/ 	.short	0x0004
        /*0022*/ 	.short	0x0018
        /*0024*/ 	.byte	0x00, 0xf0, 0x11, 0x00


	//----- nvinfo : EIATTR_KPARAM_INFO
	.align		4
.L_116:
        /*0028*/ 	.byte	0x04, 0x17
        /*002a*/ 	.short	(.L_118 - .L_117)
.L_117:
        /*002c*/ 	.word	0x00000000
        /*0030*/ 	.short	0x0003
        /*0032*/ 	.short	0x0014
        /*0034*/ 	.byte	0x00, 0xf0, 0x05, 0x00


	//----- nvinfo : EIATTR_KPARAM_INFO
	.align		4
.L_118:
        /*0038*/ 	.byte	0x04, 0x17
        /*003a*/ 	.short	(.L_120 - .L_119)
.L_119:
        /*003c*/ 	.word	0x00000000
        /*0040*/ 	.short	0x0002
        /*0042*/ 	.short	0x0010
        /*0044*/ 	.byte	0x00, 0xf0, 0x11, 0x00


	//----- nvinfo : EIATTR_KPARAM_INFO
	.align		4
.L_120:
        /*0048*/ 	.byte	0x04, 0x17
        /*004a*/ 	.short	(.L_122 - .L_121)
.L_121:
        /*004c*/ 	.word	0x00000000
        /*0050*/ 	.short	0x0001
        /*0052*/ 	.short	0x0008
        /*0054*/ 	.byte	0x00, 0xf5, 0x21, 0x00


	//----- nvinfo : EIATTR_KPARAM_INFO
	.align		4
.L_122:
        /*0058*/ 	.byte	0x04, 0x17
        /*005a*/ 	.short	(.L_124 - .L_123)
.L_123:
        /*005c*/ 	.word	0x00000000
        /*0060*/ 	.short	0x0000
        /*0062*/ 	.short	0x0000
        /*0064*/ 	.byte	0x00, 0xf5, 0x21, 0x00


	//----- nvinfo : EIATTR_SPARSE_MMA_MASK
	.align		4
.L_124:
        /*0068*/ 	.byte	0x03, 0x50
        /*006a*/ 	.short	0x0000


	//----- nvinfo : EIATTR_MAXREG_COUNT
	.align		4
        /*006c*/ 	.byte	0x03, 0x1b
        /*006e*/ 	.short	0x00ff


	//----- nvinfo : EIATTR_NUM_BARRIERS
	.align		4
        /*0070*/ 	.byte	0x02, 0x4c
        /*0072*/ 	.byte	0x01
	.zero		1


	//----- nvinfo : EIATTR_MERCURY_ISA_VERSION
	.align		4
        /*0074*/ 	.byte	0x03, 0x5f
        /*0076*/ 	.short	0x0101


	//----- nvinfo : EIATTR_COOP_GROUP_MASK_REGIDS
	.align		4
        /*0078*/ 	.byte	0x04, 0x29
        /*007a*/ 	.short	(.L_126 - .L_125)


	//   ....[0]....
.L_125:
        /*007c*/ 	.word	0xffffffff


	//   ....[1]....
        /*0080*/ 	.word	0xffffffff


	//   ....[2]....
        /*0084*/ 	.word	0xffffffff


	//   ....[3]....
        /*0088*/ 	.word	0xffffffff


	//   ....[4]....
        /*008c*/ 	.word	0xffffffff


	//   ....[5]....
        /*0090*/ 	.word	0xffffffff


	//   ....[6]....
        /*0094*/ 	.word	0xffffffff


	//   ....[7]....
        /*0098*/ 	.word	0xffffffff


	//   ....[8]....
        /*009c*/ 	.word	0xffffffff


	//   ....[9]....
        /*00a0*/ 	.word	0xffffffff


	//   ....[10]....
        /*00a4*/ 	.word	0xffffffff


	//   ....[11]....
        /*00a8*/ 	.word	0xffffffff


	//   ....[12]....
        /*00ac*/ 	.word	0xffffffff


	//   ....[13]....
        /*00b0*/ 	.word	0xffffffff


	//   ....[14]....
        /*00b4*/ 	.word	0xffffffff


	//   ....[15]....
        /*00b8*/ 	.word	0xffffffff


	//   ....[16]....
        /*00bc*/ 	.word	0xffffffff


	//   ....[17]....
        /*00c0*/ 	.word	0xffffffff


	//   ....[18]....
        /*00c4*/ 	.word	0xffffffff


	//   ....[19]....
        /*00c8*/ 	.word	0xffffffff


	//   ....[20]....
        /*00cc*/ 	.word	0xffffffff


	//   ....[21]....
        /*00d0*/ 	.word	0xffffffff


	//   ....[22]....
        /*00d4*/ 	.word	0xffffffff


	//   ....[23]....
        /*00d8*/ 	.word	0xffffffff


	//   ....[24]....
        /*00dc*/ 	.word	0xffffffff


	//   ....[25]....
        /*00e0*/ 	.word	0xffffffff


	//   ....[26]....
        /*00e4*/ 	.word	0xffffffff


	//   ....[27]....
        /*00e8*/ 	.word	0xffffffff


	//   ....[28]....
        /*00ec*/ 	.word	0xffffffff


	//   ....[29]....
        /*00f0*/ 	.word	0xffffffff


	//----- nvinfo : EIATTR_COOP_GROUP_INSTR_OFFSETS
	.align		4
.L_126:
        /*00f4*/ 	.byte	0x04, 0x28
        /*00f6*/ 	.short	(.L_128 - .L_127)


	//   ....[0]....
.L_127:
        /*00f8*/ 	.word	0x00000890


	//   ....[1]....
        /*00fc*/ 	.word	0x000008f0


	//   ....[2]....
        /*0100*/ 	.word	0x00000940


	//   ....[3]....
        /*0104*/ 	.word	0x000009b0


	//   ....[4]....
        /*0108*/ 	.word	0x00000a10


	//   ....[5]....
        /*010c*/ 	.word	0x00000ba0


	//   ....[6]....
        /*0110*/ 	.word	0x00000c40


	//   ....[7]....
        /*0114*/ 	.word	0x00000cc0


	//   ....[8]....
        /*0118*/ 	.word	0x00000d20


	//   ....[9]....
        /*011c*/ 	.word	0x00000d60


	//   ....[10]....
        /*0120*/ 	.word	0x000019d0


	//   ....[11]....
        /*0124*/ 	.word	0x00001a30


	//   ....[12]....
        /*0128*/ 	.word	0x00001a90


	//   ....[13]....
        /*012c*/ 	.word	0x00001af0


	//   ....[14]....
        /*0130*/ 	.word	0x00001b50


	//   ....[15]....
        /*0134*/ 	.word	0x000023f0


	//   ....[16]....
        /*0138*/ 	.word	0x00002450


	//   ....[17]....
        /*013c*/ 	.word	0x000024a0


	//   ....[18]....
        /*0140*/ 	.word	0x00002510


	//   ....[19]....
        /*0144*/ 	.word	0x00002570


	//   ....[20]....
        /*0148*/ 	.word	0x00002700


	//   ....[21]....
        /*014c*/ 	.word	0x00002790


	//   ....[22]....
        /*0150*/ 	.word	0x000027e0


	//   ....[23]....
        /*0154*/ 	.word	0x00002850


	//   ....[24]....
        /*0158*/ 	.word	0x000028c0


	//   ....[25]....
        /*015c*/ 	.word	0x000036a0


	//   ....[26]....
        /*0160*/ 	.word	0x00003700


	//   ....[27]....
        /*0164*/ 	.word	0x00003760


	//   ....[28]....
        /*0168*/ 	.word	0x000037c0


	//   ....[29]....
        /*016c*/ 	.word	0x00003820


	//----- nvinfo : EIATTR_VRC_CTA_INIT_COUNT
	.align		4
.L_128:
        /*0170*/ 	.byte	0x02, 0x4a
	.zero		1
	.zero		1


	//----- nvinfo : EIATTR_EXIT_INSTR_OFFSETS
	.align		4
        /*0174*/ 	.byte	0x04, 0x1c
        /*0176*/ 	.short	(.L_130 - .L_129)


	//   ....[0]....
.L_129:
        /*0178*/ 	.word	0x00000080


	//   ....[1]....
        /*017c*/ 	.word	0x000000c0


	//   ....[2]....
        /*0180*/ 	.word	0x00003940


	//   ....[3]....
        /*0184*/ 	.word	0x00003990


	//----- nvinfo : EIATTR_MAX_THREADS
	.align		4
.L_130:
        /*0188*/ 	.byte	0x04, 0x05
        /*018a*/ 	.short	(.L_132 - .L_131)
.L_131:
        /*018c*/ 	.word	0x00000100
        /*0190*/ 	.word	0x00000001
        /*0194*/ 	.word	0x00000001


	//----- nvinfo : EIATTR_CRS_STACK_SIZE
	.align		4
.L_132:
        /*0198*/ 	.byte	0x04, 0x1e
        /*019a*/ 	.short	(.L_134 - .L_133)
.L_133:
        /*019c*/ 	.word	0x00000000


	//----- nvinfo : EIATTR_CBANK_PARAM_SIZE
	.align		4
.L_134:
        /*01a0*/ 	.byte	0x03, 0x19
        /*01a2*/ 	.short	0x001d


	//----- nvinfo : EIATTR_PARAM_CBANK
	.align		4
        /*01a4*/ 	.byte	0x04, 0x0a
        /*01a6*/ 	.short	(.L_136 - .L_135)
	.align		4
.L_135:
        /*01a8*/ 	.word	index@(.nv.constant0._ZN3cub18CUB_300001_SM_10006detail6reduce28DeviceReduceSingleTileKernelINS2_10policy_hubIjyN4cuda3std3__44plusIjEEE10Policy1000EPjPiiS9_ijNS7_10__identityEEEvT0_T1_T2_T3_T4_T6_)
        /*01ac*/ 	.short	0x0380
        /*01ae*/ 	.short	0x001d


	//----- nvinfo : EIATTR_SW_WAR
	.align		4
.L_136:
        /*01b0*/ 	.byte	0x04, 0x36
        /*01b2*/ 	.short	(.L_138 - .L_137)
.L_137:
        /*01b4*/ 	.word	0x00000008
.L_138:


//--------------------- .nv.info._ZN3cub18CUB_300001_SM_10006detail6reduce18DeviceReduceKernelINS2_10policy_hubIjyN4cuda3std3__44plusIjEEE10Policy1000EN6thrust24THRUST_300001_SM_1000_NS6detail15normal_iteratorINSD_10device_ptrI6float2EEEEyS9_j14isInsideCircleEEvT0_PT3_T1_NS0_13GridEvenShareISO_EET2_T4_ --------------------------
	.section	.nv.info._ZN3cub18CUB_300001_SM_10006detail6reduce18DeviceReduceKernelINS2_10policy_hubIjyN4cuda3std3__44plusIjEEE10Policy1000EN6thrust24THRUST_300001_SM_1000_NS6detail15normal_iteratorINSD_10device_ptrI6float2EEEEyS9_j14isInsideCircleEEvT0_PT3_T1_NS0_13GridEvenShareISO_EET2_T4_,"",@"SHT_CUDA_INFO"
	.sectionflags	@""
	.align	4


	//----- nvinfo : EIATTR_CUDA_API_VERSION
	.align		4
        /*0000*/ 	.byte	0x04, 0x37
        /*0002*/ 	.short	(.L_140 - .L_139)
.L_139:
        /*0004*/ 	.word	0x00000082


	//----- nvinfo : EIATTR_KPARAM_INFO
	.align		4
.L_140:
        /*0008*/ 	.byte	0x04, 0x17
        /*000a*/ 	.short	(.L_142 - .L_141)
.L_141:
        /*000c*/ 	.word	0x00000000
        /*0010*/ 	.short	0x0005
        /*0012*/ 	.short	0x0061
        /*0014*/ 	.byte	0x00, 0xf0, 0x05, 0x00


	//----- nvinfo : EIATTR_KPARAM_INFO
	.align		4
.L_142:
        /*0018*/ 	.byte	0x04, 0x17
        /*001a*/ 	.short	(.L_144 - .L_143)
.L_143:
        /*001c*/ 	.word	0x00000000
        /*0020*/ 	.short	0x0004
        /*0022*/ 	.short	0x0060
        /*0024*/ 	.byte	0x00, 0xf0, 0x05, 0x00


	//----- nvinfo : EIATTR_KPARAM_INFO
	.align		4
.L_144:
        /*0028*/ 	.byte	0x04, 0x17
        /*002a*/ 	.short	(.L_146 - .L_145)
.L_145:
        /*002c*/ 	.word	0x00000000
        /*0030*/ 	.short	0x0003
        /*0032*/ 	.short	0x0018
        /*0034*/ 	.byte	0x00, 0xf0, 0x21, 0x01


	//----- nvinfo : EIATTR_KPARAM_INFO
	.align		4
.L_146:
        /*0038*/ 	.byte	0x04, 0x17
        /*003a*/ 	.short	(.L_148 - .L_147)
.L_147:
        /*003c*/ 	.word	0x00000000
        /*0040*/ 	.short	0x0002
        /*0042*/ 	.short	0x0010
        /*0044*/ 	.byte	0x00, 0xf0, 0x21, 0x00


	//----- nvinfo : EIATTR_KPARAM_INFO
	.align		4
.L_148:
        /*0048*/ 	.byte	0x04, 0x17
        /*004a*/ 	.short	(.L_150 - .L_149)
.L_149:
        /*004c*/ 	.word	0x00000000
        /*0050*/ 	.short	0x0001
        /*0052*/ 	.short	0x0008
        /*0054*/ 	.byte	0x00, 0xf5, 0x21, 0x00


	//----- nvinfo : EIATTR_KPARAM_INFO
	.align		4
.L_150:
        /*0058*/ 	.byte	0x04, 0x17
        /*005a*/ 	.short	(.L_152 - .L_151)
.L_151:
        /*005c*/ 	.word	0x00000000
        /*0060*/ 	.short	0x0000
        /*0062*/ 	.short	0x0000
        /*0064*/ 	.byte	0x00, 0xf0, 0x21, 0x00


	//----- nvinfo : EIATTR_SPARSE_MMA_MASK
	.align		4
.L_152:
        /*0068*/ 	.byte	0x03, 0x50
        /*006a*/ 	.short	0x0000


	//----- nvinfo : EIATTR_MAXREG_COUNT
	.align		4
        /*006c*/ 	.byte	0x03, 0x1b
        /*006e*/ 	.short	0x00ff


	//----- nvinfo : EIATTR_NUM_BARRIERS
	.align		4
        /*0070*/ 	.byte	0x02, 0x4c
        /*0072*/ 	.byte	0x01
	.zero		1


	//----- nvinfo : EIATTR_MERCURY_ISA_VERSION
	.align		4
        /*0074*/ 	.byte	0x03, 0x5f
        /*0076*/ 	.short	0x0101


	//----- nvinfo : EIATTR_COOP_GROUP_MASK_REGIDS
	.align		4
        /*0078*/ 	.byte	0x04, 0x29
        /*007a*/ 	.short	(.L_154 - .L_153)


	//   ....[0]....
.L_153:
        /*007c*/ 	.word	0xffffffff


	//   ....[1]....
        /*0080*/ 	.word	0xffffffff


	//   ....[2]....
        /*0084*/ 	.word	0xffffffff


	//   ....[3]....
        /*0088*/ 	.word	0xffffffff


	//   ....[4]....
        /*008c*/ 	.word	0xffffffff


	//   ....[5]....
        /*0090*/ 	.word	0xffffffff


	//   ....[6]....
        /*0094*/ 	.word	0xffffffff


	//   ....[7]....
        /*0098*/ 	.word	0xffffffff


	//   ....[8]....
        /*009c*/ 	.word	0xffffffff


	//   ....[9]....
        /*00a0*/ 	.word	0xffffffff


	//   ....[10]....
        /*00a4*/ 	.word	0xffffffff


	//   ....[11]....
        /*00a8*/ 	.word	0xffffffff


	//   ....[12]....
        /*00ac*/ 	.word	0xffffffff


	//   ....[13]....
        /*00b0*/ 	.word	0xffffffff


	//   ....[14]....
        /*00b4*/ 	.word	0xffffffff


	//----- nvinfo : EIATTR_COOP_GROUP_INSTR_OFFSETS
	.align		4
.L_154:
        /*00b8*/ 	.byte	0x04, 0x28
        /*00ba*/ 	.short	(.L_156 - .L_155)


	//   ....[0]....
.L_155:
        /*00bc*/ 	.word	0x000018b0


	//   ....[1]....
        /*00c0*/ 	.word	0x00001910


	//   ....[2]....
        /*00c4*/ 	.word	0x00001970


	//   ....[3]....
        /*00c8*/ 	.word	0x000019d0


	//   ....[4]....
        /*00cc*/ 	.word	0x00001a30


	//   ....[5]....
        /*00d0*/ 	.word	0x00001bc0


	//   ....[6]....
        /*00d4*/ 	.word	0x00001c60


	//   ....[7]....
        /*00d8*/ 	.word	0x00001cd0


	//   ....[8]....
        /*00dc*/ 	.word	0x00001d10


	//   ....[9]....
        /*00e0*/ 	.word	0x00001d60


	//   ....[10]....
        /*00e4*/ 	.word	0x00006400


	//   ....[11]....
        /*00e8*/ 	.word	0x00006460


	//   ....[12]....
        /*00ec*/ 	.word	0x000064c0


	//   ....[13]....
        /*00f0*/ 	.word	0x00006520


	//   ....[14]....
        /*00f4*/ 	.word	0x00006580


	//----- nvinfo : EIATTR_VRC_CTA_INIT_COUNT
	.align		4
.L_156:
        /*00f8*/ 	.byte	0x02, 0x4a
	.zero		1
	.zero		1


	//----- nvinfo : EIATTR_EXIT_INSTR_OFFSETS
	.align		4
        /*00fc*/ 	.byte	0x04, 0x1c
        /*00fe*/ 	.short	(.L_158 - .L_157)


	//   ....[0]....
.L_157:
        /*0100*/ 	.word	0x000066a0


	//   ....[1]....
        /*0104*/ 	.word	0x000066e0


	//----- nvinfo : EIATTR_MAX_THREADS
	.align		4
.L_158:
        /*0108*/ 	.byte	0x04, 0x05
        /*010a*/ 	.short	(.L_160 - .L_159)
.L_159:
        /*010c*/ 	.word	0x00000100
        /*0110*/ 	.word	0x00000001
        /*0114*/ 	.word	0x00000001


	//----- nvinfo : EIATTR_CRS_STACK_SIZE
	.align		4
.L_160:
        /*0118*/ 	.byte	0x04, 0x1e
        /*011a*/ 	.short	(.L_162 - .L_161)
.L_161:
        /*011c*/ 	.word	0x00000000


	//----- nvinfo : EIATTR_CBANK_PARAM_SIZE
	.align		4
.L_162:
        /*0120*/ 	.byte	0x03, 0x19
        /*0122*/ 	.short	0x0062


	//----- nvinfo : EIATTR_PARAM_CBANK
	.align		4
        /*0124*/ 	.byte	0x04, 0x0a
        /*0126*/ 	.short	(.L_164 - .L_163)
	.align		4
.L_163:
        /*0128*/ 	.word	index@(.nv.constant0._ZN3cub18CUB_300001_SM_10006detail6reduce18DeviceReduceKernelINS2_10policy_hubIjyN4cuda3std3__44plusIjEEE10Policy1000EN6thrust24THRUST_300001_SM_1000_NS6detail15normal_iteratorINSD_10device_ptrI6float2EEEEyS9_j14isInsideCircleEEvT0_PT3_T1_NS0_13GridEvenShareISO_EET2_T4_)
        /*012c*/ 	.short	0x0380
        /*012e*/ 	.short	0x0062


	//----- nvinfo : EIATTR_SW_WAR
	.align		4
.L_164:
        /*0130*/ 	.byte	0x04, 0x36
        /*0132*/ 	.short	(.L_166 - .L_165)
.L_165:
        /*0134*/ 	.word	0x00000008
.L_166:


//--------------------- .nv.info._ZN3cub18CUB_300001_SM_10006detail6reduce28DeviceReduceSingleTileKernelINS2_10policy_hubIjyN4cuda3std3__44plusIjEEE10Policy1000EN6thrust24THRUST_300001_SM_1000_NS6detail15normal_iteratorINSD_10device_ptrI6float2EEEEPiyS9_ij14isInsideCircleEEvT0_T1_T2_T3_T4_T6_ --------------------------
	.section	.nv.info._ZN3cub18CUB_300001_SM_10006detail6reduce28DeviceReduceSingleTileKernelINS2_10policy_hubIjyN4cuda3std3__44plusIjEEE10Policy1000EN6thrust24THRUST_300001_SM_1000_NS6detail15normal_iteratorINSD_10device_ptrI6float2EEEEPiyS9_ij14isInsideCircleEEvT0_T1_T2_T3_T4_T6_,"",@"SHT_CUDA_INFO"
	.sectionflags	@""
	.align	4


	//----- nvinfo : EIATTR_CUDA_API_VERSION
	.align		4
        /*0000*/ 	.byte	0x04, 0x37
        /*0002*/ 	.short	(.L_168 - .L_167)
.L_167:
        /*0004*/ 	.word	0x00000082


	//----- nvinfo : EIATTR_KPARAM_INFO
	.align		4
.L_168:
        /*0008*/ 	.byte	0x04, 0x17
        /*000a*/ 	.short	(.L_170 - .L_169)
.L_169:
        /*000c*/ 	.word	0x00000000
        /*0010*/ 	.short	0x0005
        /*0012*/ 	.short	0x0020
        /*0014*/ 	.byte	0x00, 0xf0, 0x05, 0x00


	//----- nvinfo : EIATTR_KPARAM_INFO
	.align		4
.L_170:
        /*0018*/ 	.byte	0x04, 0x17
        /*001a*/ 	.short	(.L_172 - .L_171)
.L_171:
        /*001c*/ 	.word	0x00000000
        /*0020*/ 	.short	0x0004
        /*0022*/ 	.short	0x001c
        /*0024*/ 	.byte	0x00, 0xf0, 0x11, 0x00


	//----- nvinfo : EIATTR_KPARAM_INFO
	.align		4
.L_172:
        /*0028*/ 	.byte	0x04, 0x17
        /*002a*/ 	.short	(.L_174 - .L_173)
.L_173:
        /*002c*/ 	.word	0x00000000
        /*0030*/ 	.short	0x0003
        /*0032*/ 	.short	0x0018
        /*0034*/ 	.byte	0x00, 0xf0, 0x05, 0x00


	//----- nvinfo : EIATTR_KPARAM_INFO
	.align		4
.L_174:
        /*0038*/ 	.byte	0x04, 0x17
        /*003a*/ 	.short	(.L_176 - .L_175)
.L_175:
        /*003c*/ 	.word	0x00000000
        /*0040*/ 	.short	0x0002
        /*0042*/ 	.short	0x0010
        /*0044*/ 	.byte	0x00, 0xf0, 0x21, 0x00


	//----- nvinfo : EIATTR_KPARAM_INFO
	.align		4
.L_176:
        /*0048*/ 	.byte	0x04, 0x17
        /*004a*/ 	.short	(.L_178 - .L_177)
.L_177:
        /*004c*/ 	.word	0x00000000
        /*0050*/ 	.short	0x0001
        /*0052*/ 	.short	0x0008
        /*0054*/ 	.byte	0x00, 0xf5, 0x21, 0x00


	//----- nvinfo : EIATTR_KPARAM_INFO
	.align		4
.L_178:
        /*0058*/ 	.byte	0x04, 0x17
        /*005a*/ 	.short	(.L_180 - .L_179)
.L_179:
        /*005c*/ 	.word	0x00000000
        /*0060*/ 	.short	0x0000
        /*0062*/ 	.short	0x0000
        /*0064*/ 	.byte	0x00, 0xf0, 0x21, 0x00


	//----- nvinfo : EIATTR_SPARSE_MMA_MASK
	.align		4
.L_180:
        /*0068*/ 	.byte	0x03, 0x50
        /*006a*/ 	.short	0x0000


	//----- nvinfo : EIATTR_MAXREG_COUNT
	.align		4
        /*006c*/ 	.byte	0x03, 0x1b
        /*006e*/ 	.short	0x00ff


	//----- nvinfo : EIATTR_NUM_BARRIERS
	.align		4
        /*0070*/ 	.byte	0x02, 0x4c
        /*0072*/ 	.byte	0x01
	.zero		1


	//----- nvinfo : EIATTR_MERCURY_ISA_VERSION
	.align		4
        /*0074*/ 	.byte	0x03, 0x5f
        /*0076*/ 	.short	0x0101


	//----- nvinfo : EIATTR_COOP_GROUP_MASK_REGIDS
	.align		4
        /*0078*/ 	.byte	0x04, 0x29
        /*007a*/ 	.short	(.L_182 - .L_181)


	//   ....[0]....
.L_181:
        /*007c*/ 	.word	0xffffffff


	//   ....[1]....
        /*0080*/ 	.word	0xffffffff


	//   ....[2]....
        /*0084*/ 	.word	0xffffffff


	//   ....[3]....
        /*0088*/ 	.word	0xffffffff


	//   ....[4]....
        /*008c*/ 	.word	0xffffffff


	//   ....[5]....
        /*0090*/ 	.word	0xffffffff


	//   ....[6]....
        /*0094*/ 	.word	0xffffffff


	//   ....[7]....
        /*0098*/ 	.word	0xffffffff


	//   ....[8]....
        /*009c*/ 	.word	0xffffffff


	//   ....[9]....
        /*00a0*/ 	.word	0xffffffff


	//   ....[10]....
        /*00a4*/ 	.word	0xffffffff


	//   ....[11]....
        /*00a8*/ 	.word	0xffffffff


	//   ....[12]....
        /*00ac*/ 	.word	0xffffffff


	//   ....[13]....
        /*00b0*/ 	.word	0xffffffff


	//   ....[14]....
        /*00b4*/ 	.word	0xffffffff


	//----- nvinfo : EIATTR_COOP_GROUP_INSTR_OFFSETS
	.align		4
.L_182:
        /*00b8*/ 	.byte	0x04, 0x28
        /*00ba*/ 	.short	(.L_184 - .L_183)


	//   ....[0]....
.L_183:
        /*00bc*/ 	.word	0x00001800


	//   ....[1]....
        /*00c0*/ 	.word	0x00001860


	//   ....[2]....
        /*00c4*/ 	.word	0x000018b0


	//   ....[3]....
        /*00c8*/ 	.word	0x00001900


	//   ....[4]....
        /*00cc*/ 	.word	0x00001970


	//   ....[5]....
        /*00d0*/ 	.word	0x00001b10


	//   ....[6]....
        /*00d4*/ 	.word	0x00001bb0


	//   ....[7]....
        /*00d8*/ 	.word	0x00001c20


	//   ....[8]....
        /*00dc*/ 	.word	0x00001c80


	//   ....[9]....
        /*00e0*/ 	.word	0x00001cd0


	//   ....[10]....
        /*00e4*/ 	.word	0x000061a0


	//   ....[11]....
        /*00e8*/ 	.word	0x00006200


	//   ....[12]....
        /*00ec*/ 	.word	0x00006260


	//   ....[13]....
        /*00f0*/ 	.word	0x000062c0


	//   ....[14]....
        /*00f4*/ 	.word	0x00006320


	//----- nvinfo : EIATTR_VRC_CTA_INIT_COUNT
	.align		4
.L_184:
        /*00f8*/ 	.byte	0x02, 0x4a
	.zero		1
	.zero		1


	//----- nvinfo : EIATTR_EXIT_INSTR_OFFSETS
	.align		4
        /*00fc*/ 	.byte	0x04, 0x1c
        /*00fe*/ 	.short	(.L_186 - .L_185)


	//   ....[0]....
.L_185:
        /*0100*/ 	.word	0x00000080


	//   ....[1]....
        /*0104*/ 	.word	0x000000c0


	//   ....[2]....
        /*0108*/ 	.word	0x00006430


	//   ....[3]....
        /*010c*/ 	.word	0x00006480


	//----- nvinfo : EIATTR_MAX_THREADS
	.align		4
.L_186:
        /*0110*/ 	.byte	0x04, 0x05
        /*0112*/ 	.short	(.L_188 - .L_187)
.L_187:
        /*0114*/ 	.word	0x00000100
        /*0118*/ 	.word	0x00000001
        /*011c*/ 	.word	0x00000001


	//----- nvinfo : EIATTR_CRS_STACK_SIZE
	.align		4
.L_188:
        /*0120*/ 	.byte	0x04, 0x1e
        /*0122*/ 	.short	(.L_190 - .L_189)
.L_189:
        /*0124*/ 	.word	0x00000000


	//----- nvinfo : EIATTR_CBANK_PARAM_SIZE
	.align		4
.L_190:
        /*0128*/ 	.byte	0x03, 0x19
        /*012a*/ 	.short	0x0021


	//----- nvinfo : EIATTR_PARAM_CBANK
	.align		4
        /*012c*/ 	.byte	0x04, 0x0a
        /*012e*/ 	.short	(.L_192 - .L_191)
	.align		4
.L_191:
        /*0130*/ 	.word	index@(.nv.constant0._ZN3cub18CUB_300001_SM_10006detail6reduce28DeviceReduceSingleTileKernelINS2_10policy_hubIjyN4cuda3std3__44plusIjEEE10Policy1000EN6thrust24THRUST_300001_SM_1000_NS6detail15normal_iteratorINSD_10device_ptrI6float2EEEEPiyS9_ij14isInsideCircleEEvT0_T1_T2_T3_T4_T6_)
        /*0134*/ 	.short	0x0380
        /*0136*/ 	.short	0x0021


	//----- nvinfo : EIATTR_SW_WAR
	.align		4
.L_192:
        /*0138*/ 	.byte	0x04, 0x36
        /*013a*/ 	.short	(.L_194 - .L_193)
.L_193:
        /*013c*/ 	.word	0x00000008
.L_194:


//--------------------- .nv.info._ZN3cub18CUB_300001_SM_10006detail6reduce28DeviceReduceSingleTileKernelINS2_10policy_hubIjjN4cuda3std3__44plusIjEEE10Policy1000EPjPiiS9_ijNS7_10__identityEEEvT0_T1_T2_T3_T4_T6_ --------------------------
	.section	.nv.info._ZN3cub18CUB_300001_SM_10006detail6reduce28DeviceReduceSingleTileKernelINS2_10policy_hubIjjN4cuda3std3__44plusIjEEE10Policy1000EPjPiiS9_ijNS7_10__identityEEEvT0_T1_T2_T3_T4_T6_,"",@"SHT_CUDA_INFO"
	.sectionflags	@""
	.align	4


	//----- nvinfo : EIATTR_CUDA_API_VERSION
	.align		4
        /*0000*/ 	.byte	0x04, 0x37
        /*0002*/ 	.short	(.L_196 - .L_195)
.L_195:
        /*0004*/ 	.word	0x00000082


	//----- nvinfo : EIATTR_KPARAM_INFO
	.align		4
.L_196:
        /*0008*/ 	.byte	0x04, 0x17
        /*000a*/ 	.short	(.L_198 - .L_197)
.L_197:
        /*000c*/ 	.word	0x00000000
        /*0010*/ 	.short	0x0005
        /*0012*/ 	.short	0x001c
        /*0014*/ 	.byte	0x00, 0xf0, 0x05, 0x00


	//----- nvinfo : EIATTR_KPARAM_INFO
	.align		4
.L_198:
        /*0018*/ 	.byte	0x04, 0x17
        /*001a*/ 	.short	(.L_200 - .L_199)
.L_199:
        /*001c*/ 	.word	0x00000000
        /*0020*/ 	.short	0x0004
        /*0022*/ 	.short	0x0018
        /*0024*/ 	.byte	0x00, 0xf0, 0x11, 0x00


	//----- nvinfo : EIATTR_KPARAM_INFO
	.align		4
.L_200:
        /*0028*/ 	.byte	0x04, 0x17
        /*002a*/ 	.short	(.L_202 - .L_201)
.L_201:
        /*002c*/ 	.word	0x00000000
        /*0030*/ 	.short	0x0003
        /*0032*/ 	.short	0x0014
        /*0034*/ 	.byte	0x00, 0xf0, 0x05, 0x00


	//----- nvinfo : EIATTR_KPARAM_INFO
	.align		4
.L_202:
        /*0038*/ 	.byte	0x04, 0x17
        /*003a*/ 	.short	(.L_204 - .L_203)
.L_203:
        /*003c*/ 	.word	0x00000000
        /*0040*/ 	.short	0x0002
        /*0042*/ 	.short	0x0010
        /*0044*/ 	.byte	0x00, 0xf0, 0x11, 0x00


	//----- nvinfo : EIATTR_KPARAM_INFO
	.align		4
.L_204:
        /*0048*/ 	.byte	0x04, 0x17
        /*004a*/ 	.short	(.L_206 - .L_205)
.L_205:
        /*004c*/ 	.word	0x00000000
        /*0050*/ 	.short	0x0001
        /*0052*/ 	.short	0x0008
        /*0054*/ 	.byte	0x00, 0xf5, 0x21, 0x00


	//----- nvinfo : EIATTR_KPARAM_INFO
	.align		4
.L_206:
        /*0058*/ 	.byte	0x04, 0x17
        /*005a*/ 	.short	(.L_208 - .L_207)
.L_207:
        /*005c*/ 	.word	0x00000000
        /*0060*/ 	.short	0x0000
        /*0062*/ 	.short	0x0000
        /*0064*/ 	.byte	0x00, 0xf5, 0x21, 0x00


	//----- nvinfo : EIATTR_SPARSE_MMA_MASK
	.align		4
.L_208:
        /*0068*/ 	.byte	0x03, 0x50
        /*006a*/ 	.short	0x0000


	//----- nvinfo : EIATTR_MAXREG_COUNT
	.align		4
        /*006c*/ 	.byte	0x03, 0x1b
        /*006e*/ 	.short	0x00ff


	//----- nvinfo : EIATTR_NUM_BARRIERS
	.align		4
        /*0070*/ 	.byte	0x02, 0x4c
        /*0072*/ 	.byte	0x01
	.zero		1


	//----- nvinfo : EIATTR_MERCURY_ISA_VERSION
	.align		4
        /*0074*/ 	.byte	0x03, 0x5f
        /*0076*/ 	.short	0x0101


	//----- nvinfo : EIATTR_COOP_GROUP_MASK_REGIDS
	.align		4
        /*0078*/ 	.byte	0x04, 0x29
        /*007a*/ 	.short	(.L_210 - .L_209)


	//   ....[0]....
.L_209:
        /*007c*/ 	.word	0xffffffff


	//   ....[1]....
        /*0080*/ 	.word	0xffffffff


	//   ....[2]....
        /*0084*/ 	.word	0xffffffff


	//   ....[3]....
        /*0088*/ 	.word	0xffffffff


	//   ....[4]....
        /*008c*/ 	.word	0xffffffff


	//   ....[5]....
        /*0090*/ 	.word	0xffffffff


	//   ....[6]....
        /*0094*/ 	.word	0xffffffff


	//   ....[7]....
        /*0098*/ 	.word	0xffffffff


	//   ....[8]....
        /*009c*/ 	.word	0xffffffff


	//   ....[9]....
        /*00a0*/ 	.word	0xffffffff


	//   ....[10]....
        /*00a4*/ 	.word	0xffffffff


	//   ....[11]....
        /*00a8*/ 	.word	0xffffffff


	//   ....[12]....
        /*00ac*/ 	.word	0xffffffff


	//   ....[13]....
        /*00b0*/ 	.word	0xffffffff


	//   ....[14]....
        /*00b4*/ 	.word	0xffffffff


	//   ....[15]....
        /*00b8*/ 	.word	0xffffffff


	//   ....[16]....
        /*00bc*/ 	.word	0xffffffff


	//   ....[17]....
        /*00c0*/ 	.word	0xffffffff


	//   ....[18]....
        /*00c4*/ 	.word	0xffffffff


	//   ....[19]....
        /*00c8*/ 	.word	0xffffffff


	//   ....[20]....
        /*00cc*/ 	.word	0xffffffff


	//   ....[21]....
        /*00d0*/ 	.word	0xffffffff


	//   ....[22]....
        /*00d4*/ 	.word	0xffffffff


	//   ....[23]....
        /*00d8*/ 	.word	0xffffffff


	//   ....[24]....
        /*00dc*/ 	.word	0xffffffff


	//   ....[25]....
        /*00e0*/ 	.word	0xffffffff


	//   ....[26]....
        /*00e4*/ 	.word	0xffffffff


	//   ....[27]....
        /*00e8*/ 	.word	0xffffffff


	//   ....[28]....
        /*00ec*/ 	.word	0xffffffff


	//   ....[29]....
        /*00f0*/ 	.word	0xffffffff


	//----- nvinfo : EIATTR_COOP_GROUP_INSTR_OFFSETS
	.align		4
.L_210:
        /*00f4*/ 	.byte	0x04, 0x28
        /*00f6*/ 	.short	(.L_212 - .L_211)


	//   ....[0]....
.L_211:
        /*00f8*/ 	.word	0x00000890


	//   ....[1]....
        /*00fc*/ 	.word	0x000008f0


	//   ....[2]....
        /*0100*/ 	.word	0x00000940


	//   ....[3]....
        /*0104*/ 	.word	0x000009b0


	//   ....[4]....
        /*0108*/ 	.word	0x00000a10


	//   ....[5]....
        /*010c*/ 	.word	0x00000ba0


	//   ....[6]....
        /*0110*/ 	.word	0x00000c40


	//   ....[7]....
        /*0114*/ 	.word	0x00000cc0


	//   ....[8]....
        /*0118*/ 	.word	0x00000d20


	//   ....[9]....
        /*011c*/ 	.word	0x00000d60


	//   ....[10]....
        /*0120*/ 	.word	0x000019d0


	//   ....[11]....
        /*0124*/ 	.word	0x00001a30


	//   ....[12]....
        /*0128*/ 	.word	0x00001a90


	//   ....[13]....
        /*012c*/ 	.word	0x00001af0


	//   ....[14]....
        /*0130*/ 	.word	0x00001b50


	//   ....[15]....
        /*0134*/ 	.word	0x000023f0


	//   ....[16]....
        /*0138*/ 	.word	0x00002450


	//   ....[17]....
        /*013c*/ 	.word	0x000024a0


	//   ....[18]....
        /*0140*/ 	.word	0x00002510


	//   ....[19]....
        /*0144*/ 	.word	0x00002570


	//   ....[20]....
        /*0148*/ 	.word	0x00002700


	//   ....[21]....
        /*014c*/ 	.word	0x00002790


	//   ....[22]....
        /*0150*/ 	.word	0x000027e0


	//   ....[23]....
        /*0154*/ 	.word	0x00002850


	//   ....[24]....
        /*0158*/ 	.word	0x000028c0


	//   ....[25]....
        /*015c*/ 	.word	0x000036a0


	//   ....[26]....
        /*0160*/ 	.word	0x00003700


	//   ....[27]....
        /*0164*/ 	.word	0x00003760


	//   ....[28]....
        /*0168*/ 	.word	0x000037c0


	//   ....[29]....
        /*016c*/ 	.word	0x00003820


	//----- nvinfo : EIATTR_VRC_CTA_INIT_COUNT
	.align		4
.L_212:
        /*0170*/ 	.byte	0x02, 0x4a
	.zero		1
	.zero		1


	//----- nvinfo : EIATTR_EXIT_INSTR_OFFSETS
	.align		4
        /*0174*/ 	.byte	0x04, 0x1c
        /*0176*/ 	.short	(.L_214 - .L_213)


	//   ....[0]....
.L_213:
        /*0178*/ 	.word	0x00000080


	//   ....[1]....
        /*017c*/ 	.word	0x000000c0


	//   ....[2]....
        /*0180*/ 	.word	0x00003940


	//   ....[3]....
        /*0184*/ 	.word	0x00003990


	//----- nvinfo : EIATTR_MAX_THREADS
	.align		4
.L_214:
        /*0188*/ 	.byte	0x04, 0x05
        /*018a*/ 	.short	(.L_216 - .L_215)
.L_215:
        /*018c*/ 	.word	0x00000100
        /*0190*/ 	.word	0x00000001
        /*0194*/ 	.word	0x00000001


	//----- nvinfo : EIATTR_CRS_STACK_SIZE
	.align		4
.L_216:
        /*0198*/ 	.byte	0x04, 0x1e
        /*019a*/ 	.short	(.L_218 - .L_217)
.L_217:
        /*019c*/ 	.word	0x00000000


	//----- nvinfo : EIATTR_CBANK_PARAM_SIZE
	.align		4
.L_218:
        /*01a0*/ 	.byte	0x03, 0x19
        /*01a2*/ 	.short	0x001d


	//----- nvinfo : EIATTR_PARAM_CBANK
	.align		4
        /*01a4*/ 	.byte	0x04, 0x0a
        /*01a6*/ 	.short	(.L_220 - .L_219)
	.align		4
.L_219:
        /*01a8*/ 	.word	index@(.nv.constant0._ZN3cub18CUB_300001_SM_10006detail6reduce28DeviceReduceSingleTileKernelINS2_10policy_hubIjjN4cuda3std3__44plusIjEEE10Policy1000EPjPiiS9_ijNS7_10__identityEEEvT0_T1_T2_T3_T4_T6_)
        /*01ac*/ 	.short	0x0380
        /*01ae*/ 	.short	0x001d


	//----- nvinfo : EIATTR_SW_WAR
	.align		4
.L_220:
        /*01b0*/ 	.byte	0x04, 0x36
        /*01b2*/ 	.short	(.L_222 - .L_221)
.L_221:
        /*01b4*/ 	.word	0x00000008
.L_222:


//--------------------- .nv.info._ZN3cub18CUB_300001_SM_10006detail6reduce18DeviceReduceKernelINS2_10policy_hubIjjN4cuda3std3__44plusIjEEE10Policy1000EN6thrust24THRUST_300001_SM_1000_NS6detail15normal_iteratorINSD_10device_ptrI6float2EEEEjS9_j14isInsideCircleEEvT0_PT3_T1_NS0_13GridEvenShareISO_EET2_T4_ --------------------------
	.section	.nv.info._ZN3cub18CUB_300001_SM_10006detail6reduce18DeviceReduceKernelINS2_10policy_hubIjjN4cuda3std3__44plusIjEEE10Policy1000EN6thrust24THRUST_300001_SM_1000_NS6detail15normal_iteratorINSD_10device_ptrI6float2EEEEjS9_j14isInsideCircleEEvT0_PT3_T1_NS0_13GridEvenShareISO_EET2_T4_,"",@"SHT_CUDA_INFO"
	.sectionflags	@""
	.align	4


	//----- nvinfo : EIATTR_CUDA_API_VERSION
	.align		4
        /*0000*/ 	.byte	0x04, 0x37
        /*0002*/ 	.short	(.L_224 - .L_223)
.L_223:
        /*0004*/ 	.word	0x00000082


	//----- nvinfo : EIATTR_KPARAM_INFO
	.align		4
.L_224:
        /*0008*/ 	.byte	0x04, 0x17
        /*000a*/ 	.short	(.L_226 - .L_225)
.L_225:
        /*000c*/ 	.word	0x00000000
        /*0010*/ 	.short	0x0005
        /*0012*/ 	.short	0x003d
        /*0014*/ 	.byte	0x00, 0xf0, 0x05, 0x00


	//----- nvinfo : EIATTR_KPARAM_INFO
	.align		4
.L_226:
        /*0018*/ 	.byte	0x04, 0x17
        /*001a*/ 	.short	(.L_228 - .L_227)
.L_227:
        /*001c*/ 	.word	0x00000000
        /*0020*/ 	.short	0x0004
        /*0022*/ 	.short	0x003c
        /*0024*/ 	.byte	0x00, 0xf0, 0x05, 0x00


	//----- nvinfo : EIATTR_KPARAM_INFO
	.align		4
.L_228:
        /*0028*/ 	.byte	0x04, 0x17
        /*002a*/ 	.short	(.L_230 - .L_229)
.L_229:
        /*002c*/ 	.word	0x00000000
        /*0030*/ 	.short	0x0003
        /*0032*/ 	.short	0x0014
        /*0034*/ 	.byte	0x00, 0xf0, 0xa1, 0x00


	//----- nvinfo : EIATTR_KPARAM_INFO
	.align		4
.L_230:
        /*0038*/ 	.byte	0x04, 0x17
        /*003a*/ 	.short	(.L_232 - .L_231)
.L_231:
        /*003c*/ 	.word	0x00000000
        /*0040*/ 	.short	0x0002
        /*0042*/ 	.short	0x0010
        /*0044*/ 	.byte	0x00, 0xf0, 0x11, 0x00


	//----- nvinfo : EIATTR_KPARAM_INFO
	.align		4
.L_232:
        /*0048*/ 	.byte	0x04, 0x17
        /*004a*/ 	.short	(.L_234 - .L_233)
.L_233:
        /*004c*/ 	.word	0x00000000
        /*0050*/ 	.short	0x0001
        /*0052*/ 	.short	0x0008
        /*0054*/ 	.byte	0x00, 0xf5, 0x21, 0x00


	//----- nvinfo : EIATTR_KPARAM_INFO
	.align		4
.L_234:
        /*0058*/ 	.byte	0x04, 0x17
        /*005a*/ 	.short	(.L_236 - .L_235)
.L_235:
        /*005c*/ 	.word	0x00000000
        /*0060*/ 	.short	0x0000
        /*0062*/ 	.short	0x0000
        /*0064*/ 	.byte	0x00, 0xf0, 0x21, 0x00


	//----- nvinfo : EIATTR_SPARSE_MMA_MASK
	.align		4
.L_236:
        /*0068*/ 	.byte	0x03, 0x50
        /*006a*/ 	.short	0x0000


	//----- nvinfo : EIATTR_MAXREG_COUNT
	.align		4
        /*006c*/ 	.byte	0x03, 0x1b
        /*006e*/ 	.short	0x00ff


	//----- nvinfo : EIATTR_NUM_BARRIERS
	.align		4
        /*0070*/ 	.byte	0x02, 0x4c
        /*0072*/ 	.byte	0x01
	.zero		1


	//----- nvinfo : EIATTR_MERCURY_ISA_VERSION
	.align		4
        /*0074*/ 	.byte	0x03, 0x5f
        /*0076*/ 	.short	0x0101


	//----- nvinfo : EIATTR_COOP_GROUP_MASK_REGIDS
	.align		4
        /*0078*/ 	.byte	0x04, 0x29
        /*007a*/ 	.short	(.L_238 - .L_237)


	//   ....[0]....
.L_237:
        /*007c*/ 	.word	0xffffffff


	//   ....[1]....
        /*0080*/ 	.word	0xffffffff


	//   ....[2]....
        /*0084*/ 	.word	0xffffffff


	//   ....[3]....
        /*0088*/ 	.word	0xffffffff


	//   ....[4]....
        /*008c*/ 	.word	0xffffffff


	//   ....[5]....
        /*0090*/ 	.word	0xffffffff


	//   ....[6]....
        /*0094*/ 	.word	0xffffffff


	//   ....[7]....
        /*0098*/ 	.word	0xffffffff


	//   ....[8]....
        /*009c*/ 	.word	0xffffffff


	//   ....[9]....
        /*00a0*/ 	.word	0xffffffff


	//   ....[10]....
        /*00a4*/ 	.word	0xffffffff


	//   ....[11]....
        /*00a8*/ 	.word	0xffffffff


	//   ....[12]....
        /*00ac*/ 	.word	0xffffffff


	//   ....[13]....
        /*00b0*/ 	.word	0xffffffff


	//   ....[14]....
        /*00b4*/ 	.word	0xffffffff


	//----- nvinfo : EIATTR_COOP_GROUP_INSTR_OFFSETS
	.align		4
.L_238:
        /*00b8*/ 	.byte	0x04, 0x28
        /*00ba*/ 	.short	(.L_240 - .L_239)


	//   ....[0]....
.L_239:
        /*00bc*/ 	.word	0x000019d0


	//   ....[1]....
        /*00c0*/ 	.word	0x00001a30


	//   ....[2]....
        /*00c4*/ 	.word	0x00001a90


	//   ....[3]....
        /*00c8*/ 	.word	0x00001af0


	//   ....[4]....
        /*00cc*/ 	.word	0x00001b50


	//   ....[5]....
        /*00d0*/ 	.word	0x00001ce0


	//   ....[6]....
        /*00d4*/ 	.word	0x00001d90


	//   ....[7]....
        /*00d8*/ 	.word	0x00001e00


	//   ....[8]....
        /*00dc*/ 	.word	0x00001e60


	//   ....[9]....
        /*00e0*/ 	.word	0x00001ea0


	//   ....[10]....
        /*00e4*/ 	.word	0x00006500


	//   ....[11]....
        /*00e8*/ 	.word	0x00006560


	//   ....[12]....
        /*00ec*/ 	.word	0x000065b0


	//   ....[13]....
        /*00f0*/ 	.word	0x00006610


	//   ....[14]....
        /*00f4*/ 	.word	0x00006680


	//----- nvinfo : EIATTR_VRC_CTA_INIT_COUNT
	.align		4
.L_240:
        /*00f8*/ 	.byte	0x02, 0x4a
	.zero		1
	.zero		1


	//----- nvinfo : EIATTR_EXIT_INSTR_OFFSETS
	.align		4
        /*00fc*/ 	.byte	0x04, 0x1c
        /*00fe*/ 	.short	(.L_242 - .L_241)


	//   ....[0]....
.L_241:
        /*0100*/ 	.word	0x000067a0


	//   ....[1]....
        /*0104*/ 	.word	0x000067e0


	//----- nvinfo : EIATTR_MAX_THREADS
	.align		4
.L_242:
        /*0108*/ 	.byte	0x04, 0x05
        /*010a*/ 	.short	(.L_244 - .L_243)
.L_243:
        /*010c*/ 	.word	0x00000100
        /*0110*/ 	.word	0x00000001
        /*0114*/ 	.word	0x00000001


	//----- nvinfo : EIATTR_CRS_STACK_SIZE
	.align		4
.L_244:
        /*0118*/ 	.byte	0x04, 0x1e
        /*011a*/ 	.short	(.L_246 - .L_245)
.L_245:
        /*011c*/ 	.word	0x00000000


	//----- nvinfo : EIATTR_CBANK_PARAM_SIZE
	.align		4
.L_246:
        /*0120*/ 	.byte	0x03, 0x19
        /*0122*/ 	.short	0x003e


	//----- nvinfo : EIATTR_PARAM_CBANK
	.align		4
        /*0124*/ 	.byte	0x04, 0x0a
        /*0126*/ 	.short	(.L_248 - .L_247)
	.align		4
.L_247:
        /*0128*/ 	.word	index@(.nv.constant0._ZN3cub18CUB_300001_SM_10006detail6reduce18DeviceReduceKernelINS2_10policy_hubIjjN4cuda3std3__44plusIjEEE10Policy1000EN6thrust24THRUST_300001_SM_1000_NS6detail15normal_iteratorINSD_10device_ptrI6float2EEEEjS9_j14isInsideCircleEEvT0_PT3_T1_NS0_13GridEvenShareISO_EET2_T4_)
        /*012c*/ 	.short	0x0380
        /*012e*/ 	.short	0x003e


	//----- nvinfo : EIATTR_SW_WAR
	.align		4
.L_248:
        /*0130*/ 	.byte	0x04, 0x36
        /*0132*/ 	.short	(.L_250 - .L_249)
.L_249:
        /*0134*/ 	.word	0x00000008
.L_250:


//--------------------- .nv.info._ZN3cub18CUB_300001_SM_10006detail6reduce28DeviceReduceSingleTileKernelINS2_10policy_hubIjjN4cuda3std3__44plusIjEEE10Policy1000EN6thrust24THRUST_300001_SM_1000_NS6detail15normal_iteratorINSD_10device_ptrI6float2EEEEPijS9_ij14isInsideCircleEEvT0_T1_T2_T3_T4_T6_ --------------------------
	.section	.nv.info._ZN3cub18CUB_300001_SM_10006detail6reduce28DeviceReduceSingleTileKernelINS2_10policy_hubIjjN4cuda3std3__44plusIjEEE10Policy1000EN6thrust24THRUST_300001_SM_1000_NS6detail15normal_iteratorINSD_10device_ptrI6float2EEEEPijS9_ij14isInsideCircleEEvT0_T1_T2_T3_T4_T6_,"",@"SHT_CUDA_INFO"
	.sectionflags	@""
	.align	4


	//----- nvinfo : EIATTR_CUDA_API_VERSION
	.align		4
        /*0000*/ 	.byte	0x04, 0x37
        /*0002*/ 	.short	(.L_252 - .L_251)
.L_251:
        /*0004*/ 	.word	0x00000082


	//----- nvinfo : EIATTR_KPARAM_INFO
	.align		4
.L_252:
        /*0008*/ 	.byte	0x04, 0x17
        /*000a*/ 	.short	(.L_254 - .L_253)
.L_253:
        /*000c*/ 	.word	0x00000000
        /*0010*/ 	.short	0x0005
        /*0012*/ 	.short	0x001c
        /*0014*/ 	.byte	0x00, 0xf0, 0x05, 0x00


	//----- nvinfo : EIATTR_KPARAM_INFO
	.align		4
.L_254:
        /*0018*/ 	.byte	0x04, 0x17
        /*001a*/ 	.short	(.L_256 - .L_255)
.L_255:
        /*001c*/ 	.word	0x00000000
        /*0020*/ 	.short	0x0004
        /*0022*/ 	.short	0x0018
        /*0024*/ 	.byte	0x00, 0xf0, 0x11, 0x00


	//----- nvinfo : EIATTR_KPARAM_INFO
	.align		4
.L_256:
        /*0028*/ 	.byte	0x04, 0x17
        /*002a*/ 	.short	(.L_258 - .L_257)
.L_257:
        /*002c*/ 	.word	0x00000000
        /*0030*/ 	.short	0x0003
        /*0032*/ 	.short	0x0014
        /*0034*/ 	.byte	0x00, 0xf0, 0x05, 0x00


	//----- nvinfo : EIATTR_KPARAM_INFO
	.align		4
.L_258:
        /*0038*/ 	.byte	0x04, 0x17
        /*003a*/ 	.short	(.L_260 - .L_259)
.L_259:
        /*003c*/ 	.word	0x00000000
        /*0040*/ 	.short	0x0002
        /*0042*/ 	.short	0x0010
        /*0044*/ 	.byte	0x00, 0xf0, 0x11, 0x00


	//----- nvinfo : EIATTR_KPARAM_INFO
	.align		4
.L_260:
        /*0048*/ 	.byte	0x04, 0x17
        /*004a*/ 	.short	(.L_262 - .L_261)
.L_261:
        /*004c*/ 	.word	0x00000000
        /*0050*/ 	.short	0x0001
        /*0052*/ 	.short	0x0008
        /*0054*/ 	.byte	0x00, 0xf5, 0x21, 0x00


	//----- nvinfo : EIATTR_KPARAM_INFO
	.align		4
.L_262:
        /*0058*/ 	.byte	0x04, 0x17
        /*005a*/ 	.short	(.L_264 - .L_263)
.L_263:
        /*005c*/ 	.word	0x00000000
        /*0060*/ 	.short	0x0000
        /*0062*/ 	.short	0x0000
        /*0064*/ 	.byte	0x00, 0xf0, 0x21, 0x00


	//----- nvinfo : EIATTR_SPARSE_MMA_MASK
	.align		4
.L_264:
        /*0068*/ 	.byte	0x03, 0x50
        /*006a*/ 	.short	0x0000


	//----- nvinfo : EIATTR_MAXREG_COUNT
	.align		4
        /*006c*/ 	.byte	0x03, 0x1b
        /*006e*/ 	.short	0x00ff


	//----- nvinfo : EIATTR_NUM_BARRIERS
	.align		4
        /*0070*/ 	.byte	0x02, 0x4c
        /*0072*/ 	.byte	0x01
	.zero		1


	//----- nvinfo : EIATTR_MERCURY_ISA_VERSION
	.align		4
        /*0074*/ 	.byte	0x03, 0x5f
        /*0076*/ 	.short	0x0101


	//----- nvinfo : EIATTR_COOP_GROUP_MASK_REGIDS
	.align		4
        /*0078*/ 	.byte	0x04, 0x29
        /*007a*/ 	.short	(.L_266 - .L_265)


	//   ....[0]....
.L_265:
        /*007c*/ 	.word	0xffffffff


	//   ....[1]....
        /*0080*/ 	.word	0xffffffff


	//   ....[2]....
        /*0084*/ 	.word	0xffffffff


	//   ....[3]....
        /*0088*/ 	.word	0xffffffff


	//   ....[4]....
        /*008c*/ 	.word	0xffffffff


	//   ....[5]....
        /*0090*/ 	.word	0xffffffff


	//   ....[6]....
        /*0094*/ 	.word	0xffffffff


	//   ....[7]....
        /*0098*/ 	.word	0xffffffff


	//   ....[8]....
        /*009c*/ 	.word	0xffffffff


	//   ....[9]....
        /*00a0*/ 	.word	0xffffffff


	//   ....[10]....
        /*00a4*/ 	.word	0xffffffff


	//   ....[11]....
        /*00a8*/ 	.word	0xffffffff


	//   ....[12]....
        /*00ac*/ 	.word	0xffffffff


	//   ....[13]....
        /*00b0*/ 	.word	0xffffffff


	//   ....[14]....
        /*00b4*/ 	.word	0xffffffff


	//----- nvinfo : EIATTR_COOP_GROUP_INSTR_OFFSETS
	.align		4
.L_266:
        /*00b8*/ 	.byte	0x04, 0x28
        /*00ba*/ 	.short	(.L_268 - .L_267)


	//   ....[0]....
.L_267:
        /*00bc*/ 	.word	0x000018b0


	//   ....[1]....
        /*00c0*/ 	.word	0x00001910


	//   ....[2]....
        /*00c4*/ 	.word	0x00001970


	//   ....[3]....
        /*00c8*/ 	.word	0x000019d0


	//   ....[4]....
        /*00cc*/ 	.word	0x00001a30


	//   ....[5]....
        /*00d0*/ 	.word	0x00001bc0


	//   ....[6]....
        /*00d4*/ 	.word	0x00001c60


	//   ....[7]....
        /*00d8*/ 	.word	0x00001cd0


	//   ....[8]....
        /*00dc*/ 	.word	0x00001d30


	//   ....[9]....
        /*00e0*/ 	.word	0x00001d80


	//   ....[10]....
        /*00e4*/ 	.word	0x000063f0


	//   ....[11]....
        /*00e8*/ 	.word	0x00006450


	//   ....[12]....
        /*00ec*/ 	.word	0x000064a0


	//   ....[13]....
        /*00f0*/ 	.word	0x000064f0


	//   ....[14]....
        /*00f4*/ 	.word	0x00006560


	//----- nvinfo : EIATTR_VRC_CTA_INIT_COUNT
	.align		4
.L_268:
        /*00f8*/ 	.byte	0x02, 0x4a
	.zero		1
	.zero		1


	//----- nvinfo : EIATTR_EXIT_INSTR_OFFSETS
	.align		4
        /*00fc*/ 	.byte	0x04, 0x1c
        /*00fe*/ 	.short	(.L_270 - .L_269)


	//   ....[0]....
.L_269:
        /*0100*/ 	.word	0x00000070


	//   ....[1]....
        /*0104*/ 	.word	0x000000b0


	//   ....[2]....
        /*0108*/ 	.word	0x00006690


	//   ....[3]....
        /*010c*/ 	.word	0x000066e0


	//----- nvinfo : EIATTR_MAX_THREADS
	.align		4
.L_270:
        /*0110*/ 	.byte	0x04, 0x05
        /*0112*/ 	.short	(.L_272 - .L_271)
.L_271:
        /*0114*/ 	.word	0x00000100
        /*0118*/ 	.word	0x00000001
        /*011c*/ 	.word	0x00000001


	//----- nvinfo : EIATTR_CRS_STACK_SIZE
	.align		4
.L_272:
        /*0120*/ 	.byte	0x04, 0x1e
        /*0122*/ 	.short	(.L_274 - .L_273)
.L_273:
        /*0124*/ 	.word	0x00000000


	//----- nvinfo : EIATTR_CBANK_PARAM_SIZE
	.align		4
.L_274:
        /*0128*/ 	.byte	0x03, 0x19
        /*012a*/ 	.short	0x001d


	//----- nvinfo : EIATTR_PARAM_CBANK
	.align		4
        /*012c*/ 	.byte	0x04, 0x0a
        /*012e*/ 	.short	(.L_276 - .L_275)
	.align		4
.L_275:
        /*0130*/ 	.word	index@(.nv.constant0._ZN3cub18CUB_300001_SM_10006detail6reduce28DeviceReduceSingleTileKernelINS2_10policy_hubIjjN4cuda3std3__44plusIjEEE10Policy1000EN6thrust24THRUST_300001_SM_1000_NS6detail15normal_iteratorINSD_10device_ptrI6float2EEEEPijS9_ij14isInsideCircleEEvT0_T1_T2_T3_T4_T6_)
        /*0134*/ 	.short	0x0380
        /*0136*/ 	.short	0x001d


	//----- nvinfo : EIATTR_SW_WAR
	.align		4
.L_276:
        /*0138*/ 	.byte	0x04, 0x36
        /*013a*/ 	.short	(.L_278 - .L_277)
.L_277:
        /*013c*/ 	.word	0x00000008
.L_278:


//--------------------- .nv.info._ZN3cub18CUB_300001_SM_10006detail9transform16transform_kernelINS2_10policy_hubILb1EN4cuda3std3__45tupleIJN6thrust24THRUST_300001_SM_1000_NS17counting_iteratorIjNSA_11use_defaultESC_SC_EEEEEE10policy1000El19generateRandomPointNSA_6detail15normal_iteratorINSA_10device_ptrI6float2EEEEJSD_EEEvT0_iT1_T2_DpNS2_10kernel_argIT3_EE --------------------------
	.section	.nv.info._ZN3cub18CUB_300001_SM_10006detail9transform16transform_kernelINS2_10policy_hubILb1EN4cuda3std3__45tupleIJN6thrust24THRUST_300001_SM_1000_NS17counting_iteratorIjNSA_11use_defaultESC_SC_EEEEEE10policy1000El19generateRandomPointNSA_6detail15normal_iteratorINSA_10device_ptrI6float2EEEEJSD_EEEvT0_iT1_T2_DpNS2_10kernel_argIT3_EE,"",@"SHT_CUDA_INFO"
	.sectionflags	@""
	.align	4


	//----- nvinfo : EIATTR_CUDA_API_VERSION
	.align		4
        /*0000*/ 	.byte	0x04, 0x37
        /*0002*/ 	.short	(.L_280 - .L_279)
.L_279:
        /*0004*/ 	.word	0x00000082


	//----- nvinfo : EIATTR_KPARAM_INFO
	.align		4
.L_280:
        /*0008*/ 	.byte	0x04, 0x17
        /*000a*/ 	.short	(.L_282 - .L_281)
.L_281:
        /*000c*/ 	.word	0x00000000
        /*0010*/ 	.short	0x0004
        /*0012*/ 	.short	0x0018
        /*0014*/ 	.byte	0x00, 0xf0, 0x41, 0x00


	//----- nvinfo : EIATTR_KPARAM_INFO
	.align		4
.L_282:
        /*0018*/ 	.byte	0x04, 0x17
        /*001a*/ 	.short	(.L_284 - .L_283)
.L_283:
        /*001c*/ 	.word	0x00000000
        /*0020*/ 	.short	0x0003
        /*0022*/ 	.short	0x0010
        /*0024*/ 	.byte	0x00, 0xf0, 0x21, 0x00


	//----- nvinfo : EIATTR_KPARAM_INFO
	.align		4
.L_284:
        /*0028*/ 	.byte	0x04, 0x17
        /*002a*/ 	.short	(.L_286 - .L_285)
.L_285:
        /*002c*/ 	.word	0x00000000
        /*0030*/ 	.short	0x0002
        /*0032*/ 	.short	0x000c
        /*0034*/ 	.byte	0x00, 0xf0, 0x11, 0x00


	//----- nvinfo : EIATTR_KPARAM_INFO
	.align		4
.L_286:
        /*0038*/ 	.byte	0x04, 0x17
        /*003a*/ 	.short	(.L_288 - .L_287)
.L_287:
        /*003c*/ 	.word	0x00000000
        /*0040*/ 	.short	0x0001
        /*0042*/ 	.short	0x0008
        /*0044*/ 	.byte	0x00, 0xf0, 0x11, 0x00


	//----- nvinfo : EIATTR_KPARAM_INFO
	.align		4
.L_288:
        /*0048*/ 	.byte	0x04, 0x17
        /*004a*/ 	.short	(.L_290 - .L_289)
.L_289:
        /*004c*/ 	.word	0x00000000
        /*0050*/ 	.short	0x0000
        /*0052*/ 	.short	0x0000
        /*0054*/ 	.byte	0x00, 0xf0, 0x21, 0x00


	//----- nvinfo : EIATTR_SPARSE_MMA_MASK
	.align		4
.L_290:
        /*0058*/ 	.byte	0x03, 0x50
        /*005a*/ 	.short	0x0000


	//----- nvinfo : EIATTR_MAXREG_COUNT
	.align		4
        /*005c*/ 	.byte	0x03, 0x1b
        /*005e*/ 	.short	0x00ff


	//----- nvinfo : EIATTR_MERCURY_ISA_VERSION
	.align		4
        /*0060*/ 	.byte	0x03, 0x5f
        /*0062*/ 	.short	0x0101


	//----- nvinfo : EIATTR_VRC_CTA_INIT_COUNT
	.align		4
        /*0064*/ 	.byte	0x02, 0x4a
	.zero		1
	.zero		1


	//----- nvinfo : EIATTR_EXIT_INSTR_OFFSETS
	.align		4
        /*0068*/ 	.byte	0x04, 0x1c
        /*006a*/ 	.short	(.L_292 - .L_291)


	//   ....[0]....
.L_291:
        /*006c*/ 	.word	0x00000170


	//   ....[1]....
        /*0070*/ 	.word	0x00000990


	//   ....[2]....
        /*0074*/ 	.word	0x000009b0


	//   ....[3]....
        /*0078*/ 	.word	0x00001170


	//----- nvinfo : EIATTR_MAX_THREADS
	.align		4
.L_292:
        /*007c*/ 	.byte	0x04, 0x05
        /*007e*/ 	.short	(.L_294 - .L_293)
.L_293:
        /*0080*/ 	.word	0x00000080
        /*0084*/ 	.word	0x00000001
        /*0088*/ 	.word	0x00000001


	//----- nvinfo : EIATTR_CRS_STACK_SIZE
	.align		4
.L_294:
        /*008c*/ 	.byte	0x04, 0x1e
        /*008e*/ 	.short	(.L_296 - .L_295)
.L_295:
        /*0090*/ 	.word	0x00000000


	//----- nvinfo : EIATTR_CBANK_PARAM_SIZE
	.align		4
.L_296:
        /*0094*/ 	.byte	0x03, 0x19
        /*0096*/ 	.short	0x0028


	//----- nvinfo : EIATTR_PARAM_CBANK
	.align		4
        /*0098*/ 	.byte	0x04, 0x0a
        /*009a*/ 	.short	(.L_298 - .L_297)
	.align		4
.L_297:
        /*009c*/ 	.word	index@(.nv.constant0._ZN3cub18CUB_300001_SM_10006detail9transform16transform_kernelINS2_10policy_hubILb1EN4cuda3std3__45tupleIJN6thrust24THRUST_300001_SM_1000_NS17counting_iteratorIjNSA_11use_defaultESC_SC_EEEEEE10policy1000El19generateRandomPointNSA_6detail15normal_iteratorINSA_10device_ptrI6float2EEEEJSD_EEEvT0_iT1_T2_DpNS2_10kernel_argIT3_EE)
        /*00a0*/ 	.short	0x0380
        /*00a2*/ 	.short	0x0028


	//----- nvinfo : EIATTR_SW_WAR
	.align		4
.L_298:
        /*00a4*/ 	.byte	0x04, 0x36
        /*00a6*/ 	.short	(.L_300 - .L_299)
.L_299:
        /*00a8*/ 	.word	0x00000008
.L_300:


//--------------------- .nv.info._ZN3cub18CUB_300001_SM_10006detail9transform16transform_kernelINS2_10policy_hubILb1EN4cuda3std3__45tupleIJN6thrust24THRUST_300001_SM_1000_NS17counting_iteratorIjNSA_11use_defaultESC_SC_EEEEEE10policy1000Ei19generateRandomPointNSA_6detail15normal_iteratorINSA_10device_ptrI6float2EEEEJSD_EEEvT0_iT1_T2_DpNS2_10kernel_argIT3_EE --------------------------
	.section	.nv.info._ZN3cub18CUB_300001_SM_10006detail9transform16transform_kernelINS2_10policy_hubILb1EN4cuda3std3__45tupleIJN6thrust24THRUST_300001_SM_1000_NS17counting_iteratorIjNSA_11use_defaultESC_SC_EEEEEE10policy1000Ei19generateRandomPointNSA_6detail15normal_iteratorINSA_10device_ptrI6float2EEEEJSD_EEEvT0_iT1_T2_DpNS2_10kernel_argIT3_EE,"",@"SHT_CUDA_INFO"
	.sectionflags	@""
	.align	4


	//----- nvinfo : EIATTR_CUDA_API_VERSION
	.align		4
        /*0000*/ 	.byte	0x04, 0x37
        /*0002*/ 	.short	(.L_302 - .L_301)
.L_301:
        /*0004*/ 	.word	0x00000082


	//----- nvinfo : EIATTR_KPARAM_INFO
	.align		4
.L_302:
        /*0008*/ 	.byte	0x04, 0x17
        /*000a*/ 	.short	(.L_304 - .L_303)
.L_303:
        /*000c*/ 	.word	0x00000000
        /*0010*/ 	.short	0x0004
        /*0012*/ 	.short	0x0018
        /*0014*/ 	.byte	0x00, 0xf0, 0x41, 0x00


	//----- nvinfo : EIATTR_KPARAM_INFO
	.align		4
.L_304:
        /*0018*/ 	.byte	0x04, 0x17
        /*001a*/ 	.short	(.L_306 - .L_305)
.L_305:
        /*001c*/ 	.word	0x00000000
        /*0020*/ 	.short	0x0003
        /*0022*/ 	.short	0x0010
        /*0024*/ 	.byte	0x00, 0xf0, 0x21, 0x00


	//----- nvinfo : EIATTR_KPARAM_INFO
	.align		4
.L_306:
        /*0028*/ 	.byte	0x04, 0x17
        /*002a*/ 	.short	(.L_308 - .L_307)
.L_307:
        /*002c*/ 	.word	0x00000000
        /*0030*/ 	.short	0x0002
        /*0032*/ 	.short	0x0008
        /*0034*/ 	.byte	0x00, 0xf0, 0x11, 0x00


	//----- nvinfo : EIATTR_KPARAM_INFO
	.align		4
.L_308:
        /*0038*/ 	.byte	0x04, 0x17
        /*003a*/ 	.short	(.L_310 - .L_309)
.L_309:
        /*003c*/ 	.word	0x00000000
        /*0040*/ 	.short	0x0001
        /*0042*/ 	.short	0x0004
        /*0044*/ 	.byte	0x00, 0xf0, 0x11, 0x00


	//----- nvinfo : EIATTR_KPARAM_INFO
	.align		4
.L_310:
        /*0048*/ 	.byte	0x04, 0x17
        /*004a*/ 	.short	(.L_312 - .L_311)
.L_311:
        /*004c*/ 	.word	0x00000000
        /*0050*/ 	.short	0x0000
        /*0052*/ 	.short	0x0000
        /*0054*/ 	.byte	0x00, 0xf0, 0x11, 0x00


	//----- nvinfo : EIATTR_SPARSE_MMA_MASK
	.align		4
.L_312:
        /*0058*/ 	.byte	0x03, 0x50
        /*005a*/ 	.short	0x0000


	//----- nvinfo : EIATTR_MAXREG_COUNT
	.align		4
        /*005c*/ 	.byte	0x03, 0x1b
        /*005e*/ 	.short	0x00ff


	//----- nvinfo : EIATTR_MERCURY_ISA_VERSION
	.align		4
        /*0060*/ 	.byte	0x03, 0x5f
        /*0062*/ 	.short	0x0101


	//----- nvinfo : EIATTR_VRC_CTA_INIT_COUNT
	.align		4
        /*0064*/ 	.byte	0x02, 0x4a
	.zero		1
	.zero		1


	//----- nvinfo : EIATTR_EXIT_INSTR_OFFSETS
	.align		4
        /*0068*/ 	.byte	0x04, 0x1c
        /*006a*/ 	.short	(.L_314 - .L_313)


	//   ....[0]....
.L_313:
        /*006c*/ 	.word	0x000000f0


	//   ....[1]....
        /*0070*/ 	.word	0x000008b0


	//   ....[2]....
        /*0074*/ 	.word	0x000008e0


	//   ....[3]....
        /*0078*/ 	.word	0x00001100


	//----- nvinfo : EIATTR_MAX_THREADS
	.align		4
.L_314:
        /*007c*/ 	.byte	0x04, 0x05
        /*007e*/ 	.short	(.L_316 - .L_315)
.L_315:
        /*0080*/ 	.word	0x00000080
        /*0084*/ 	.word	0x00000001
        /*0088*/ 	.word	0x00000001


	//----- nvinfo : EIATTR_CRS_STACK_SIZE
	.align		4
.L_316:
        /*008c*/ 	.byte	0x04, 0x1e
        /*008e*/ 	.short	(.L_318 - .L_317)
.L_317:
        /*0090*/ 	.word	0x00000000


	//----- nvinfo : EIATTR_CBANK_PARAM_SIZE
	.align		4
.L_318:
        /*0094*/ 	.byte	0x03, 0x19
        /*0096*/ 	.short	0x0028


	//----- nvinfo : EIATTR_PARAM_CBANK
	.align		4
        /*0098*/ 	.byte	0x04, 0x0a
        /*009a*/ 	.short	(.L_320 - .L_319)
	.align		4
.L_319:
        /*009c*/ 	.word	index@(.nv.constant0._ZN3cub18CUB_300001_SM_10006detail9transform16transform_kernelINS2_10policy_hubILb1EN4cuda3std3__45tupleIJN6thrust24THRUST_300001_SM_1000_NS17counting_iteratorIjNSA_11use_defaultESC_SC_EEEEEE10policy1000Ei19generateRandomPointNSA_6detail15normal_iteratorINSA_10device_ptrI6float2EEEEJSD_EEEvT0_iT1_T2_DpNS2_10kernel_argIT3_EE)
        /*00a0*/ 	.short	0x0380
        /*00a2*/ 	.short	0x0028


	//----- nvinfo : EIATTR_SW_WAR
	.align		4
.L_320:
        /*00a4*/ 	.byte	0x04, 0x36
        /*00a6*/ 	.short	(.L_322 - .L_321)
.L_321:
        /*00a8*/ 	.word	0x00000008
.L_322:


//--------------------- .nv.info._ZN3cub18CUB_300001_SM_10006detail8for_each13static_kernelINS2_12policy_hub_t12policy_500_tEmN6thrust24THRUST_300001_SM_1000_NS8cuda_cub20__uninitialized_fill7functorINS7_10device_ptrI6float2EESC_EEEEvT0_T1_ --------------------------
	.section	.nv.info._ZN3cub18CUB_300001_SM_10006detail8for_each13static_kernelINS2_12policy_hub_t12policy_500_tEmN6thrust24THRUST_300001_SM_1000_NS8cuda_cub20__uninitialized_fill7functorINS7_10device_ptrI6float2EESC_EEEEvT0_T1_,"",@"SHT_CUDA_INFO"
	.sectionflags	@""
	.align	4


	//----- nvinfo : EIATTR_CUDA_API_VERSION
	.align		4
        /*0000*/ 	.byte	0x04, 0x37
        /*0002*/ 	.short	(.L_324 - .L_323)
.L_323:
        /*0004*/ 	.word	0x00000082


	//----- nvinfo : EIATTR_KPARAM_INFO
	.align		4
.L_324:
        /*0008*/ 	.byte	0x04, 0x17
        /*000a*/ 	.short	(.L_326 - .L_325)
.L_325:
        /*000c*/ 	.word	0x00000000
        /*0010*/ 	.short	0x0001
        /*0012*/ 	.short	0x0008
        /*0014*/ 	.byte	0x00, 0xf0, 0x41, 0x00


	//----- nvinfo : EIATTR_KPARAM_INFO
	.align		4
.L_326:
        /*0018*/ 	.byte	0x04, 0x17
        /*001a*/ 	.short	(.L_328 - .L_327)
.L_327:
        /*001c*/ 	.word	0x00000000
        /*0020*/ 	.short	0x0000
        /*0022*/ 	.short	0x0000
        /*0024*/ 	.byte	0x00, 0xf0, 0x21, 0x00


	//----- nvinfo : EIATTR_SPARSE_MMA_MASK
	.align		4
.L_328:
        /*0028*/ 	.byte	0x03, 0x50
        /*002a*/ 	.short	0x0000


	//----- nvinfo : EIATTR_MAXREG_COUNT
	.align		4
        /*002c*/ 	.byte	0x03, 0x1b
        /*002e*/ 	.short	0x00ff


	//----- nvinfo : EIATTR_MERCURY_ISA_VERSION
	.align		4
        /*0030*/ 	.byte	0x03, 0x5f
        /*0032*/ 	.short	0x0101


	//----- nvinfo : EIATTR_VRC_CTA_INIT_COUNT
	.align		4
        /*0034*/ 	.byte	0x02, 0x4a
	.zero		1
	.zero		1


	//----- nvinfo : EIATTR_EXIT_INSTR_OFFSETS
	.align		4
        /*0038*/ 	.byte	0x04, 0x1c
        /*003a*/ 	.short	(.L_330 - .L_329)


	//   ....[0]....
.L_329:
        /*003c*/ 	.word	0x00000130


	//   ....[1]....
        /*0040*/ 	.word	0x00000230


	//   ....[2]....
        /*0044*/ 	.word	0x00000260


	//----- nvinfo : EIATTR_MAX_THREADS
	.align		4
.L_330:
        /*0048*/ 	.byte	0x04, 0x05
        /*004a*/ 	.short	(.L_332 - .L_331)
.L_331:
        /*004c*/ 	.word	0x00000100
        /*0050*/ 	.word	0x00000001
        /*0054*/ 	.word	0x00000001


	//----- nvinfo : EIATTR_CBANK_PARAM_SIZE
	.align		4
.L_332:
        /*0058*/ 	.byte	0x03, 0x19
        /*005a*/ 	.short	0x0018


	//----- nvinfo : EIATTR_PARAM_CBANK
	.align		4
        /*005c*/ 	.byte	0x04, 0x0a
        /*005e*/ 	.short	(.L_334 - .L_333)
	.align		4
.L_333:
        /*0060*/ 	.word	index@(.nv.constant0._ZN3cub18CUB_300001_SM_10006detail8for_each13static_kernelINS2_12policy_hub_t12policy_500_tEmN6thrust24THRUST_300001_SM_1000_NS8cuda_cub20__uninitialized_fill7functorINS7_10device_ptrI6float2EESC_EEEEvT0_T1_)
        /*0064*/ 	.short	0x0380
        /*0066*/ 	.short	0x0018


	//----- nvinfo : EIATTR_SW_WAR
	.align		4
.L_334:
        /*0068*/ 	.byte	0x04, 0x36
        /*006a*/ 	.short	(.L_336 - .L_335)
.L_335:
        /*006c*/ 	.word	0x00000008
.L_336:


//--------------------- .nv.info._ZN3cub18CUB_300001_SM_10006detail11EmptyKernelIvEEvv --------------------------
	.section	.nv.info._ZN3cub18CUB_300001_SM_10006detail11EmptyKernelIvEEvv,"",@"SHT_CUDA_INFO"
	.sectionflags	@""
	.align	4


	//----- nvinfo : EIATTR_CUDA_API_VERSION
	.align		4
        /*0000*/ 	.byte	0x04, 0x37
        /*0002*/ 	.short	(.L_338 - .L_337)
.L_337:
        /*0004*/ 	.word	0x00000082


	//----- nvinfo : EIATTR_SPARSE_MMA_MASK
	.align		4
.L_338:
        /*0008*/ 	.byte	0x03, 0x50
        /*000a*/ 	.short	0x0000


	//----- nvinfo : EIATTR_MAXREG_COUNT
	.align		4
        /*000c*/ 	.byte	0x03, 0x1b
        /*000e*/ 	.short	0x00ff


	//----- nvinfo : EIATTR_MERCURY_ISA_VERSION
	.align		4
        /*0010*/ 	.byte	0x03, 0x5f
        /*0012*/ 	.short	0x0101


	//----- nvinfo : EIATTR_VRC_CTA_INIT_COUNT
	.align		4
        /*0014*/ 	.byte	0x02, 0x4a
	.zero		1
	.zero		1


	//----- nvinfo : EIATTR_EXIT_INSTR_OFFSETS
	.align		4
        /*0018*/ 	.byte	0x04, 0x1c
        /*001a*/ 	.short	(.L_340 - .L_339)


	//   ....[0]....
.L_339:
        /*001c*/ 	.word	0x00000010


	//----- nvinfo : EIATTR_SW_WAR
	.align		4
.L_340:
        /*0020*/ 	.byte	0x04, 0x36
        /*0022*/ 	.short	(.L_342 - .L_341)
.L_341:
        /*0024*/ 	.word	0x00000008
.L_342:


//--------------------- .nv.callgraph             --------------------------
	.section	.nv.callgraph,"",@"SHT_CUDA_CALLGRAPH"
	.align	4
	.sectionentsize	8
	.align		4
        /*0000*/ 	.word	0x00000000
	.align		4
        /*0004*/ 	.word	0xffffffff
	.align		4
        /*0008*/ 	.word	0x00000000
	.align		4
        /*000c*/ 	.word	0xfffffffe
	.align		4
        /*0010*/ 	.word	0x00000000
	.align		4
        /*0014*/ 	.word	0xfffffffd
	.align		4
        /*0018*/ 	.word	0x00000000
	.align		4
        /*001c*/ 	.word	0xfffffffc


//--------------------- .nv.constant4             --------------------------
	.section	.nv.constant4,"a",@progbits
	.align	8
	.align		8
.nv.constant4:
        /*0000*/ 	.dword	_ZN30_INTERNAL_b5b4c5de_4_k_cu_main4cuda3std3__45__cpo5beginE
	.align		8
        /*0008*/ 	.dword	_ZN30_INTERNAL_b5b4c5de_4_k_cu_main4cuda3std3__45__cpo3endE
	.align		8
        /*0010*/ 	.dword	_ZN30_INTERNAL_b5b4c5de_4_k_cu_main4cuda3std3__45__cpo6cbeginE
	.align		8
        /*0018*/ 	.dword	_ZN30_INTERNAL_b5b4c5de_4_k_cu_main4cuda3std3__45__cpo4cendE
	.align		8
        /*0020*/ 	.dword	_ZN30_INTERNAL_b5b4c5de_4_k_cu_main4cuda3std3__45__cpo6rbeginE
	.align		8
        /*0028*/ 	.dword	_ZN30_INTERNAL_b5b4c5de_4_k_cu_main4cuda3std3__45__cpo4rendE
	.align		8
        /*0030*/ 	.dword	_ZN30_INTERNAL_b5b4c5de_4_k_cu_main4cuda3std3__45__cpo7crbeginE
	.align		8
        /*0038*/ 	.dword	_ZN30_INTERNAL_b5b4c5de_4_k_cu_main4cuda3std3__45__cpo5crendE
	.align		8
        /*0040*/ 	.dword	_ZN30_INTERNAL_b5b4c5de_4_k_cu_main4cuda3std3__432_GLOBAL__N__b5b4c5de_4_k_cu_main6ignoreE
	.align		8
        /*0048*/ 	.dword	_ZN30_INTERNAL_b5b4c5de_4_k_cu_main4cuda3std3__419piecewise_constructE
	.align		8
        /*0050*/ 	.dword	_ZN30_INTERNAL_b5b4c5de_4_k_cu_main4cuda3std3__48in_placeE
	.align		8
        /*0058*/ 	.dword	_ZN30_INTERNAL_b5b4c5de_4_k_cu_main4cuda3std3__420unreachable_sentinelE
	.align		8
        /*0060*/ 	.dword	_ZN30_INTERNAL_b5b4c5de_4_k_cu_main4cuda3std3__47nulloptE
	.align		8
        /*0068*/ 	.dword	_ZN30_INTERNAL_b5b4c5de_4_k_cu_main4cuda3std3__48unexpectE
	.align		8
        /*0070*/ 	.dword	_ZN30_INTERNAL_b5b4c5de_4_k_cu_main4cuda3std6ranges3__45__cpo4swapE
	.align		8
        /*0078*/ 	.dword	_ZN30_INTERNAL_b5b4c5de_4_k_cu_main4cuda3std6ranges3__45__cpo9iter_moveE
	.align		8
        /*0080*/ 	.dword	_ZN30_INTERNAL_b5b4c5de_4_k_cu_main4cuda3std6ranges3__45__cpo5beginE
	.align		8
        /*0088*/ 	.dword	_ZN30_INTERNAL_b5b4c5de_4_k_cu_main4cuda3std6ranges3__45__cpo3endE
	.align		8
        /*0090*/ 	.dword	_ZN30_INTERNAL_b5b4c5de_4_k_cu_main4cuda3std6ranges3__45__cpo6cbeginE
	.align		8
        /*0098*/ 	.dword	_ZN30_INTERNAL_b5b4c5de_4_k_cu_main4cuda3std6ranges3__45__cpo4cendE
	.align		8
        /*00a0*/ 	.dword	_ZN30_INTERNAL_b5b4c5de_4_k_cu_main4cuda3std6ranges3__45__cpo7advanceE
	.align		8
        /*00a8*/ 	.dword	_ZN30_INTERNAL_b5b4c5de_4_k_cu_main4cuda3std6ranges3__45__cpo9iter_swapE
	.align		8
        /*00b0*/ 	.dword	_ZN30_INTERNAL_b5b4c5de_4_k_cu_main4cuda3std6ranges3__45__cpo4nextE
	.align		8
        /*00b8*/ 	.dword	_ZN30_INTERNAL_b5b4c5de_4_k_cu_main4cuda3std6ranges3__45__cpo4prevE
	.align		8
        /*00c0*/ 	.dword	_ZN30_INTERNAL_b5b4c5de_4_k_cu_main4cuda3std6ranges3__45__cpo4dataE
	.align		8
        /*00c8*/ 	.dword	_ZN30_INTERNAL_b5b4c5de_4_k_cu_main4cuda3std6ranges3__45__cpo5cdataE
	.align		8
        /*00d0*/ 	.dword	_ZN30_INTERNAL_b5b4c5de_4_k_cu_main4cuda3std6ranges3__45__cpo4sizeE
	.align		8
        /*00d8*/ 	.dword	_ZN30_INTERNAL_b5b4c5de_4_k_cu_main4cuda3std6ranges3__45__cpo5ssizeE
	.align		8
        /*00e0*/ 	.dword	_ZN30_INTERNAL_b5b4c5de_4_k_cu_main4cuda3std6ranges3__45__cpo8distanceE
	.align		8
        /*00e8*/ 	.dword	_ZN30_INTERNAL_b5b4c5de_4_k_cu_main6thrust24THRUST_300001_SM_1000_NS8cuda_cub3parE
	.align		8
        /*00f0*/ 	.dword	_ZN30_INTERNAL_b5b4c5de_4_k_cu_main6thrust24THRUST_300001_SM_1000_NS8cuda_cub10par_nosyncE
	.align		8
        /*00f8*/ 	.dword	_ZN30_INTERNAL_b5b4c5de_4_k_cu_main6thrust24THRUST_300001_SM_1000_NS6system6detail10sequential3seqE
	.align		8
        /*0100*/ 	.dword	_ZN30_INTERNAL_b5b4c5de_4_k_cu_main6thrust24THRUST_300001_SM_1000_NS12placeholders2_1E
	.align		8
        /*0108*/ 	.dword	_ZN30_INTERNAL_b5b4c5de_4_k_cu_main6thrust24THRUST_300001_SM_1000_NS12placeholders2_2E
	.align		8
        /*0110*/ 	.dword	_ZN30_INTERNAL_b5b4c5de_4_k_cu_main6thrust24THRUST_300001_SM_1000_NS12placeholders2_3E
	.align		8
        /*0118*/ 	.dword	_ZN30_INTERNAL_b5b4c5de_4_k_cu_main6thrust24THRUST_300001_SM_1000_NS12placeholders2_4E
	.align		8
        /*0120*/ 	.dword	_ZN30_INTERNAL_b5b4c5de_4_k_cu_main6thrust24THRUST_300001_SM_1000_NS12placeholders2_5E
	.align		8
        /*0128*/ 	.dword	_ZN30_INTERNAL_b5b4c5de_4_k_cu_main6thrust24THRUST_300001_SM_1000_NS12placeholders2_6E
	.align		8
        /*0130*/ 	.dword	_ZN30_INTERNAL_b5b4c5de_4_k_cu_main6thrust24THRUST_300001_SM_1000_NS12placeholders2_7E
	.align		8
        /*0138*/ 	.dword	_ZN30_INTERNAL_b5b4c5de_4_k_cu_main6thrust24THRUST_300001_SM_1000_NS12placeholders2_8E
	.align		8
        /*0140*/ 	.dword	_ZN30_INTERNAL_b5b4c5de_4_k_cu_main6thrust24THRUST_300001_SM_1000_NS12placeholders2_9E
	.align		8
        /*0148*/ 	.dword	_ZN30_INTERNAL_b5b4c5de_4_k_cu_main6thrust24THRUST_300001_SM_1000_NS12placeholders3_10E
	.align		8
        /*0150*/ 	.dword	_ZN30_INTERNAL_b5b4c5de_4_k_cu_main6thrust24THRUST_300001_SM_1000_NS3seqE


//--------------------- .text._ZN3cub18CUB_300001_SM_10006detail6reduce28DeviceReduceSingleTileKernelINS2_10policy_hubIjyN4cuda3std3__44plusIjEEE10Policy1000EPjPiiS9_ijNS7_10__identityEEEvT0_T1_T2_T3_T4_T6_ --------------------------
	.section	.text._ZN3cub18CUB_300001_SM_10006detail6reduce28DeviceReduceSingleTileKernelINS2_10policy_hubIjyN4cuda3std3__44plusIjEEE10Policy1000EPjPiiS9_ijNS7_10__identityEEEvT0_T1_T2_T3_T4_T6_,"ax",@progbits
	.align	128
        .global         _ZN3cub18CUB_300001_SM_10006detail6reduce28DeviceReduceSingleTileKernelINS2_10policy_hubIjyN4cuda3std3__44plusIjEEE10Policy1000EPjPiiS9_ijNS7_10__identityEEEvT0_T1_T2_T3_T4_T6_
        .type           _ZN3cub18CUB_300001_SM_10006detail6reduce28DeviceReduceSingleTileKernelINS2_10policy_hubIjyN4cuda3std3__44plusIjEEE10Policy1000EPjPiiS9_ijNS7_10__identityEEEvT0_T1_T2_T3_T4_T6_,@function
        .size           _ZN3cub18CUB_300001_SM_10006detail6reduce28DeviceReduceSingleTileKernelINS2_10policy_hubIjyN4cuda3std3__44plusIjEEE10Policy1000EPjPiiS9_ijNS7_10__identityEEEvT0_T1_T2_T3_T4_T6_,(.L_x_1032 - _ZN3cub18CUB_300001_SM_10006detail6reduce28DeviceReduceSingleTileKernelINS2_10policy_hubIjyN4cuda3std3__44plusIjEEE10Policy1000EPjPiiS9_ijNS7_10__identityEEEvT0_T1_T2_T3_T4_T6_)
        .other          _ZN3cub18CUB_300001_SM_10006detail6reduce28DeviceReduceSingleTileKernelINS2_10policy_hubIjyN4cuda3std3__44plusIjEEE10Policy1000EPjPiiS9_ijNS7_10__identityEEEvT0_T1_T2_T3_T4_T6_,@"STO_CUDA_ENTRY STV_DEFAULT"
_ZN3cub18CUB_300001_SM_10006detail6reduce28DeviceReduceSingleTileKernelINS2_10policy_hubIjyN4cuda3std3__44plusIjEEE10Policy1000EPjPiiS9_ijNS7_10__identityEEEvT0_T1_T2_T3_T4_T6_:
.text._ZN3cub18CUB_300001_SM_10006detail6reduce28DeviceReduceSingleTileKernelINS2_10policy_hubIjyN4cuda3std3__44plusIjEEE10Policy1000EPjPiiS9_ijNS7_10__identityEEEvT0_T1_T2_T3_T4_T6_:
[----:B------:R-:W-:Y:S01]  /*0000*/  LDC R1, c[0x0][0x37c] ;  /* 0x0000df00ff017b82 */ /* 0x000fe20000000800 */
[----:B------:R-:W0:Y:S01]  /*0010*/  LDCU UR4, c[0x0][0x390] ;  /* 0x00007200ff0477ac */ /* 0x000e220008000800 */
[----:B------:R-:W1:Y:S01]  /*0020*/  LDCU.64 UR6, c[0x0][0x358] ;  /* 0x00006b00ff0677ac */ /* 0x000e620008000a00 */
[----:B0-----:R-:W-:-:S05]  /*0030*/  IMAD.U32 R20, RZ, RZ, UR4 ;  /* 0x00000004ff147e24 */ /* 0x001fca000f8e00ff */
[----:B------:R-:W-:-:S13]  /*0040*/  ISETP.NE.AND P0, PT, R20, RZ, PT ;  /* 0x000000ff1400720c */ /* 0x000fda0003f05270 */
[----:B-1----:R-:W-:Y:S05]  /*0050*/  @P0 BRA `(.L_x_0) ;  /* 0x00000000001c0947 */ /* 0x002fea0003800000 */
[----:B------:R-:W0:Y:S02]  /*0060*/  S2R R0, SR_TID.X ;  /* 0x0000000000007919 */ /* 0x000e240000002100 */
[----:B0-----:R-:W-:-:S13]  /*0070*/  ISETP.NE.AND P0, PT, R0, RZ, PT ;  /* 0x000000ff0000720c */ /* 0x001fda0003f05270 */
[----:B------:R-:W-:Y:S05]  /*0080*/  @P0 EXIT ;  /* 0x000000000000094d */ /* 0x000fea0003800000 */
[----:B------:R-:W0:Y:S08]  /*0090*/  LDC R5, c[0x0][0x398] ;  /* 0x0000e600ff057b82 */ /* 0x000e300000000800 */
[----:B------:R-:W0:Y:S02]  /*00a0*/  LDC.64 R2, c[0x0][0x388] ;  /* 0x0000e200ff027b82 */ /* 0x000e240000000a00 */
[----:B0-----:R-:W-:Y:S01]  /*00b0*/  STG.E desc[UR6][R2.64], R5 ;  /* 0x0000000502007986 */ /* 0x001fe2000c101906 */
[----:B------:R-:W-:Y:S05]  /*00c0*/  EXIT ;  /* 0x000000000000794d */ /* 0x000fea0003800000 */
.L_x_0:
[----:B------:R-:W0:Y:S01]  /*00d0*/  LDCU UR4, c[0x0][0x380] ;  /* 0x00007000ff0477ac */ /* 0x000e220008000800 */
[----:B------:R-:W-:Y:S01]  /*00e0*/  BSSY.RECONVERGENT B0, `(.L_x_1) ;  /* 0x0000385000007945 */ /* 0x000fe20003800200 */
[----:B0-----:R-:W-:-:S09]  /*00f0*/  ULOP3.LUT UP0, URZ, UR4, 0xf, URZ, 0xc0, !UPT ;  /* 0x0000000f04ff7892 */ /* 0x001fd2000f80c0ff */
[----:B------:R-:W-:Y:S05]  /*0100*/  BRA.U UP0, `(.L_x_2) ;  /* 0x0000001900d87547 */ /* 0x000fea000b800000 */
[----:B------:R-:W-:-:S13]  /*0110*/  ISETP.GT.AND P0, PT, R20, 0xfff, PT ;  /* 0x00000fff1400780c */ /* 0x000fda0003f04270 */
[----:B------:R-:W-:Y:S05]  /*0120*/  @P0 BRA `(.L_x_3) ;  /* 0x0000000c008c0947 */ /* 0x000fea0003800000 */
[----:B------:R-:W0:Y:S01]  /*0130*/  S2R R9, SR_TID.X ;  /* 0x0000000000097919 */ /* 0x000e220000002100 */
[----:B------:R-:W-:Y:S01]  /*0140*/  BSSY.RECONVERGENT B1, `(.L_x_4) ;  /* 0x0000009000017945 */ /* 0x000fe20003800200 */
[----:B------:R-:W-:Y:S01]  /*0150*/  IMAD.MOV.U32 R0, RZ, RZ, RZ ;  /* 0x000000ffff007224 */ /* 0x000fe200078e00ff */
[----:B0-----:R-:W-:Y:S01]  /*0160*/  ISETP.GE.AND P0, PT, R9, R20, PT ;  /* 0x000000140900720c */ /* 0x001fe20003f06270 */
[----:B------:R-:W-:-:S12]  /*0170*/  IMAD.MOV.U32 R11, RZ, RZ, R9 ;  /* 0x000000ffff0b7224 */ /* 0x000fd800078e0009 */
[----:B------:R-:W-:Y:S05]  /*0180*/  @P0 BRA `(.L_x_5) ;  /* 0x0000000000100947 */ /* 0x000fea0003800000 */
[----:B------:R-:W0:Y:S02]  /*0190*/  LDC.64 R2, c[0x0][0x380] ;  /* 0x0000e000ff027b82 */ /* 0x000e240000000a00 */
[----:B0-----:R-:W-:-:S05]  /*01a0*/  IMAD.WIDE.U32 R2, R9, 0x4, R2 ;  /* 0x0000000409027825 */ /* 0x001fca00078e0002 */
[----:B------:R0:W5:Y:S01]  /*01b0*/  LDG.E.CONSTANT R0, desc[UR6][R2.64] ;  /* 0x0000000602007981 */ /* 0x000162000c1e9900 */
[----:B------:R-:W-:-:S07]  /*01c0*/  VIADD R11, R9, 0x100 ;  /* 0x00000100090b7836 */ /* 0x000fce0000000000 */
.L_x_5:
[----:B------:R-:W-:Y:S05]  /*01d0*/  BSYNC.RECONVERGENT B1 ;  /* 0x0000000000017941 */ /* 0x000fea0003800200 */
.L_x_4:
[----:B------:R-:W-:Y:S01]  /*01e0*/  ISETP.GE.AND P0, PT, R11, R20, PT ;  /* 0x000000140b00720c */ /* 0x000fe20003f06270 */
[----:B------:R-:W-:-:S12]  /*01f0*/  BSSY.RECONVERGENT B1, `(.L_x_6) ;  /* 0x0000066000017945 */ /* 0x000fd80003800200 */
[----:B------:R-:W-:Y:S05]  /*0200*/  @P0 BRA `(.L_x_7) ;  /* 0x0000000400900947 */ /* 0x000fea0003800000 */
[----:B0-----:R-:W-:Y:S01]  /*0210*/  LOP3.LUT R3, RZ, R11, RZ, 0x33, !PT ;  /* 0x0000000bff037212 */ /* 0x001fe200078e33ff */
[----:B------:R-:W-:Y:S04]  /*0220*/  BSSY.RECONVERGENT B2, `(.L_x_8) ;  /* 0x0000015000027945 */ /* 0x000fe80003800200 */
[----:B------:R-:W-:-:S05]  /*0230*/  IMAD.IADD R4, R3, 0x1, R20 ;  /* 0x0000000103047824 */ /* 0x000fca00078e0214 */
[C---:B------:R-:W-:Y:S02]  /*0240*/  LOP3.LUT R2, R4.reuse, 0x300, RZ, 0xc0, !PT ;  /* 0x0000030004027812 */ /* 0x040fe400078ec0ff */
[----:B------:R-:W-:Y:S02]  /*0250*/  ISETP.GE.U32.AND P1, PT, R4, 0x300, PT ;  /* 0x000003000400780c */ /* 0x000fe40003f26070 */
[----:B------:R-:W-:-:S13]  /*0260*/  ISETP.NE.AND P0, PT, R2, 0x300, PT ;  /* 0x000003000200780c */ /* 0x000fda0003f05270 */
[----:B------:R-:W-:Y:S05]  /*0270*/  @!P0 BRA `(.L_x_9) ;  /* 0x00000000003c8947 */ /* 0x000fea0003800000 */
[----:B------:R-:W0:Y:S01]  /*0280*/  LDC.64 R2, c[0x0][0x380] ;  /* 0x0000e000ff027b82 */ /* 0x000e220000000a00 */
[----:B------:R-:W-:-:S04]  /*0290*/  LEA.HI R4, R4, 0x1, RZ, 0x18 ;  /* 0x0000000104047811 */ /* 0x000fc800078fc0ff */
[----:B------:R-:W-:-:S05]  /*02a0*/  LOP3.LUT R4, R4, 0x3, RZ, 0xc0, !PT ;  /* 0x0000000304047812 */ /* 0x000fca00078ec0ff */
[----:B------:R-:W-:Y:S02]  /*02b0*/  IMAD.MOV R4, RZ, RZ, -R4 ;  /* 0x000000ffff047224 */ /* 0x000fe400078e0a04 */
[----:B0-----:R-:W-:-:S04]  /*02c0*/  IMAD.WIDE.U32 R2, R11, 0x4, R2 ;  /* 0x000000040b027825 */ /* 0x001fc800078e0002 */
[----:B------:R-:W-:-:S07]  /*02d0*/  IMAD.MOV.U32 R5, RZ, RZ, R3 ;  /* 0x000000ffff057224 */ /* 0x000fce00078e0003 */
.L_x_10:
[----:B------:R-:W-:-:S06]  /*02e0*/  IMAD.MOV.U32 R3, RZ, RZ, R5 ;  /* 0x000000ffff037224 */ /* 0x000fcc00078e0005 */
[----:B------:R0:W2:Y:S01]  /*02f0*/  LDG.E.CONSTANT R3, desc[UR6][R2.64] ;  /* 0x0000000602037981 */ /* 0x0000a2000c1e9900 */
[----:B------:R-:W-:Y:S02]  /*0300*/  VIADD R4, R4, 0x1 ;  /* 0x0000000104047836 */ /* 0x000fe40000000000 */
[----:B------:R-:W-:-:S03]  /*0310*/  VIADD R11, R11, 0x100 ;  /* 0x000001000b0b7836 */ /* 0x000fc60000000000 */
[----:B------:R-:W-:Y:S02]  /*0320*/  ISETP.NE.AND P0, PT, R4, RZ, PT ;  /* 0x000000ff0400720c */ /* 0x000fe40003f05270 */
[----:B0-----:R-:W-:-:S05]  /*0330*/  IADD3 R2, P2, PT, R2, 0x400, RZ ;  /* 0x0000040002027810 */ /* 0x001fca0007f5e0ff */
[----:B------:R-:W-:Y:S02]  /*0340*/  IMAD.X R5, RZ, RZ, R5, P2 ;  /* 0x000000ffff057224 */ /* 0x000fe400010e0605 */
[----:B--2--5:R-:W-:-:S04]  /*0350*/  IMAD.IADD R0, R3, 0x1, R0 ;  /* 0x0000000103007824 */ /* 0x024fc800078e0200 */
[----:B------:R-:W-:Y:S05]  /*0360*/  @P0 BRA `(.L_x_10) ;  /* 0xfffffffc00dc0947 */ /* 0x000fea000383ffff */
.L_x_9:
[----:B------:R-:W-:Y:S05]  /*0370*/  BSYNC.RECONVERGENT B2 ;  /* 0x0000000000027941 */ /* 0x000fea0003800200 */
.L_x_8:
[----:B------:R-:W-:Y:S05]  /*0380*/  @!P1 BRA `(.L_x_7) ;  /* 0x0000000400309947 */ /* 0x000fea0003800000 */
[----:B------:R-:W-:Y:S01]  /*0390*/  IMAD.IADD R2, R20, 0x1, -R11 ;  /* 0x0000000114027824 */ /* 0x000fe200078e0a0b */
[----:B------:R-:W-:Y:S01]  /*03a0*/  BSSY.RECONVERGENT B2, `(.L_x_11) ;  /* 0x0000029000027945 */ /* 0x000fe20003800200 */
[----:B------:R-:W-:-:S03]  /*03b0*/  PLOP3.LUT P0, PT, PT, PT, PT, 0x80, 0x8 ;  /* 0x000000000008781c */ /* 0x000fc60003f0f070 */
[----:B------:R-:W-:-:S13]  /*03c0*/  ISETP.GT.AND P1, PT, R2, 0xc00, PT ;  /* 0x00000c000200780c */ /* 0x000fda0003f24270 */
[----:B------:R-:W-:Y:S05]  /*03d0*/  @!P1 BRA `(.L_x_12) ;  /* 0x0000000000949947 */ /* 0x000fea0003800000 */
[----:B------:R-:W-:Y:S01]  /*03e0*/  PLOP3.LUT P0, PT, PT, PT, PT, 0x8, 0x80 ;  /* 0x000000000080781c */ /* 0x000fe20003f0e170 */
[----:B------:R-:W-:-:S12]  /*03f0*/  VIADD R8, R20, 0xfffff400 ;  /* 0xfffff40014087836 */ /* 0x000fd80000000000 */
.L_x_13:
[----:B------:R-:W0:Y:S01]  /*0400*/  LDC.64 R4, c[0x0][0x380] ;  /* 0x0000e000ff047b82 */ /* 0x000e220000000a00 */
[C---:B------:R-:W-:Y:S02]  /*0410*/  VIADD R7, R11.reuse, 0x400 ;  /* 0x000004000b077836 */ /* 0x040fe40000000000 */
[C---:B------:R-:W-:Y:S02]  /*0420*/  VIADD R3, R11.reuse, 0x800 ;  /* 0x000008000b037836 */ /* 0x040fe40000000000 */
[----:B0-----:R-:W-:-:S05]  /*0430*/  IMAD.WIDE R22, R11, 0x4, R4 ;  /* 0x000000040b167825 */ /* 0x001fca00078e0204 */
[----:B------:R-:W2:Y:S01]  /*0440*/  LDG.E.CONSTANT R13, desc[UR6][R22.64] ;  /* 0x00000006160d7981 */ /* 0x000ea2000c1e9900 */
[----:B------:R-:W-:-:S03]  /*0450*/  IMAD.WIDE R6, R7, 0x4, R4 ;  /* 0x0000000407067825 */ /* 0x000fc600078e0204 */
[----:B------:R-:W2:Y:S04]  /*0460*/  LDG.E.CONSTANT R10, desc[UR6][R22.64+0x400] ;  /* 0x00040006160a7981 */ /* 0x000ea8000c1e9900 */
[----:B------:R-:W3:Y:S04]  /*0470*/  LDG.E.CONSTANT R12, desc[UR6][R22.64+0x800] ;  /* 0x00080006160c7981 */ /* 0x000ee8000c1e9900 */
[----:B------:R-:W3:Y:S01]  /*0480*/  LDG.E.CONSTANT R19, desc[UR6][R22.64+0xc00] ;  /* 0x000c000616137981 */ /* 0x000ee2000c1e9900 */
[----:B------:R-:W-:-:S03]  /*0490*/  IMAD.WIDE R2, R3, 0x4, R4 ;  /* 0x0000000403027825 */ /* 0x000fc600078e0204 */
[----:B------:R-:W4:Y:S04]  /*04a0*/  LDG.E.CONSTANT R16, desc[UR6][R6.64] ;  /* 0x0000000606107981 */ /* 0x000f28000c1e9900 */
[----:B------:R-:W4:Y:S01]  /*04b0*/  LDG.E.CONSTANT R15, desc[UR6][R6.64+0x400] ;  /* 0x00040006060f7981 */ /* 0x000f22000c1e9900 */
[----:B------:R-:W-:-:S03]  /*04c0*/  VIADD R25, R11, 0xc00 ;  /* 0x00000c000b197836 */ /* 0x000fc60000000000 */
[----:B------:R-:W4:Y:S04]  /*04d0*/  LDG.E.CONSTANT R14, desc[UR6][R6.64+0x800] ;  /* 0x00080006060e7981 */ /* 0x000f28000c1e9900 */
[----:B------:R-:W4:Y:S01]  /*04e0*/  LDG.E.CONSTANT R21, desc[UR6][R6.64+0xc00] ;  /* 0x000c000606157981 */ /* 0x000f22000c1e9900 */
[----:B------:R-:W-:-:S03]  /*04f0*/  IMAD.WIDE R4, R25, 0x4, R4 ;  /* 0x0000000419047825 */ /* 0x000fc600078e0204 */
[----:B------:R-:W4:Y:S04]  /*0500*/  LDG.E.CONSTANT R18, desc[UR6][R2.64] ;  /* 0x0000000602127981 */ /* 0x000f28000c1e9900 */
[----:B------:R-:W4:Y:S04]  /*0510*/  LDG.E.CONSTANT R17, desc[UR6][R2.64+0x400] ;  /* 0x0004000602117981 */ /* 0x000f28000c1e9900 */
[----:B------:R-:W4:Y:S04]  /*0520*/  LDG.E.CONSTANT R23, desc[UR6][R2.64+0x800] ;  /* 0x0008000602177981 */ /* 0x000f28000c1e9900 */
[----:B------:R-:W4:Y:S04]  /*0530*/  LDG.E.CONSTANT R24, desc[UR6][R2.64+0xc00] ;  /* 0x000c000602187981 */ /* 0x000f28000c1e9900 */
[----:B------:R-:W4:Y:S04]  /*0540*/  LDG.E.CONSTANT R25, desc[UR6][R4.64] ;  /* 0x0000000604197981 */ /* 0x000f28000c1e9900 */
[----:B------:R-:W4:Y:S04]  /*0550*/  LDG.E.CONSTANT R26, desc[UR6][R4.64+0x400] ;  /* 0x00040006041a7981 */ /* 0x000f28000c1e9900 */
[----:B------:R-:W4:Y:S04]  /*0560*/  LDG.E.CONSTANT R22, desc[UR6][R4.64+0x800] ;  /* 0x0008000604167981 */ /* 0x000f28000c1e9900 */
[----:B------:R-:W4:Y:S01]  /*0570*/  LDG.E.CONSTANT R27, desc[UR6][R4.64+0xc00] ;  /* 0x000c0006041b7981 */ /* 0x000f22000c1e9900 */
[----:B------:R-:W-:-:S05]  /*0580*/  VIADD R11, R11, 0x1000 ;  /* 0x000010000b0b7836 */ /* 0x000fca0000000000 */
[----:B------:R-:W-:Y:S02]  /*0590*/  ISETP.GE.AND P1, PT, R11, R8, PT ;  /* 0x000000080b00720c */ /* 0x000fe40003f26270 */
[----:B--2--5:R-:W-:-:S04]  /*05a0*/  IADD3 R10, PT, PT, R10, R13, R0 ;  /* 0x0000000d0a0a7210 */ /* 0x024fc80007ffe000 */
[----:B---3--:R-:W-:-:S04]  /*05b0*/  IADD3 R10, PT, PT, R19, R12, R10 ;  /* 0x0000000c130a7210 */ /* 0x008fc80007ffe00a */
[----:B----4-:R-:W-:-:S04]  /*05c0*/  IADD3 R10, PT, PT, R15, R16, R10 ;  /* 0x000000100f0a7210 */ /* 0x010fc80007ffe00a */
[----:B------:R-:W-:-:S04]  /*05d0*/  IADD3 R10, PT, PT, R21, R14, R10 ;  /* 0x0000000e150a7210 */ /* 0x000fc80007ffe00a */
[----:B------:R-:W-:-:S04]  /*05e0*/  IADD3 R10, PT, PT, R17, R18, R10 ;  /* 0x00000012110a7210 */ /* 0x000fc80007ffe00a */
[----:B------:R-:W-:-:S04]  /*05f0*/  IADD3 R10, PT, PT, R24, R23, R10 ;  /* 0x00000017180a7210 */ /* 0x000fc80007ffe00a */
[----:B------:R-:W-:-:S04]  /*0600*/  IADD3 R25, PT, PT, R26, R25, R10 ;  /* 0x000000191a197210 */ /* 0x000fc80007ffe00a */
[----:B------:R-:W-:Y:S01]  /*0610*/  IADD3 R0, PT, PT, R27, R22, R25 ;  /* 0x000000161b007210 */ /* 0x000fe20007ffe019 */
[----:B------:R-:W-:Y:S06]  /*0620*/  @!P1 BRA `(.L_x_13) ;  /* 0xfffffffc00749947 */ /* 0x000fec000383ffff */
.L_x_12:
[----:B------:R-:W-:Y:S05]  /*0630*/  BSYNC.RECONVERGENT B2 ;  /* 0x0000000000027941 */ /* 0x000fea0003800200 */
.L_x_11:
[----:B------:R-:W-:Y:S01]  /*0640*/  IMAD.IADD R2, R20, 0x1, -R11 ;  /* 0x0000000114027824 */ /* 0x000fe200078e0a0b */
[----:B------:R-:W-:Y:S04]  /*0650*/  BSSY.RECONVERGENT B2, `(.L_x_14) ;  /* 0x0000015000027945 */ /* 0x000fe80003800200 */
[----:B------:R-:W-:-:S13]  /*0660*/  ISETP.GT.AND P1, PT, R2, 0x400, PT ;  /* 0x000004000200780c */ /* 0x000fda0003f24270 */
[----:B------:R-:W-:Y:S05]  /*0670*/  @!P1 BRA `(.L_x_15) ;  /* 0x0000000000489947 */ /* 0x000fea0003800000 */
[----:B------:R-:W0:Y:S01]  /*0680*/  LDC.64 R4, c[0x0][0x380] ;  /* 0x0000e000ff047b82 */ /* 0x000e220000000a00 */
[C---:B------:R-:W-:Y:S02]  /*0690*/  VIADD R13, R11.reuse, 0x400 ;  /* 0x000004000b0d7836 */ /* 0x040fe40000000000 */
[----:B0-----:R-:W-:-:S05]  /*06a0*/  IMAD.WIDE R2, R11, 0x4, R4 ;  /* 0x000000040b027825 */ /* 0x001fca00078e0204 */
[----:B------:R-:W2:Y:S01]  /*06b0*/  LDG.E.CONSTANT R7, desc[UR6][R2.64] ;  /* 0x0000000602077981 */ /* 0x000ea2000c1e9900 */
[----:B------:R-:W-:-:S03]  /*06c0*/  IMAD.WIDE R4, R13, 0x4, R4 ;  /* 0x000000040d047825 */ /* 0x000fc600078e0204 */
[----:B------:R-:W2:Y:S04]  /*06d0*/  LDG.E.CONSTANT R6, desc[UR6][R2.64+0x400] ;  /* 0x0004000602067981 */ /* 0x000ea8000c1e9900 */
[----:B------:R-:W3:Y:S04]  /*06e0*/  LDG.E.CONSTANT R13, desc[UR6][R2.64+0x800] ;  /* 0x00080006020d7981 */ /* 0x000ee8000c1e9900 */
[----:B------:R-:W3:Y:S04]  /*06f0*/  LDG.E.CONSTANT R8, desc[UR6][R2.64+0xc00] ;  /* 0x000c000602087981 */ /* 0x000ee8000c1e9900 */
[----:B------:R-:W4:Y:S04]  /*0700*/  LDG.E.CONSTANT R15, desc[UR6][R4.64] ;  /* 0x00000006040f7981 */ /* 0x000f28000c1e9900 */
[----:B------:R-:W4:Y:S04]  /*0710*/  LDG.E.CONSTANT R10, desc[UR6][R4.64+0x400] ;  /* 0x00040006040a7981 */ /* 0x000f28000c1e9900 */
[----:B------:R-:W4:Y:S04]  /*0720*/  LDG.E.CONSTANT R17, desc[UR6][R4.64+0x800] ;  /* 0x0008000604117981 */ /* 0x000f28000c1e9900 */
[----:B------:R-:W4:Y:S01]  /*0730*/  LDG.E.CONSTANT R12, desc[UR6][R4.64+0xc00] ;  /* 0x000c0006040c7981 */ /* 0x000f22000c1e9900 */
[----:B------:R-:W-:Y:S01]  /*0740*/  PLOP3.LUT P0, PT, PT, PT, PT, 0x8, 0x80 ;  /* 0x000000000080781c */ /* 0x000fe20003f0e170 */
[----:B------:R-:W-:Y:S01]  /*0750*/  VIADD R11, R11, 0x800 ;  /* 0x000008000b0b7836 */ /* 0x000fe20000000000 */
[----:B--2--5:R-:W-:-:S04]  /*0760*/  IADD3 R6, PT, PT, R6, R7, R0 ;  /* 0x0000000706067210 */ /* 0x024fc80007ffe000 */
[----:B---3--:R-:W-:-:S04]  /*0770*/  IADD3 R6, PT, PT, R8, R13, R6 ;  /* 0x0000000d08067210 */ /* 0x008fc80007ffe006 */
[----:B----4-:R-:W-:-:S04]  /*0780*/  IADD3 R6, PT, PT, R10, R15, R6 ;  /* 0x0000000f0a067210 */ /* 0x010fc80007ffe006 */
[----:B------:R-:W-:-:S07]  /*0790*/  IADD3 R0, PT, PT, R12, R17, R6 ;  /* 0x000000110c007210 */ /* 0x000fce0007ffe006 */
.L_x_15:
[----:B------:R-:W-:Y:S05]  /*07a0*/  BSYNC.RECONVERGENT B2 ;  /* 0x0000000000027941 */ /* 0x000fea0003800200 */
.L_x_14:
[----:B------:R-:W-:-:S13]  /*07b0*/  ISETP.LT.OR P0, PT, R11, R20, P0 ;  /* 0x000000140b00720c */ /* 0x000fda0000701670 */
[----:B------:R-:W-:Y:S05]  /*07c0*/  @!P0 BRA `(.L_x_7) ;  /* 0x0000000000208947 */ /* 0x000fea0003800000 */
[----:B------:R-:W0:Y:S02]  /*07d0*/  LDC.64 R2, c[0x0][0x380] ;  /* 0x0000e000ff027b82 */ /* 0x000e240000000a00 */
[----:B0-----:R-:W-:-:S05]  /*07e0*/  IMAD.WIDE R2, R11, 0x4, R2 ;  /* 0x000000040b027825 */ /* 0x001fca00078e0202 */
[----:B------:R-:W2:Y:S04]  /*07f0*/  LDG.E.CONSTANT R5, desc[UR6][R2.64] ;  /* 0x0000000602057981 */ /* 0x000ea8000c1e9900 */
[----:B------:R-:W2:Y:S04]  /*0800*/  LDG.E.CONSTANT R4, desc[UR6][R2.64+0x400] ;  /* 0x0004000602047981 */ /* 0x000ea8000c1e9900 */
[----:B------:R-:W3:Y:S04]  /*0810*/  LDG.E.CONSTANT R7, desc[UR6][R2.64+0x800] ;  /* 0x0008000602077981 */ /* 0x000ee8000c1e9900 */
[----:B------:R-:W3:Y:S01]  /*0820*/  LDG.E.CONSTANT R6, desc[UR6][R2.64+0xc00] ;  /* 0x000c000602067981 */ /* 0x000ee2000c1e9900 */
[----:B--2--5:R-:W-:-:S04]  /*0830*/  IADD3 R0, PT, PT, R4, R5, R0 ;  /* 0x0000000504007210 */ /* 0x024fc80007ffe000 */
[----:B---3--:R-:W-:-:S07]  /*0840*/  IADD3 R0, PT, PT, R6, R7, R0 ;  /* 0x0000000706007210 */ /* 0x008fce0007ffe000 */
.L_x_7:
[----:B------:R-:W-:Y:S05]  /*0850*/  BSYNC.RECONVERGENT B1 ;  /* 0x0000000000017941 */ /* 0x000fea0003800200 */
.L_x_6:
[----:B------:R-:W-:-:S13]  /*0860*/  ISETP.GE.AND P0, PT, R20, 0x100, PT ;  /* 0x000001001400780c */ /* 0x000fda0003f06270 */
[----:B------:R-:W-:Y:S05]  /*0870*/  @!P0 BRA `(.L_x_16) ;  /* 0x0000000000ac8947 */ /* 0x000fea0003800000 */
[----:B------:R-:W1:Y:S01]  /*0880*/  S2R R6, SR_LANEID ;  /* 0x0000000000067919 */ /* 0x000e620000000000 */
[----:B0----5:R-:W0:Y:S01]  /*0890*/  SHFL.DOWN PT, R2, R0, 0x1, 0x1f ;  /* 0x08201f0000027f89 */ /* 0x021e2200000e0000 */
[C---:B-1----:R-:W-:Y:S02]  /*08a0*/  ISETP.GT.AND P0, PT, R6.reuse, 0x1e, PT ;  /* 0x0000001e0600780c */ /* 0x042fe40003f04270 */
[----:B------:R-:W-:Y:S02]  /*08b0*/  ISETP.NE.AND P1, PT, R6, RZ, PT ;  /* 0x000000ff0600720c */ /* 0x000fe40003f25270 */
[----:B0-----:R-:W-:Y:S02]  /*08c0*/  SEL R3, R2, RZ, !P0 ;  /* 0x000000ff02037207 */ /* 0x001fe40004000000 */
[----:B------:R-:W-:-:S03]  /*08d0*/  ISETP.GT.AND P0, PT, R6, 0x1d, PT ;  /* 0x0000001d0600780c */ /* 0x000fc60003f04270 */
[----:B------:R-:W-:-:S05]  /*08e0*/  IMAD.IADD R3, R3, 0x1, R0 ;  /* 0x0000000103037824 */ /* 0x000fca00078e0200 */
[----:B------:R-:W0:Y:S01]  /*08f0*/  SHFL.DOWN PT, R2, R3, 0x2, 0x1f ;  /* 0x08401f0003027f89 */ /* 0x000e2200000e0000 */
[----:B------:R-:W1:Y:S01]  /*0900*/  @!P1 S2R R7, SR_CgaCtaId ;  /* 0x0000000000079919 */ /* 0x000e620000008800 */
[----:B0-----:R-:W-:Y:S02]  /*0910*/  SEL R2, R2, RZ, !P0 ;  /* 0x000000ff02027207 */ /* 0x001fe40004000000 */
[----:B------:R-:W-:-:S03]  /*0920*/  ISETP.GT.AND P0, PT, R6, 0x1b, PT ;  /* 0x0000001b0600780c */ /* 0x000fc60003f04270 */
[----:B------:R-:W-:-:S05]  /*0930*/  IMAD.IADD R2, R3, 0x1, R2 ;  /* 0x0000000103027824 */ /* 0x000fca00078e0202 */
[----:B------:R-:W0:Y:S02]  /*0940*/  SHFL.DOWN PT, R4, R2, 0x4, 0x1f ;  /* 0x08801f0002047f89 */ /* 0x000e2400000e0000 */
[----:B0-----:R-:W-:Y:S02]  /*0950*/  SEL R5, R4, RZ, !P0 ;  /* 0x000000ff04057207 */ /* 0x001fe40004000000 */
[----:B------:R-:W-:Y:S02]  /*0960*/  ISETP.GT.AND P0, PT, R6, 0x17, PT ;  /* 0x000000170600780c */ /* 0x000fe40003f04270 */
[----:B------:R-:W-:Y:S01]  /*0970*/  @!P1 MOV R4, 0x400 ;  /* 0x0000040000049802 */ /* 0x000fe20000000f00 */
[----:B------:R-:W-:Y:S01]  /*0980*/  IMAD.IADD R5, R2, 0x1, R5 ;  /* 0x0000000102057824 */ /* 0x000fe200078e0205 */
[----:B------:R-:W-:Y:S02]  /*0990*/  @!P1 SHF.R.U32.HI R2, RZ, 0x3, R9 ;  /* 0x00000003ff029819 */ /* 0x000fe40000011609 */
[----:B-1----:R-:W-:-:S02]  /*09a0*/  @!P1 LEA R7, R7, R4, 0x18 ;  /* 0x0000000407079211 */ /* 0x002fc400078ec0ff */
[----:B------:R-:W0:Y:S01]  /*09b0*/  SHFL.DOWN PT, R0, R5, 0x8, 0x1f ;  /* 0x09001f0005007f89 */ /* 0x000e2200000e0000 */
[----:B------:R-:W-:-:S05]  /*09c0*/  @!P1 LOP3.LUT R2, R2, 0x7c, RZ, 0xc0, !PT ;  /* 0x0000007c02029812 */ /* 0x000fca00078ec0ff */
[----:B------:R-:W-:Y:S01]  /*09d0*/  @!P1 IMAD.IADD R2, R2, 0x1, R7 ;  /* 0x0000000102029824 */ /* 0x000fe200078e0207 */
[----:B0-----:R-:W-:Y:S02]  /*09e0*/  SEL R0, R0, RZ, !P0 ;  /* 0x000000ff00007207 */ /* 0x001fe40004000000 */
[----:B------:R-:W-:-:S03]  /*09f0*/  ISETP.GT.AND P0, PT, R6, 0xf, PT ;  /* 0x0000000f0600780c */ /* 0x000fc60003f04270 */
[----:B------:R-:W-:-:S05]  /*0a00*/  IMAD.IADD R0, R5, 0x1, R0 ;  /* 0x0000000105007824 */ /* 0x000fca00078e0200 */
[----:B------:R-:W0:Y:S02]  /*0a10*/  SHFL.DOWN PT, R3, R0, 0x10, 0x1f ;  /* 0x0a001f0000037f89 */ /* 0x000e2400000e0000 */
[----:B0-----:R-:W-:Y:S02]  /*0a20*/  SEL R3, R3, RZ, !P0 ;  /* 0x000000ff03037207 */ /* 0x001fe40004000000 */
[----:B------:R-:W-:-:S03]  /*0a30*/  ISETP.NE.AND P0, PT, R9, RZ, PT ;  /* 0x000000ff0900720c */ /* 0x000fc60003f05270 */
[----:B------:R-:W-:-:S05]  /*0a40*/  IMAD.IADD R3, R0, 0x1, R3 ;  /* 0x0000000100037824 */ /* 0x000fca00078e0203 */
[----:B------:R0:W-:Y:S01]  /*0a50*/  @!P1 STS [R2+0x8], R3 ;  /* 0x0000080302009388 */ /* 0x0001e20000000800 */
[----:B------:R-:W-:Y:S06]  /*0a60*/  BAR.SYNC.DEFER_BLOCKING 0x0 ;  /* 0x0000000000007b1d */ /* 0x000fec0000010000 */
[----:B------:R-:W-:Y:S05]  /*0a70*/  @P0 BRA `(.L_x_17) ;  /* 0x0000002c00ac0947 */ /* 0x000fea0003800000 */
[----:B------:R-:W1:Y:S01]  /*0a80*/  S2UR UR5, SR_CgaCtaId ;  /* 0x00000000000579c3 */ /* 0x000e620000008800 */
[----:B------:R-:W-:Y:S02]  /*0a90*/  UMOV UR4, 0x400 ;  /* 0x0000040000047882 */ /* 0x000fe40000000000 */
[----:B-1----:R-:W-:-:S09]  /*0aa0*/  ULEA UR4, UR5, UR4, 0x18 ;  /* 0x0000000405047291 */ /* 0x002fd2000f8ec0ff */
[----:B------:R-:W-:Y:S04]  /*0ab0*/  LDS R0, [UR4+0xc] ;  /* 0x00000c04ff007984 */ /* 0x000fe80008000800 */
[----:B------:R-:W1:Y:S04]  /*0ac0*/  LDS.128 R4, [UR4+0x10] ;  /* 0x00001004ff047984 */ /* 0x000e680008000c00 */
[----:B------:R-:W2:Y:S01]  /*0ad0*/  LDS.64 R8, [UR4+0x20] ;  /* 0x00002004ff087984 */ /* 0x000ea20008000a00 */
[----:B-1----:R-:W-:-:S04]  /*0ae0*/  IADD3 R0, PT, PT, R4, R0, R3 ;  /* 0x0000000004007210 */ /* 0x002fc80007ffe003 */
[----:B------:R-:W-:-:S04]  /*0af0*/  IADD3 R0, PT, PT, R6, R0, R5 ;  /* 0x0000000006007210 */ /* 0x000fc80007ffe005 */
[----:B--2---:R-:W-:-:S05]  /*0b00*/  IADD3 R0, PT, PT, R8, R0, R7 ;  /* 0x0000000008007210 */ /* 0x004fca0007ffe007 */
[----:B0-----:R-:W-:Y:S01]  /*0b10*/  IMAD.IADD R3, R0, 0x1, R9 ;  /* 0x0000000100037824 */ /* 0x001fe200078e0209 */
[----:B------:R-:W-:Y:S06]  /*0b20*/  BRA `(.L_x_17) ;  /* 0x0000002c00807947 */ /* 0x000fec0003800000 */
.L_x_16:
[----:B0-----:R-:W-:Y:S01]  /*0b30*/  LOP3.LUT R2, R9, 0x3e0, RZ, 0xc0, !PT ;  /* 0x000003e009027812 */ /* 0x001fe200078ec0ff */
[----:B------:R-:W0:Y:S03]  /*0b40*/  S2R R8, SR_LANEID ;  /* 0x0000000000087919 */ /* 0x000e260000000000 */
[----:B------:R-:W-:Y:S01]  /*0b50*/  LOP3.LUT R5, RZ, R2, RZ, 0x33, !PT ;  /* 0x00000002ff057212 */ /* 0x000fe200078e33ff */
[----:B------:R-:W-:-:S04]  /*0b60*/  VIADD R3, R2, 0x20 ;  /* 0x0000002002037836 */ /* 0x000fc80000000000 */
[----:B------:R-:W-:Y:S01]  /*0b70*/  IMAD.IADD R5, R5, 0x1, R20 ;  /* 0x0000000105057824 */ /* 0x000fe200078e0214 */
[----:B------:R-:W-:-:S04]  /*0b80*/  ISETP.GT.AND P0, PT, R3, R20, PT ;  /* 0x000000140300720c */ /* 0x000fc80003f04270 */
[----:B------:R-:W-:-:S05]  /*0b90*/  SEL R5, R5, 0x1f, P0 ;  /* 0x0000001f05057807 */ /* 0x000fca0000000000 */
[----:B-----5:R-:W1:Y:S01]  /*0ba0*/  SHFL.DOWN PT, R2, R0, 0x1, R5 ;  /* 0x0820000000027989 */ /* 0x020e6200000e0005 */
[CC--:B0-----:R-:W-:Y:S01]  /*0bb0*/  ISETP.GE.AND P0, PT, R8.reuse, R5.reuse, PT ;  /* 0x000000050800720c */ /* 0x0c1fe20003f06270 */
[C---:B------:R-:W-:Y:S01]  /*0bc0*/  VIADD R4, R8.reuse, 0x2 ;  /* 0x0000000208047836 */ /* 0x040fe20000000000 */
[C---:B------:R-:W-:Y:S01]  /*0bd0*/  ISETP.NE.AND P1, PT, R8.reuse, RZ, PT ;  /* 0x000000ff0800720c */ /* 0x040fe20003f25270 */
[----:B------:R-:W-:Y:S01]  /*0be0*/  VIADD R6, R8, 0x4 ;  /* 0x0000000408067836 */ /* 0x000fe20000000000 */
[----:B-1----:R-:W-:Y:S02]  /*0bf0*/  SEL R3, R2, RZ, !P0 ;  /* 0x000000ff02037207 */ /* 0x002fe40004000000 */
[----:B------:R-:W-:-:S03]  /*0c00*/  ISETP.GT.AND P0, PT, R4, R5, PT ;  /* 0x000000050400720c */ /* 0x000fc60003f04270 */
[----:B------:R-:W-:-:S06]  /*0c10*/  IMAD.IADD R2, R3, 0x1, R0 ;  /* 0x0000000103027824 */ /* 0x000fcc00078e0200 */
[----:B------:R-:W0:Y:S01]  /*0c20*/  @!P1 S2R R10, SR_CgaCtaId ;  /* 0x00000000000a9919 */ /* 0x000e220000008800 */
[----:B------:R-:W-:Y:S01]  /*0c30*/  @!P1 MOV R7, 0x400 ;  /* 0x0000040000079802 */ /* 0x000fe20000000f00 */
[----:B------:R-:W1:Y:S02]  /*0c40*/  SHFL.DOWN PT, R3, R2, 0x2, R5 ;  /* 0x0840000002037989 */ /* 0x000e6400000e0005 */
[----:B-1----:R-:W-:Y:S02]  /*0c50*/  SEL R3, R3, RZ, !P0 ;  /* 0x000000ff03037207 */ /* 0x002fe40004000000 */
[----:B------:R-:W-:Y:S02]  /*0c60*/  ISETP.GT.AND P0, PT, R6, R5, PT ;  /* 0x000000050600720c */ /* 0x000fe40003f04270 */
[----:B------:R-:W-:Y:S01]  /*0c70*/  @!P1 SHF.R.U32.HI R6, RZ, 0x3, R9 ;  /* 0x00000003ff069819 */ /* 0x000fe20000011609 */
[----:B------:R-:W-:Y:S01]  /*0c80*/  IMAD.IADD R4, R2, 0x1, R3 ;  /* 0x0000000102047824 */ /* 0x000fe200078e0203 */
[----:B0-----:R-:W-:Y:S01]  /*0c90*/  @!P1 LEA R7, R10, R7, 0x18 ;  /* 0x000000070a079211 */ /* 0x001fe200078ec0ff */
[----:B------:R-:W-:Y:S01]  /*0ca0*/  VIADD R2, R8, 0x8 ;  /* 0x0000000808027836 */ /* 0x000fe20000000000 */
[----:B------:R-:W-:-:S02]  /*0cb0*/  @!P1 LOP3.LUT R6, R6, 0x7c, RZ, 0xc0, !PT ;  /* 0x0000007c06069812 */ /* 0x000fc400078ec0ff */
[----:B------:R-:W0:Y:S03]  /*0cc0*/  SHFL.DOWN PT, R3, R4, 0x4, R5 ;  /* 0x0880000004037989 */ /* 0x000e2600000e0005 */
[----:B------:R-:W-:Y:S01]  /*0cd0*/  @!P1 IMAD.IADD R6, R6, 0x1, R7 ;  /* 0x0000000106069824 */ /* 0x000fe200078e0207 */
[----:B0-----:R-:W-:Y:S02]  /*0ce0*/  SEL R3, R3, RZ, !P0 ;  /* 0x000000ff03037207 */ /* 0x001fe40004000000 */
[----:B------:R-:W-:-:S03]  /*0cf0*/  ISETP.GT.AND P0, PT, R2, R5, PT ;  /* 0x000000050200720c */ /* 0x000fc60003f04270 */
[----:B------:R-:W-:Y:S02]  /*0d00*/  IMAD.IADD R0, R4, 0x1, R3 ;  /* 0x0000000104007824 */ /* 0x000fe400078e0203 */
[----:B------:R-:W-:-:S03]  /*0d10*/  VIADD R4, R8, 0x10 ;  /* 0x0000001008047836 */ /* 0x000fc60000000000 */
[----:B------:R-:W0:Y:S02]  /*0d20*/  SHFL.DOWN PT, R3, R0, 0x8, R5 ;  /* 0x0900000000037989 */ /* 0x000e2400000e0005 */
[----:B0-----:R-:W-:Y:S02]  /*0d30*/  SEL R3, R3, RZ, !P0 ;  /* 0x000000ff03037207 */ /* 0x001fe40004000000 */
[----:B------:R-:W-:-:S03]  /*0d40*/  ISETP.GT.AND P0, PT, R4, R5, PT ;  /* 0x000000050400720c */ /* 0x000fc60003f04270 */
[----:B------:R-:W-:-:S05]  /*0d50*/  IMAD.IADD R2, R0, 0x1, R3 ;  /* 0x0000000100027824 */ /* 0x000fca00078e0203 */
[----:B------:R-:W0:Y:S02]  /*0d60*/  SHFL.DOWN PT, R3, R2, 0x10, R5 ;  /* 0x0a00000002037989 */ /* 0x000e2400000e0005 */
[----:B0-----:R-:W-:Y:S02]  /*0d70*/  SEL R3, R3, RZ, !P0 ;  /* 0x000000ff03037207 */ /* 0x001fe40004000000 */
[----:B------:R-:W-:-:S03]  /*0d80*/  ISETP.NE.AND P0, PT, R9, RZ, PT ;  /* 0x000000ff0900720c */ /* 0x000fc60003f05270 */
[----:B------:R-:W-:-:S05]  /*0d90*/  IMAD.IADD R3, R2, 0x1, R3 ;  /* 0x0000000102037824 */ /* 0x000fca00078e0203 */
[----:B------:R4:W-:Y:S01]  /*0da0*/  @!P1 STS [R6+0x8], R3 ;  /* 0x0000080306009388 */ /* 0x0009e20000000800 */
[----:B------:R-:W-:Y:S06]  /*0db0*/  BAR.SYNC.DEFER_BLOCKING 0x0 ;  /* 0x0000000000007b1d */ /* 0x000fec0000010000 */
[----:B------:R-:W-:Y:S05]  /*0dc0*/  @P0 BRA `(.L_x_17) ;  /* 0x0000002800d80947 */ /* 0x000fea0003800000 */
[----:B------:R-:W0:Y:S01]  /*0dd0*/  S2UR UR5, SR_CgaCtaId ;  /* 0x00000000000579c3 */ /* 0x000e220000008800 */
[----:B------:R-:W-:Y:S01]  /*0de0*/  UMOV UR4, 0x400 ;  /* 0x0000040000047882 */ /* 0x000fe20000000000 */
[C---:B------:R-:W-:Y:S02]  /*0df0*/  ISETP.GT.AND P2, PT, R20.reuse, 0x40, PT ;  /* 0x000000401400780c */ /* 0x040fe40003f44270 */
[C---:B------:R-:W-:Y:S02]  /*0e00*/  ISETP.GT.AND P1, PT, R20.reuse, 0x20, PT ;  /* 0x000000201400780c */ /* 0x040fe40003f24270 */
[----:B------:R-:W-:Y:S01]  /*0e10*/  ISETP.GT.AND P3, PT, R20, 0x80, PT ;  /* 0x000000801400780c */ /* 0x000fe20003f64270 */
[----:B0-----:R-:W-:-:S09]  /*0e20*/  ULEA UR4, UR5, UR4, 0x18 ;  /* 0x0000000405047291 */ /* 0x001fd2000f8ec0ff */
[----:B----4-:R-:W0:Y:S04]  /*0e30*/  LDS.128 R4, [UR4+0x10] ;  /* 0x00001004ff047984 */ /* 0x010e280008000c00 */
[----:B------:R-:W1:Y:S04]  /*0e40*/  LDS R0, [UR4+0xc] ;  /* 0x00000c04ff007984 */ /* 0x000e680008000800 */
[----:B------:R-:W2:Y:S01]  /*0e50*/  LDS.64 R8, [UR4+0x20] ;  /* 0x00002004ff087984 */ /* 0x000ea20008000a00 */
[----:B0-----:R-:W-:Y:S02]  /*0e60*/  SEL R4, R4, RZ, P2 ;  /* 0x000000ff04047207 */ /* 0x001fe40001000000 */
[----:B------:R-:W-:-:S02]  /*0e70*/  ISETP.GT.AND P2, PT, R20, 0x60, PT ;  /* 0x000000601400780c */ /* 0x000fc40003f44270 */
[----:B-1----:R-:W-:Y:S02]  /*0e80*/  SEL R0, R0, RZ, P1 ;  /* 0x000000ff00007207 */ /* 0x002fe40000800000 */
[----:B------:R-:W-:Y:S02]  /*0e90*/  SEL R5, R5, RZ, P2 ;  /* 0x000000ff05057207 */ /* 0x000fe40001000000 */
[----:B------:R-:W-:Y:S02]  /*0ea0*/  IADD3 R0, PT, PT, R4, R0, R3 ;  /* 0x0000000004007210 */ /* 0x000fe40007ffe003 */
[----:B------:R-:W-:Y:S02]  /*0eb0*/  ISETP.GT.AND P1, PT, R20, 0xa0, PT ;  /* 0x000000a01400780c */ /* 0x000fe40003f24270 */
[----:B------:R-:W-:Y:S02]  /*0ec0*/  SEL R6, R6, RZ, P3 ;  /* 0x000000ff06067207 */ /* 0x000fe40001800000 */
[----:B------:R-:W-:-:S02]  /*0ed0*/  ISETP.GT.AND P2, PT, R20, 0xc0, PT ;  /* 0x000000c01400780c */ /* 0x000fc40003f44270 */
[----:B------:R-:W-:Y:S02]  /*0ee0*/  ISETP.GT.AND P3, PT, R20, 0xe0, PT ;  /* 0x000000e01400780c */ /* 0x000fe40003f64270 */
[----:B------:R-:W-:Y:S02]  /*0ef0*/  SEL R7, R7, RZ, P1 ;  /* 0x000000ff07077207 */ /* 0x000fe40000800000 */
[----:B------:R-:W-:Y:S02]  /*0f00*/  IADD3 R0, PT, PT, R6, R0, R5 ;  /* 0x0000000006007210 */ /* 0x000fe40007ffe005 */
[----:B--2---:R-:W-:Y:S02]  /*0f10*/  SEL R8, R8, RZ, P2 ;  /* 0x000000ff08087207 */ /* 0x004fe40001000000 */
[----:B------:R-:W-:Y:S02]  /*0f20*/  SEL R9, R9, RZ, P3 ;  /* 0x000000ff09097207 */ /* 0x000fe40001800000 */
[----:B------:R-:W-:-:S05]  /*0f30*/  IADD3 R0, PT, PT, R8, R0, R7 ;  /* 0x0000000008007210 */ /* 0x000fca0007ffe007 */
[----:B------:R-:W-:Y:S01]  /*0f40*/  IMAD.IADD R3, R0, 0x1, R9 ;  /* 0x0000000100037824 */ /* 0x000fe200078e0209 */
[----:B------:R-:W-:Y:S06]  /*0f50*/  BRA `(.L_x_17) ;  /* 0x0000002800747947 */ /* 0x000fec0003800000 */
.L_x_3:
[----:B------:R-:W0:Y:S01]  /*0f60*/  S2R R0, SR_TID.X ;  /* 0x0000000000007919 */ /* 0x000e220000002100 */
[----:B------:R-:W1:Y:S01]  /*0f70*/  LDC.64 R2, c[0x0][0x380] ;  /* 0x0000e000ff027b82 */ /* 0x000e620000000a00 */
[----:B0-----:R-:W-:-:S04]  /*0f80*/  IMAD.SHL.U32 R5, R0, 0x4, RZ ;  /* 0x0000000400057824 */ /* 0x001fc800078e00ff */
[----:B-1----:R-:W-:-:S05]  /*0f90*/  IMAD.WIDE.U32 R2, R5, 0x4, R2 ;  /* 0x0000000405027825 */ /* 0x002fca00078e0002 */
[----:B------:R-:W2:Y:S04]  /*0fa0*/  LDG.E.128.CONSTANT R4, desc[UR6][R2.64] ;  /* 0x0000000602047981 */ /* 0x000ea8000c1e9d00 */
[----:B------:R-:W3:Y:S04]  /*0fb0*/  LDG.E.128.CONSTANT R8, desc[UR6][R2.64+0x1000] ;  /* 0x0010000602087981 */ /* 0x000ee8000c1e9d00 */
[----:B------:R-:W4:Y:S04]  /*0fc0*/  LDG.E.128.CONSTANT R12, desc[UR6][R2.64+0x2000] ;  /* 0x00200006020c7981 */ /* 0x000f28000c1e9d00 */
[----:B------:R-:W5:Y:S01]  /*0fd0*/  LDG.E.128.CONSTANT R16, desc[UR6][R2.64+0x3000] ;  /* 0x0030000602107981 */ /* 0x000f62000c1e9d00 */
[----:B------:R-:W-:Y:S01]  /*0fe0*/  ISETP.GE.U32.AND P0, PT, R20, 0x2000, PT ;  /* 0x000020001400780c */ /* 0x000fe20003f06070 */
[----:B------:R-:W-:Y:S01]  /*0ff0*/  IMAD.MOV.U32 R23, RZ, RZ, 0x1000 ;  /* 0x00001000ff177424 */ /* 0x000fe200078e00ff */
[----:B--2---:R-:W-:-:S04]  /*1000*/  IADD3 R5, PT, PT, R6, R5, R4 ;  /* 0x0000000506057210 */ /* 0x004fc80007ffe004 */
[----:B---3--:R-:W-:-:S04]  /*1010*/  IADD3 R5, PT, PT, R8, R7, R5 ;  /* 0x0000000708057210 */ /* 0x008fc80007ffe005 */
[----:B------:R-:W-:-:S04]  /*1020*/  IADD3 R5, PT, PT, R10, R9, R5 ;  /* 0x000000090a057210 */ /* 0x000fc80007ffe005 */
[----:B----4-:R-:W-:-:S04]  /*1030*/  IADD3 R5, PT, PT, R12, R11, R5 ;  /* 0x0000000b0c057210 */ /* 0x010fc80007ffe005 */
[----:B------:R-:W-:-:S04]  /*1040*/  IADD3 R5, PT, PT, R14, R13, R5 ;  /* 0x0000000d0e057210 */ /* 0x000fc80007ffe005 */
[----:B-----5:R-:W-:-:S04]  /*1050*/  IADD3 R5, PT, PT, R16, R15, R5 ;  /* 0x0000000f10057210 */ /* 0x020fc80007ffe005 */
[----:B------:R-:W-:-:S05]  /*1060*/  IADD3 R5, PT, PT, R18, R17, R5 ;  /* 0x0000001112057210 */ /* 0x000fca0007ffe005 */
[----:B------:R-:W-:Y:S01]  /*1070*/  IMAD.IADD R21, R19, 0x1, R5 ;  /* 0x0000000113157824 */ /* 0x000fe200078e0205 */
[----:B------:R-:W-:Y:S06]  /*1080*/  @!P0 BRA `(.L_x_18) ;  /* 0x00000000005c8947 */ /* 0x000fec0003800000 */
[----:B------:R-:W0:Y:S01]  /*1090*/  LDC R24, c[0x0][0x390] ;  /* 0x0000e400ff187b82 */ /* 0x000e220000000800 */
[----:B------:R-:W-:Y:S02]  /*10a0*/  VIADD R22, R20, 0xfffff000 ;  /* 0xfffff00014167836 */ /* 0x000fe40000000000 */
[----:B------:R-:W-:-:S07]  /*10b0*/  IMAD.MOV.U32 R23, RZ, RZ, 0x1000 ;  /* 0x00001000ff177424 */ /* 0x000fce00078e00ff */
.L_x_20:
[----:B------:R-:W-:-:S05]  /*10c0*/  IMAD.WIDE R26, R23, 0x4, R2 ;  /* 0x00000004171a7825 */ /* 0x000fca00078e0202 */
[----:B------:R-:W2:Y:S04]  /*10d0*/  LDG.E.128.CONSTANT R12, desc[UR6][R26.64] ;  /* 0x000000061a0c7981 */ /* 0x000ea8000c1e9d00 */
[----:B------:R-:W3:Y:S04]  /*10e0*/  LDG.E.128.CONSTANT R16, desc[UR6][R26.64+0x1000] ;  /* 0x001000061a107981 */ /* 0x000ee8000c1e9d00 */
[----:B------:R-:W4:Y:S04]  /*10f0*/  LDG.E.128.CONSTANT R4, desc[UR6][R26.64+0x2000] ;  /* 0x002000061a047981 */ /* 0x000f28000c1e9d00 */
[----:B------:R-:W5:Y:S01]  /*1100*/  LDG.E.128.CONSTANT R8, desc[UR6][R26.64+0x3000] ;  /* 0x003000061a087981 */ /* 0x000f62000c1e9d00 */
[----:B0-----:R-:W-:Y:S01]  /*1110*/  IMAD.MOV.U32 R20, RZ, RZ, R24 ;  /* 0x000000ffff147224 */ /* 0x001fe200078e0018 */
[----:B--2---:R-:W-:-:S04]  /*1120*/  IADD3 R13, PT, PT, R13, R12, R21 ;  /* 0x0000000c0d0d7210 */ /* 0x004fc80007ffe015 */
[----:B------:R-:W-:-:S04]  /*1130*/  IADD3 R13, PT, PT, R15, R14, R13 ;  /* 0x0000000e0f0d7210 */ /* 0x000fc80007ffe00d */
[----:B---3--:R-:W-:-:S04]  /*1140*/  IADD3 R13, PT, PT, R17, R16, R13 ;  /* 0x00000010110d7210 */ /* 0x008fc80007ffe00d */
[----:B------:R-:W-:-:S04]  /*1150*/  IADD3 R13, PT, PT, R19, R18, R13 ;  /* 0x00000012130d7210 */ /* 0x000fc80007ffe00d */
[----:B----4-:R-:W-:Y:S01]  /*1160*/  IADD3 R13, PT, PT, R5, R4, R13 ;  /* 0x00000004050d7210 */ /* 0x010fe20007ffe00d */
[----:B------:R-:W-:-:S03]  /*1170*/  IMAD.IADD R4, R20, 0x1, -R23 ;  /* 0x0000000114047824 */ /* 0x000fc600078e0a17 */
[----:B------:R-:W-:Y:S02]  /*1180*/  IADD3 R13, PT, PT, R7, R6, R13 ;  /* 0x00000006070d7210 */ /* 0x000fe40007ffe00d */
[----:B------:R-:W-:Y:S02]  /*1190*/  ISETP.GE.AND P0, PT, R4, 0x1000, PT ;  /* 0x000010000400780c */ /* 0x000fe40003f06270 */
[----:B-----5:R-:W-:-:S04]  /*11a0*/  IADD3 R13, PT, PT, R9, R8, R13 ;  /* 0x00000008090d7210 */ /* 0x020fc80007ffe00d */
[----:B------:R-:W-:-:S07]  /*11b0*/  IADD3 R21, PT, PT, R11, R10, R13 ;  /* 0x0000000a0b157210 */ /* 0x000fce0007ffe00d */
[----:B------:R-:W-:Y:S05]  /*11c0*/  @!P0 BRA `(.L_x_19) ;  /* 0x0000000400fc8947 */ /* 0x000fea0003800000 */
[----:B------:R-:W-:-:S05]  /*11d0*/  VIADD R23, R23, 0x1000 ;  /* 0x0000100017177836 */ /* 0x000fca0000000000 */
[----:B------:R-:W-:-:S13]  /*11e0*/  ISETP.GT.AND P0, PT, R23, R22, PT ;  /* 0x000000161700720c */ /* 0x000fda0003f04270 */
[----:B------:R-:W-:Y:S05]  /*11f0*/  @!P0 BRA `(.L_x_20) ;  /* 0xfffffffc00b08947 */ /* 0x000fea000383ffff */
.L_x_18:
[----:B------:R-:W-:-:S13]  /*1200*/  ISETP.GE.AND P0, PT, R23, R20, PT ;  /* 0x000000141700720c */ /* 0x000fda0003f06270 */
[----:B------:R-:W-:Y:S05]  /*1210*/  @P0 BRA `(.L_x_19) ;  /* 0x0000000400e80947 */ /* 0x000fea0003800000 */
[----:B------:R-:W-:Y:S01]  /*1220*/  IMAD.IADD R9, R20, 0x1, -R23 ;  /* 0x0000000114097824 */ /* 0x000fe200078e0a17 */
[----:B------:R-:W-:Y:S04]  /*1230*/  BSSY.RECONVERGENT B1, `(.L_x_19) ;  /* 0x0000078000017945 */ /* 0x000fe80003800200 */
[----:B------:R-:W-:-:S13]  /*1240*/  ISETP.GE.AND P0, PT, R0, R9, PT ;  /* 0x000000090000720c */ /* 0x000fda0003f06270 */
[----:B------:R-:W-:Y:S05]  /*1250*/  @P0 BRA `(.L_x_21) ;  /* 0x0000000400d40947 */ /* 0x000fea0003800000 */
[----:B------:R-:W-:Y:S01]  /*1260*/  LOP3.LUT R2, RZ, R0, RZ, 0x33, !PT ;  /* 0x00000000ff027212 */ /* 0x000fe200078e33ff */
[----:B------:R-:W-:Y:S01]  /*1270*/  BSSY.RECONVERGENT B2, `(.L_x_22) ;  /* 0x0000015000027945 */ /* 0x000fe20003800200 */
[----:B------:R-:W-:Y:S02]  /*1280*/  IMAD.MOV.U32 R8, RZ, RZ, R0 ;  /* 0x000000ffff087224 */ /* 0x000fe400078e0000 */
[----:B------:R-:W-:-:S04]  /*1290*/  IADD3 R2, PT, PT, -R23, R20, R2 ;  /* 0x0000001417027210 */ /* 0x000fc80007ffe102 */
[C---:B------:R-:W-:Y:S02]  /*12a0*/  LOP3.LUT R3, R2.reuse, 0x300, RZ, 0xc0, !PT ;  /* 0x0000030002037812 */ /* 0x040fe400078ec0ff */
[----:B------:R-:W-:Y:S02]  /*12b0*/  ISETP.GE.U32.AND P1, PT, R2, 0x300, PT ;  /* 0x000003000200780c */ /* 0x000fe40003f26070 */
[----:B------:R-:W-:-:S13]  /*12c0*/  ISETP.NE.AND P0, PT, R3, 0x300, PT ;  /* 0x000003000300780c */ /* 0x000fda0003f05270 */
[----:B------:R-:W-:Y:S05]  /*12d0*/  @!P0 BRA `(.L_x_23) ;  /* 0x0000000000388947 */ /* 0x000fea0003800000 */
[----:B------:R-:W0:Y:S01]  /*12e0*/  LDC.64 R4, c[0x0][0x380] ;  /* 0x0000e000ff047b82 */ /* 0x000e220000000a00 */
[----:B------:R-:W-:Y:S01]  /*12f0*/  LEA.HI R2, R2, 0x1, RZ, 0x18 ;  /* 0x0000000102027811 */ /* 0x000fe200078fc0ff */
[----:B------:R-:W-:Y:S02]  /*1300*/  IMAD.IADD R7, R0, 0x1, R23 ;  /* 0x0000000100077824 */ /* 0x000fe400078e0217 */
[----:B------:R-:W-:Y:S01]  /*1310*/  IMAD.MOV.U32 R8, RZ, RZ, R0 ;  /* 0x000000ffff087224 */ /* 0x000fe200078e0000 */
[----:B------:R-:W-:-:S05]  /*1320*/  LOP3.LUT R2, R2, 0x3, RZ, 0xc0, !PT ;  /* 0x0000000302027812 */ /* 0x000fca00078ec0ff */
[----:B------:R-:W-:-:S07]  /*1330*/  IMAD.MOV R6, RZ, RZ, -R2 ;  /* 0x000000ffff067224 */ /* 0x000fce00078e0a02 */
.L_x_24:
[----:B0-----:R-:W-:-:S06]  /*1340*/  IMAD.WIDE.U32 R2, R7, 0x4, R4 ;  /* 0x0000000407027825 */ /* 0x001fcc00078e0004 */
[----:B------:R-:W2:Y:S01]  /*1350*/  LDG.E.CONSTANT R2, desc[UR6][R2.64] ;  /* 0x0000000602027981 */ /* 0x000ea2000c1e9900 */
[----:B------:R-:W-:Y:S02]  /*1360*/  VIADD R6, R6, 0x1 ;  /* 0x0000000106067836 */ /* 0x000fe40000000000 */
[----:B------:R-:W-:Y:S02]  /*1370*/  VIADD R8, R8, 0x100 ;  /* 0x0000010008087836 */ /* 0x000fe40000000000 */
[----:B------:R-:W-:Y:S01]  /*1380*/  VIADD R7, R7, 0x100 ;  /* 0x0000010007077836 */ /* 0x000fe20000000000 */
[----:B------:R-:W-:Y:S01]  /*1390*/  ISETP.NE.AND P0, PT, R6, RZ, PT ;  /* 0x000000ff0600720c */ /* 0x000fe20003f05270 */
[----:B--2---:R-:W-:-:S12]  /*13a0*/  IMAD.IADD R21, R2, 0x1, R21 ;  /* 0x0000000102157824 */ /* 0x004fd800078e0215 */
[----:B------:R-:W-:Y:S05]  /*13b0*/  @P0 BRA `(.L_x_24) ;  /* 0xfffffffc00e00947 */ /* 0x000fea000383ffff */
.L_x_23:
[----:B------:R-:W-:Y:S05]  /*13c0*/  BSYNC.RECONVERGENT B2 ;  /* 0x0000000000027941 */ /* 0x000fea0003800200 */
.L_x_22:
[----:B------:R-:W-:Y:S05]  /*13d0*/  @!P1 BRA `(.L_x_21) ;  /* 0x0000000400749947 */ /* 0x000fea0003800000 */
[----:B------:R-:W0:Y:S01]  /*13e0*/  LDCU.64 UR4, c[0x0][0x380] ;  /* 0x00007000ff0477ac */ /* 0x000e220008000a00 */
[----:B------:R-:W-:Y:S01]  /*13f0*/  IMAD.IADD R5, R9, 0x1, -R8 ;  /* 0x0000000109057824 */ /* 0x000fe200078e0a08 */
[C---:B------:R-:W-:Y:S01]  /*1400*/  IADD3 R3, P0, PT, R8.reuse, R23, RZ ;  /* 0x0000001708037210 */ /* 0x040fe20007f1e0ff */
[----:B------:R-:W-:Y:S01]  /*1410*/  BSSY.RECONVERGENT B2, `(.L_x_25) ;  /* 0x0000033000027945 */ /* 0x000fe20003800200 */
[----:B------:R-:W-:Y:S02]  /*1420*/  IMAD.IADD R23, R8, 0x1, R23 ;  /* 0x0000000108177824 */ /* 0x000fe400078e0217 */
[----:B------:R-:W-:Y:S01]  /*1430*/  ISETP.GT.AND P1, PT, R5, 0xc00, PT ;  /* 0x00000c000500780c */ /* 0x000fe20003f24270 */
[----:B------:R-:W-:Y:S01]  /*1440*/  IMAD.X R4, RZ, RZ, RZ, P0 ;  /* 0x000000ffff047224 */ /* 0x000fe200000e06ff */
[----:B0-----:R-:W-:-:S04]  /*1450*/  LEA R2, P0, R3, UR4, 0x2 ;  /* 0x0000000403027c11 */ /* 0x001fc8000f8010ff */
[----:B------:R-:W-:Y:S02]  /*1460*/  LEA.HI.X R3, R3, UR5, R4, 0x2, P0 ;  /* 0x0000000503037c11 */ /* 0x000fe400080f1404 */
[----:B------:R-:W-:-:S05]  /*1470*/  IADD3 R2, P0, PT, R2, 0x800, RZ ;  /* 0x0000080002027810 */ /* 0x000fca0007f1e0ff */
[----:B------:R-:W-:Y:S01]  /*1480*/  IMAD.X R3, RZ, RZ, R3, P0 ;  /* 0x000000ffff037224 */ /* 0x000fe200000e0603 */
[----:B------:R-:W-:Y:S01]  /*1490*/  PLOP3.LUT P0, PT, PT, PT, PT, 0x80, 0x8 ;  /* 0x000000000008781c */ /* 0x000fe20003f0f070 */
[----:B------:R-:W-:-:S12]  /*14a0*/  @!P1 BRA `(.L_x_26) ;  /* 0x0000000000a49947 */ /* 0x000fd80003800000 */
[----:B------:R-:W-:Y:S01]  /*14b0*/  PLOP3.LUT P0, PT, PT, PT, PT, 0x8, 0x80 ;  /* 0x000000000080781c */ /* 0x000fe20003f0e170 */
[----:B------:R-:W-:-:S12]  /*14c0*/  VIADD R11, R9, 0xfffff400 ;  /* 0xfffff400090b7836 */ /* 0x000fd80000000000 */
.L_x_27:
[----:B------:R-:W0:Y:S01]  /*14d0*/  LDC.64 R4, c[0x0][0x380] ;  /* 0x0000e000ff047b82 */ /* 0x000e220000000a00 */
[C---:B------:R-:W-:Y:S01]  /*14e0*/  VIADD R27, R23.reuse, 0x400 ;  /* 0x00000400171b7836 */ /* 0x040fe20000000000 */
[----:B------:R-:W2:Y:S01]  /*14f0*/  LDG.E.CONSTANT R12, desc[UR6][R2.64+-0x400] ;  /* 0xfffc0006020c7981 */ /* 0x000ea2000c1e9900 */
[----:B------:R-:W-:-:S03]  /*1500*/  VIADD R7, R23, 0x800 ;  /* 0x0000080017077836 */ /* 0x000fc60000000000 */
[----:B------:R-:W3:Y:S04]  /*1510*/  LDG.E.CONSTANT R18, desc[UR6][R2.64] ;  /* 0x0000000602127981 */ /* 0x000ee8000c1e9900 */
[----:B------:R-:W3:Y:S04]  /*1520*/  LDG.E.CONSTANT R17, desc[UR6][R2.64+0x400] ;  /* 0x0004000602117981 */ /* 0x000ee8000c1e9900 */
[----:B------:R-:W4:Y:S01]  /*1530*/  LDG.E.CONSTANT R15, desc[UR6][R2.64+0xc00] ;  /* 0x000c0006020f7981 */ /* 0x000f22000c1e9900 */
[----:B------:R-:W-:-:S03]  /*1540*/  VIADD R29, R23, 0xc00 ;  /* 0x00000c00171d7836 */ /* 0x000fc60000000000 */
[----:B------:R-:W5:Y:S04]  /*1550*/  LDG.E.CONSTANT R14, desc[UR6][R2.64+0x1000] ;  /* 0x00100006020e7981 */ /* 0x000f68000c1e9900 */
[----:B------:R-:W5:Y:S01]  /*1560*/  LDG.E.CONSTANT R13, desc[UR6][R2.64+0x1400] ;  /* 0x00140006020d7981 */ /* 0x000f62000c1e9900 */
[----:B0-----:R-:W-:-:S03]  /*1570*/  IMAD.WIDE.U32 R24, R23, 0x4, R4 ;  /* 0x0000000417187825 */ /* 0x001fc600078e0004 */
[----:B------:R-:W5:Y:S04]  /*1580*/  LDG.E.CONSTANT R19, desc[UR6][R2.64+0x1c00] ;  /* 0x001c000602137981 */ /* 0x000f68000c1e9900 */
[----:B------:R-:W2:Y:S01]  /*1590*/  LDG.E.CONSTANT R10, desc[UR6][R24.64] ;  /* 0x00000006180a7981 */ /* 0x000ea2000c1e9900 */
[----:B------:R-:W-:-:S03]  /*15a0*/  IMAD.WIDE.U32 R26, R27, 0x4, R4 ;  /* 0x000000041b1a7825 */ /* 0x000fc600078e0004 */
[----:B------:R-:W5:Y:S01]  /*15b0*/  LDG.E.CONSTANT R20, desc[UR6][R2.64+0x2400] ;  /* 0x0024000602147981 */ /* 0x000f62000c1e9900 */
[----:B------:R-:W-:-:S03]  /*15c0*/  IMAD.WIDE.U32 R6, R7, 0x4, R4 ;  /* 0x0000000407067825 */ /* 0x000fc600078e0004 */
[----:B------:R-:W4:Y:S01]  /*15d0*/  LDG.E.CONSTANT R16, desc[UR6][R26.64] ;  /* 0x000000061a107981 */ /* 0x000f22000c1e9900 */
[----:B------:R-:W-:-:S03]  /*15e0*/  IMAD.WIDE.U32 R4, R29, 0x4, R4 ;  /* 0x000000041d047825 */ /* 0x000fc600078e0004 */
[----:B------:R-:W5:Y:S04]  /*15f0*/  LDG.E.CONSTANT R6, desc[UR6][R6.64] ;  /* 0x0000000606067981 */ /* 0x000f68000c1e9900 */
[----:B------:R-:W5:Y:S04]  /*1600*/  LDG.E.CONSTANT R25, desc[UR6][R2.64+0x2000] ;  /* 0x0020000602197981 */ /* 0x000f68000c1e9900 */
[----:B------:R0:W5:Y:S04]  /*1610*/  LDG.E.CONSTANT R5, desc[UR6][R4.64] ;  /* 0x0000000604057981 */ /* 0x000168000c1e9900 */
[----:B------:R-:W5:Y:S04]  /*1620*/  LDG.E.CONSTANT R24, desc[UR6][R2.64+0x2c00] ;  /* 0x002c000602187981 */ /* 0x000f68000c1e9900 */
[----:B------:R-:W5:Y:S04]  /*1630*/  LDG.E.CONSTANT R27, desc[UR6][R2.64+0x3000] ;  /* 0x00300006021b7981 */ /* 0x000f68000c1e9900 */
[----:B------:R1:W5:Y:S01]  /*1640*/  LDG.E.CONSTANT R22, desc[UR6][R2.64+0x3400] ;  /* 0x0034000602167981 */ /* 0x000362000c1e9900 */
[----:B------:R-:W-:-:S05]  /*1650*/  VIADD R8, R8, 0x1000 ;  /* 0x0000100008087836 */ /* 0x000fca0000000000 */
[----:B------:R-:W-:Y:S02]  /*1660*/  ISETP.GE.AND P1, PT, R8, R11, PT ;  /* 0x0000000b0800720c */ /* 0x000fe40003f26270 */
[----:B0-----:R-:W-:Y:S01]  /*1670*/  IADD3 R4, P2, PT, R2, 0x4000, RZ ;  /* 0x0000400002047810 */ /* 0x001fe20007f5e0ff */
[----:B------:R-:W-:-:S04]  /*1680*/  VIADD R23, R23, 0x1000 ;  /* 0x0000100017177836 */ /* 0x000fc80000000000 */
[----:B-1----:R-:W-:Y:S02]  /*1690*/  IMAD.X R3, RZ, RZ, R3, P2 ;  /* 0x000000ffff037224 */ /* 0x002fe400010e0603 */
[----:B------:R-:W-:Y:S01]  /*16a0*/  IMAD.MOV.U32 R2, RZ, RZ, R4 ;  /* 0x000000ffff027224 */ /* 0x000fe200078e0004 */
[----:B--2---:R-:W-:-:S04]  /*16b0*/  IADD3 R10, PT, PT, R12, R10, R21 ;  /* 0x0000000a0c0a7210 */ /* 0x004fc80007ffe015 */
[----:B---3--:R-:W-:-:S04]  /*16c0*/  IADD3 R10, PT, PT, R17, R18, R10 ;  /* 0x00000012110a7210 */ /* 0x008fc80007ffe00a */
[----:B----4-:R-:W-:-:S04]  /*16d0*/  IADD3 R10, PT, PT, R15, R16, R10 ;  /* 0x000000100f0a7210 */ /* 0x010fc80007ffe00a */
[----:B-----5:R-:W-:-:S04]  /*16e0*/  IADD3 R10, PT, PT, R13, R14, R10 ;  /* 0x0000000e0d0a7210 */ /* 0x020fc80007ffe00a */
[----:B------:R-:W-:-:S04]  /*16f0*/  IADD3 R6, PT, PT, R19, R6, R10 ;  /* 0x0000000613067210 */ /* 0x000fc80007ffe00a */
[----:B------:R-:W-:-:S04]  /*1700*/  IADD3 R6, PT, PT, R20, R25, R6 ;  /* 0x0000001914067210 */ /* 0x000fc80007ffe006 */
[----:B------:R-:W-:-:S04]  /*1710*/  IADD3 R5, PT, PT, R24, R5, R6 ;  /* 0x0000000518057210 */ /* 0x000fc80007ffe006 */
[----:B------:R-:W-:Y:S01]  /*1720*/  IADD3 R21, PT, PT, R22, R27, R5 ;  /* 0x0000001b16157210 */ /* 0x000fe20007ffe005 */
[----:B------:R-:W-:Y:S06]  /*1730*/  @!P1 BRA `(.L_x_27) ;  /* 0xfffffffc00649947 */ /* 0x000fec000383ffff */
.L_x_26:
[----:B------:R-:W-:Y:S05]  /*1740*/  BSYNC.RECONVERGENT B2 ;  /* 0x0000000000027941 */ /* 0x000fea0003800200 */
.L_x_25:
[----:B------:R-:W-:Y:S01]  /*1750*/  IMAD.IADD R4, R9, 0x1, -R8 ;  /* 0x0000000109047824 */ /* 0x000fe200078e0a08 */
[----:B------:R-:W-:Y:S04]  /*1760*/  BSSY.RECONVERGENT B2, `(.L_x_28) ;  /* 0x000001a000027945 */ /* 0x000fe80003800200 */
[----:B------:R-:W-:-:S13]  /*1770*/  ISETP.GT.AND P1, PT, R4, 0x400, PT ;  /* 0x000004000400780c */ /* 0x000fda0003f24270 */
[----:B------:R-:W-:Y:S05]  /*1780*/  @!P1 BRA `(.L_x_29) ;  /* 0x00000000005c9947 */ /* 0x000fea0003800000 */
[----:B------:R-:W0:Y:S01]  /*1790*/  LDC.64 R6, c[0x0][0x380] ;  /* 0x0000e000ff067b82 */ /* 0x000e220000000a00 */
[C---:B------:R-:W-:Y:S01]  /*17a0*/  VIADD R11, R23.reuse, 0x400 ;  /* 0x00000400170b7836 */ /* 0x040fe20000000000 */
[----:B------:R-:W2:Y:S04]  /*17b0*/  LDG.E.CONSTANT R10, desc[UR6][R2.64+-0x400] ;  /* 0xfffc0006020a7981 */ /* 0x000ea8000c1e9900 */
[----:B------:R-:W3:Y:S04]  /*17c0*/  LDG.E.CONSTANT R12, desc[UR6][R2.64+0x400] ;  /* 0x00040006020c7981 */ /* 0x000ee8000c1e9900 */
[----:B------:R-:W4:Y:S04]  /*17d0*/  LDG.E.CONSTANT R13, desc[UR6][R2.64+0xc00] ;  /* 0x000c0006020d7981 */ /* 0x000f28000c1e9900 */
[----:B------:R-:W5:Y:S04]  /*17e0*/  LDG.E.CONSTANT R15, desc[UR6][R2.64+0x1000] ;  /* 0x00100006020f7981 */ /* 0x000f68000c1e9900 */
[----:B------:R1:W5:Y:S01]  /*17f0*/  LDG.E.CONSTANT R14, desc[UR6][R2.64+0x1400] ;  /* 0x00140006020e7981 */ /* 0x000362000c1e9900 */
[----:B0-----:R-:W-:-:S04]  /*1800*/  IMAD.WIDE.U32 R4, R23, 0x4, R6 ;  /* 0x0000000417047825 */ /* 0x001fc800078e0006 */
[----:B------:R-:W-:Y:S02]  /*1810*/  IMAD.WIDE.U32 R6, R11, 0x4, R6 ;  /* 0x000000040b067825 */ /* 0x000fe400078e0006 */
[----:B------:R-:W2:Y:S04]  /*1820*/  LDG.E.CONSTANT R4, desc[UR6][R4.64] ;  /* 0x0000000604047981 */ /* 0x000ea8000c1e9900 */
[----:B------:R-:W3:Y:S04]  /*1830*/  LDG.E.CONSTANT R11, desc[UR6][R2.64] ;  /* 0x00000006020b7981 */ /* 0x000ee8000c1e9900 */
[----:B------:R-:W4:Y:S01]  /*1840*/  LDG.E.CONSTANT R7, desc[UR6][R6.64] ;  /* 0x0000000606077981 */ /* 0x000f22000c1e9900 */
[----:B------:R-:W-:Y:S01]  /*1850*/  PLOP3.LUT P0, PT, PT, PT, PT, 0x8, 0x80 ;  /* 0x000000000080781c */ /* 0x000fe20003f0e170 */
[----:B------:R-:W-:-:S02]  /*1860*/  VIADD R8, R8, 0x800 ;  /* 0x0000080008087836 */ /* 0x000fc40000000000 */
[----:B------:R-:W-:Y:S01]  /*1870*/  VIADD R23, R23, 0x800 ;  /* 0x0000080017177836 */ /* 0x000fe20000000000 */
[----:B--2---:R-:W-:Y:S02]  /*1880*/  IADD3 R10, PT, PT, R10, R4, R21 ;  /* 0x000000040a0a7210 */ /* 0x004fe40007ffe015 */
[----:B------:R-:W-:Y:S02]  /*1890*/  IADD3 R4, P1, PT, R2, 0x2000, RZ ;  /* 0x0000200002047810 */ /* 0x000fe40007f3e0ff */
[----:B---3--:R-:W-:-:S03]  /*18a0*/  IADD3 R10, PT, PT, R12, R11, R10 ;  /* 0x0000000b0c0a7210 */ /* 0x008fc60007ffe00a */
[----:B------:R-:W-:Y:S01]  /*18b0*/  IMAD.X R5, RZ, RZ, R3, P1 ;  /* 0x000000ffff057224 */ /* 0x000fe200008e0603 */
[----:B----4-:R-:W-:Y:S01]  /*18c0*/  IADD3 R10, PT, PT, R13, R7, R10 ;  /* 0x000000070d0a7210 */ /* 0x010fe20007ffe00a */
[----:B-1----:R-:W-:Y:S02]  /*18d0*/  IMAD.MOV.U32 R2, RZ, RZ, R4 ;  /* 0x000000ffff027224 */ /* 0x002fe400078e0004 */
[----:B------:R-:W-:Y:S01]  /*18e0*/  IMAD.MOV.U32 R3, RZ, RZ, R5 ;  /* 0x000000ffff037224 */ /* 0x000fe200078e0005 */
[----:B-----5:R-:W-:-:S07]  /*18f0*/  IADD3 R21, PT, PT, R14, R15, R10 ;  /* 0x0000000f0e157210 */ /* 0x020fce0007ffe00a */
.L_x_29:
[----:B------:R-:W-:Y:S05]  /*1900*/  BSYNC.RECONVERGENT B2 ;  /* 0x0000000000027941 */ /* 0x000fea0003800200 */
.L_x_28:
[----:B------:R-:W-:-:S13]  /*1910*/  ISETP.LT.OR P0, PT, R8, R9, P0 ;  /* 0x000000090800720c */ /* 0x000fda0000701670 */
[----:B------:R-:W-:Y:S05]  /*1920*/  @!P0 BRA `(.L_x_21) ;  /* 0x0000000000208947 */ /* 0x000fea0003800000 */
[----:B------:R-:W0:Y:S01]  /*1930*/  LDC.64 R4, c[0x0][0x380] ;  /* 0x0000e000ff047b82 */ /* 0x000e220000000a00 */
[----:B------:R-:W2:Y:S04]  /*1940*/  LDG.E.CONSTANT R6, desc[UR6][R2.64+-0x400] ;  /* 0xfffc000602067981 */ /* 0x000ea8000c1e9900 */
[----:B------:R-:W3:Y:S04]  /*1950*/  LDG.E.CONSTANT R7, desc[UR6][R2.64] ;  /* 0x0000000602077981 */ /* 0x000ee8000c1e9900 */
[----:B------:R-:W3:Y:S01]  /*1960*/  LDG.E.CONSTANT R8, desc[UR6][R2.64+0x400] ;  /* 0x0004000602087981 */ /* 0x000ee2000c1e9900 */
[----:B0-----:R-:W-:-:S06]  /*1970*/  IMAD.WIDE.U32 R4, R23, 0x4, R4 ;  /* 0x0000000417047825 */ /* 0x001fcc00078e0004 */
[----:B------:R-:W2:Y:S02]  /*1980*/  LDG.E.CONSTANT R4, desc[UR6][R4.64] ;  /* 0x0000000604047981 */ /* 0x000ea4000c1e9900 */
[----:B--2---:R-:W-:-:S04]  /*1990*/  IADD3 R6, PT, PT, R6, R4, R21 ;  /* 0x0000000406067210 */ /* 0x004fc80007ffe015 */
[----:B---3--:R-:W-:-:S07]  /*19a0*/  IADD3 R21, PT, PT, R8, R7, R6 ;  /* 0x0000000708157210 */ /* 0x008fce0007ffe006 */
.L_x_21:
[----:B------:R-:W-:Y:S05]  /*19b0*/  BSYNC.RECONVERGENT B1 ;  /* 0x0000000000017941 */ /* 0x000fea0003800200 */
.L_x_19:
[----:B------:R-:W0:Y:S01]  /*19c0*/  S2R R8, SR_LANEID ;  /* 0x0000000000087919 */ /* 0x000e220000000000 */
[----:B------:R-:W1:Y:S01]  /*19d0*/  SHFL.DOWN PT, R2, R21, 0x1, 0x1f ;  /* 0x08201f0015027f89 */ /* 0x000e6200000e0000 */
[C---:B0-----:R-:W-:Y:S02]  /*19e0*/  ISETP.GT.AND P0, PT, R8.reuse, 0x1e, PT ;  /* 0x0000001e0800780c */ /* 0x041fe40003f04270 */
[----:B------:R-:W-:Y:S02]  /*19f0*/  ISETP.NE.AND P1, PT, R8, RZ, PT ;  /* 0x000000ff0800720c */ /* 0x000fe40003f25270 */
[----:B-1----:R-:W-:Y:S02]  /*1a00*/  SEL R2, R2, RZ, !P0 ;  /* 0x000000ff02027207 */ /* 0x002fe40004000000 */
[----:B------:R-:W-:-:S03]  /*1a10*/  ISETP.GT.AND P0, PT, R8, 0x1d, PT ;  /* 0x0000001d0800780c */ /* 0x000fc60003f04270 */
[----:B------:R-:W-:-:S05]  /*1a20*/  IMAD.IADD R2, R2, 0x1, R21 ;  /* 0x0000000102027824 */ /* 0x000fca00078e0215 */
[----:B------:R-:W0:Y:S01]  /*1a30*/  SHFL.DOWN PT, R3, R2, 0x2, 0x1f ;  /* 0x08401f0002037f89 */ /* 0x000e2200000e0000 */
[----:B------:R-:W-:Y:S01]  /*1a40*/  @!P1 MOV R6, 0x400 ;  /* 0x0000040000069802 */ /* 0x000fe20000000f00 */
[----:B------:R-:W1:Y:S01]  /*1a50*/  @!P1 S2R R7, SR_CgaCtaId ;  /* 0x0000000000079919 */ /* 0x000e620000008800 */
[----:B0-----:R-:W-:Y:S02]  /*1a60*/  SEL R3, R3, RZ, !P0 ;  /* 0x000000ff03037207 */ /* 0x001fe40004000000 */
[----:B------:R-:W-:-:S03]  /*1a70*/  ISETP.GT.AND P0, PT, R8, 0x1b, PT ;  /* 0x0000001b0800780c */ /* 0x000fc60003f04270 */
[----:B------:R-:W-:-:S05]  /*1a80*/  IMAD.IADD R3, R2, 0x1, R3 ;  /* 0x0000000102037824 */ /* 0x000fca00078e0203 */
[----:B------:R-:W0:Y:S01]  /*1a90*/  SHFL.DOWN PT, R4, R3, 0x4, 0x1f ;  /* 0x08801f0003047f89 */ /* 0x000e2200000e0000 */
[----:B-1----:R-:W-:Y:S02]  /*1aa0*/  @!P1 LEA R6, R7, R6, 0x18 ;  /* 0x0000000607069211 */ /* 0x002fe400078ec0ff */
[----:B0-----:R-:W-:Y:S02]  /*1ab0*/  SEL R4, R4, RZ, !P0 ;  /* 0x000000ff04047207 */ /* 0x001fe40004000000 */
[----:B------:R-:W-:-:S03]  /*1ac0*/  ISETP.GT.AND P0, PT, R8, 0x17, PT ;  /* 0x000000170800780c */ /* 0x000fc60003f04270 */
[----:B------:R-:W-:Y:S01]  /*1ad0*/  IMAD.IADD R4, R3, 0x1, R4 ;  /* 0x0000000103047824 */ /* 0x000fe200078e0204 */
[----:B------:R-:W-:-:S04]  /*1ae0*/  @!P1 SHF.R.U32.HI R3, RZ, 0x3, R0 ;  /* 0x00000003ff039819 */ /* 0x000fc80000011600 */
        /* <DEDUP_REMOVED lines=13> */
[----:B------:R-:W0:Y:S01]  /*1bc0*/  S2UR UR5, SR_CgaCtaId ;  /* 0x00000000000579c3 */ /* 0x000e220000008800 */
[----:B------:R-:W-:Y:S02]  /*1bd0*/  UMOV UR4, 0x400 ;  /* 0x0000040000047882 */ /* 0x000fe40000000000 */
[----:B0-----:R-:W-:-:S09]  /*1be0*/  ULEA UR4, UR5, UR4, 0x18 ;  /* 0x0000000405047291 */ /* 0x001fd2000f8ec0ff */
[----:B------:R-:W-:Y:S04]  /*1bf0*/  LDS R0, [UR4+0xc] ;  /* 0x00000c04ff007984 */ /* 0x000fe80008000800 */
[----:B---3--:R-:W0:Y:S04]  /*1c00*/  LDS.128 R4, [UR4+0x10] ;  /* 0x00001004ff047984 */ /* 0x008e280008000c00 */
[----:B------:R-:W1:Y:S01]  /*1c10*/  LDS.64 R8, [UR4+0x20] ;  /* 0x00002004ff087984 */ /* 0x000e620008000a00 */
[----:B0-----:R-:W-:-:S04]  /*1c20*/  IADD3 R0, PT, PT, R4, R0, R3 ;  /* 0x0000000004007210 */ /* 0x001fc80007ffe003 */
[----:B------:R-:W-:-:S04]  /*1c30*/  IADD3 R0, PT, PT, R6, R0, R5 ;  /* 0x0000000006007210 */ /* 0x000fc80007ffe005 */
[----:B-1----:R-:W-:-:S05]  /*1c40*/  IADD3 R0, PT, PT, R8, R0, R7 ;  /* 0x0000000008007210 */ /* 0x002fca0007ffe007 */
[----:B------:R-:W-:Y:S01]  /*1c50*/  IMAD.IADD R3, R0, 0x1, R9 ;  /* 0x0000000100037824 */ /* 0x000fe200078e0209 */
[----:B------:R-:W-:Y:S06]  /*1c60*/  BRA `(.L_x_17) ;  /* 0x0000001c00307947 */ /* 0x000fec0003800000 */
.L_x_2:
        /* <DEDUP_REMOVED lines=12> */
.L_x_32:
[----:B------:R-:W-:Y:S05]  /*1d30*/  BSYNC.RECONVERGENT B1 ;  /* 0x0000000000017941 */ /* 0x000fea0003800200 */
.L_x_31:
        /* <DEDUP_REMOVED lines=16> */
.L_x_37:
        /* <DEDUP_REMOVED lines=9> */
.L_x_36:
[----:B------:R-:W-:Y:S05]  /*1ed0*/  BSYNC.RECONVERGENT B2 ;  /* 0x0000000000027941 */ /* 0x000fea0003800200 */
.L_x_35:
        /* <DEDUP_REMOVED lines=8> */
.L_x_40:
        /* <DEDUP_REMOVED lines=35> */
.L_x_39:
[----:B------:R-:W-:Y:S05]  /*2190*/  BSYNC.RECONVERGENT B2 ;  /* 0x0000000000027941 */ /* 0x000fea0003800200 */
.L_x_38:
        /* <DEDUP_REMOVED lines=22> */
.L_x_42:
[----:B------:R-:W-:Y:S05]  /*2300*/  BSYNC.RECONVERGENT B2 ;  /* 0x0000000000027941 */ /* 0x000fea0003800200 */
.L_x_41:
        /* <DEDUP_REMOVED lines=10> */
.L_x_34:
[----:B------:R-:W-:Y:S05]  /*23b0*/  BSYNC.RECONVERGENT B1 ;  /* 0x0000000000017941 */ /* 0x000fea0003800200 */
.L_x_33:
        /* <DEDUP_REMOVED lines=38> */
[----:B------:R-:W0:Y:S04]  /*2620*/  LDS.128 R4, [UR4+0x10] ;  /* 0x00001004ff047984 */ /* 0x000e280008000c00 */
[----:B------:R-:W1:Y:S01]  /*2630*/  LDS.64 R8, [UR4+0x20] ;  /* 0x00002004ff087984 */ /* 0x000e620008000a00 */
[----:B0-----:R-:W-:-:S04]  /*2640*/  IADD3 R0, PT, PT, R4, R0, R3 ;  /* 0x0000000004007210 */ /* 0x001fc80007ffe003 */
[----:B------:R-:W-:-:S04]  /*2650*/  IADD3 R0, PT, PT, R6, R0, R5 ;  /* 0x0000000006007210 */ /* 0x000fc80007ffe005 */
[----:B-1----:R-:W-:-:S05]  /*2660*/  IADD3 R0, PT, PT, R8, R0, R7 ;  /* 0x0000000008007210 */ /* 0x002fca0007ffe007 */
[----:B--2---:R-:W-:Y:S01]  /*2670*/  IMAD.IADD R3, R0, 0x1, R9 ;  /* 0x0000000100037824 */ /* 0x004fe200078e0209 */
[----:B------:R-:W-:Y:S06]  /*2680*/  BRA `(.L_x_17) ;  /* 0x0000001000a87947 */ /* 0x000fec0003800000 */
.L_x_43:
        /* <DEDUP_REMOVED lines=16> */
[----:B------:R-:W1:Y:S02]  /*2790*/  SHFL.DOWN PT, R2, R3, 0x2, R7 ;  /* 0x0840000003027989 */ /* 0x000e6400000e0007 */
[----:B-1----:R-:W-:Y:S02]  /*27a0*/  SEL R2, R2, RZ, !P0 ;  /* 0x000000ff02027207 */ /* 0x002fe40004000000 */
[----:B------:R-:W-:-:S03]  /*27b0*/  ISETP.GT.AND P0, PT, R8, R7, PT ;  /* 0x000000070800720c */ /* 0x000fc60003f04270 */
[----:B------:R-:W-:Y:S01]  /*27c0*/  IMAD.IADD R2, R3, 0x1, R2 ;  /* 0x0000000103027824 */ /* 0x000fe200078e0202 */
[----:B------:R-:W-:-:S04]  /*27d0*/  @!P1 SHF.R.U32.HI R3, RZ, 0x3, R9 ;  /* 0x00000003ff039819 */ /* 0x000fc80000011609 */
[----:B------:R-:W1:Y:S02]  /*27e0*/  SHFL.DOWN PT, R4, R2, 0x4, R7 ;  /* 0x0880000002047989 */ /* 0x000e6400000e0007 */
[----:B-1----:R-:W-:Y:S01]  /*27f0*/  SEL R5, R4, RZ, !P0 ;  /* 0x000000ff04057207 */ /* 0x002fe20004000000 */
[C---:B------:R-:W-:Y:S02]  /*2800*/  VIADD R4, R6.reuse, 0x8 ;  /* 0x0000000806047836 */ /* 0x040fe40000000000 */
[----:B------:R-:W-:Y:S02]  /*2810*/  VIADD R6, R6, 0x10 ;  /* 0x0000001006067836 */ /* 0x000fe40000000000 */
[----:B------:R-:W-:Y:S01]  /*2820*/  IMAD.IADD R5, R2, 0x1, R5 ;  /* 0x0000000102057824 */ /* 0x000fe200078e0205 */
[----:B------:R-:W-:Y:S02]  /*2830*/  ISETP.GT.AND P0, PT, R4, R7, PT ;  /* 0x000000070400720c */ /* 0x000fe40003f04270 */
[----:B------:R-:W-:-:S02]  /*2840*/  @!P1 MOV R4, 0x400 ;  /* 0x0000040000049802 */ /* 0x000fc40000000f00 */
[----:B------:R-:W1:Y:S02]  /*2850*/  SHFL.DOWN PT, R0, R5, 0x8, R7 ;  /* 0x0900000005007989 */ /* 0x000e6400000e0007 */
[----:B0-----:R-:W-:Y:S02]  /*2860*/  @!P1 LEA R11, R11, R4, 0x18 ;  /* 0x000000040b0b9211 */ /* 0x001fe400078ec0ff */
[----:B------:R-:W-:-:S05]  /*2870*/  @!P1 LOP3.LUT R4, R3, 0x7c, RZ, 0xc0, !PT ;  /* 0x0000007c03049812 */ /* 0x000fca00078ec0ff */
[----:B------:R-:W-:Y:S01]  /*2880*/  @!P1 IMAD.IADD R4, R4, 0x1, R11 ;  /* 0x0000000104049824 */ /* 0x000fe200078e020b */
[----:B-1----:R-:W-:Y:S02]  /*2890*/  SEL R0, R0, RZ, !P0 ;  /* 0x000000ff00007207 */ /* 0x002fe40004000000 */
        /* <DEDUP_REMOVED lines=15> */
[----:B-1----:R-:W0:Y:S04]  /*2990*/  LDS.128 R4, [UR4+0x10] ;  /* 0x00001004ff047984 */ /* 0x002e280008000c00 */
        /* <DEDUP_REMOVED lines=18> */
.L_x_30:
[----:B------:R-:W0:Y:S01]  /*2ac0*/  S2R R0, SR_TID.X ;  /* 0x0000000000007919 */ /* 0x000e220000002100 */
[----:B------:R-:W0:Y:S02]  /*2ad0*/  LDC.64 R2, c[0x0][0x380] ;  /* 0x0000e000ff027b82 */ /* 0x000e240000000a00 */
[----:B0-----:R-:W-:-:S05]  /*2ae0*/  IMAD.WIDE.U32 R2, R0, 0x4, R2 ;  /* 0x0000000400027825 */ /* 0x001fca00078e0002 */
[----:B------:R-:W2:Y:S04]  /*2af0*/  LDG.E.CONSTANT R19, desc[UR6][R2.64] ;  /* 0x0000000602137981 */ /* 0x000ea8000c1e9900 */
[----:B------:R-:W2:Y:S04]  /*2b00*/  LDG.E.CONSTANT R4, desc[UR6][R2.64+0x400] ;  /* 0x0004000602047981 */ /* 0x000ea8000c1e9900 */
[----:B------:R-:W2:Y:S04]  /*2b10*/  LDG.E.CONSTANT R5, desc[UR6][R2.64+0x800] ;  /* 0x0008000602057981 */ /* 0x000ea8000c1e9900 */
[----:B------:R-:W3:Y:S04]  /*2b20*/  LDG.E.CONSTANT R6, desc[UR6][R2.64+0xc00] ;  /* 0x000c000602067981 */ /* 0x000ee8000c1e9900 */
[----:B------:R-:W3:Y:S04]  /*2b30*/  LDG.E.CONSTANT R7, desc[UR6][R2.64+0x1000] ;  /* 0x0010000602077981 */ /* 0x000ee8000c1e9900 */
[----:B------:R-:W4:Y:S04]  /*2b40*/  LDG.E.CONSTANT R8, desc[UR6][R2.64+0x1400] ;  /* 0x0014000602087981 */ /* 0x000f28000c1e9900 */
[----:B------:R-:W4:Y:S04]  /*2b50*/  LDG.E.CONSTANT R9, desc[UR6][R2.64+0x1800] ;  /* 0x0018000602097981 */ /* 0x000f28000c1e9900 */
[----:B------:R-:W5:Y:S04]  /*2b60*/  LDG.E.CONSTANT R10, desc[UR6][R2.64+0x1c00] ;  /* 0x001c0006020a7981 */ /* 0x000f68000c1e9900 */
[----:B------:R-:W5:Y:S04]  /*2b70*/  LDG.E.CONSTANT R11, desc[UR6][R2.64+0x2000] ;  /* 0x00200006020b7981 */ /* 0x000f68000c1e9900 */
[----:B------:R-:W5:Y:S04]  /*2b80*/  LDG.E.CONSTANT R12, desc[UR6][R2.64+0x2400] ;  /* 0x00240006020c7981 */ /* 0x000f68000c1e9900 */
[----:B------:R-:W5:Y:S04]  /*2b90*/  LDG.E.CONSTANT R13, desc[UR6][R2.64+0x2800] ;  /* 0x00280006020d7981 */ /* 0x000f68000c1e9900 */
[----:B------:R-:W5:Y:S04]  /*2ba0*/  LDG.E.CONSTANT R14, desc[UR6][R2.64+0x2c00] ;  /* 0x002c0006020e7981 */ /* 0x000f68000c1e9900 */
[----:B------:R-:W5:Y:S04]  /*2bb0*/  LDG.E.CONSTANT R15, desc[UR6][R2.64+0x3000] ;  /* 0x00300006020f7981 */ /* 0x000f68000c1e9900 */
[----:B------:R-:W5:Y:S04]  /*2bc0*/  LDG.E.CONSTANT R16, desc[UR6][R2.64+0x3400] ;  /* 0x0034000602107981 */ /* 0x000f68000c1e9900 */
[----:B------:R-:W5:Y:S04]  /*2bd0*/  LDG.E.CONSTANT R17, desc[UR6][R2.64+0x3800] ;  /* 0x0038000602117981 */ /* 0x000f68000c1e9900 */
[----:B------:R-:W5:Y:S01]  /*2be0*/  LDG.E.CONSTANT R18, desc[UR6][R2.64+0x3c00] ;  /* 0x003c000602127981 */ /* 0x000f62000c1e9900 */
[----:B------:R-:W-:-:S02]  /*2bf0*/  ISETP.GE.U32.AND P0, PT, R20, 0x2000, PT ;  /* 0x000020001400780c */ /* 0x000fc40003f06070 */
[----:B--2---:R-:W-:-:S04]  /*2c00*/  IADD3 R4, PT, PT, R5, R4, R19 ;  /* 0x0000000405047210 */ /* 0x004fc80007ffe013 */
[----:B---3--:R-:W-:-:S04]  /*2c10*/  IADD3 R4, PT, PT, R7, R6, R4 ;  /* 0x0000000607047210 */ /* 0x008fc80007ffe004 */
[----:B----4-:R-:W-:-:S04]  /*2c20*/  IADD3 R4, PT, PT, R9, R8, R4 ;  /* 0x0000000809047210 */ /* 0x010fc80007ffe004 */
[----:B-----5:R-:W-:Y:S01]  /*2c30*/  IADD3 R4, PT, PT, R11, R10, R4 ;  /* 0x0000000a0b047210 */ /* 0x020fe20007ffe004 */
[----:B------:R-:W-:-:S03]  /*2c40*/  IMAD.MOV.U32 R11, RZ, RZ, 0x1000 ;  /* 0x00001000ff0b7424 */ /* 0x000fc600078e00ff */
[----:B------:R-:W-:-:S04]  /*2c50*/  IADD3 R4, PT, PT, R13, R12, R4 ;  /* 0x0000000c0d047210 */ /* 0x000fc80007ffe004 */
[----:B------:R-:W-:-:S04]  /*2c60*/  IADD3 R4, PT, PT, R15, R14, R4 ;  /* 0x0000000e0f047210 */ /* 0x000fc80007ffe004 */
[----:B------:R-:W-:-:S05]  /*2c70*/  IADD3 R17, PT, PT, R17, R16, R4 ;  /* 0x0000001011117210 */ /* 0x000fca0007ffe004 */
[----:B------:R-:W-:Y:S01]  /*2c80*/  IMAD.IADD R8, R18, 0x1, R17 ;  /* 0x0000000112087824 */ /* 0x000fe200078e0211 */
[----:B------:R-:W-:Y:S06]  /*2c90*/  @!P0 BRA `(.L_x_44) ;  /* 0x00000000008c8947 */ /* 0x000fec0003800000 */
[----:B------:R-:W0:Y:S01]  /*2ca0*/  LDC R7, c[0x0][0x390] ;  /* 0x0000e400ff077b82 */ /* 0x000e220000000800 */
[----:B------:R-:W-:Y:S02]  /*2cb0*/  VIADD R6, R20, 0xfffff000 ;  /* 0xfffff00014067836 */ /* 0x000fe40000000000 */
[----:B------:R-:W-:-:S07]  /*2cc0*/  IMAD.MOV.U32 R11, RZ, RZ, 0x1000 ;  /* 0x00001000ff0b7424 */ /* 0x000fce00078e00ff */
.L_x_46:
[----:B------:R-:W-:-:S05]  /*2cd0*/  IMAD.WIDE R4, R11, 0x4, R2 ;  /* 0x000000040b047825 */ /* 0x000fca00078e0202 */
        /* <DEDUP_REMOVED lines=16> */
[----:B--2---:R-:W-:-:S04]  /*2de0*/  IADD3 R18, PT, PT, R18, R19, R8 ;  /* 0x0000001312127210 */ /* 0x004fc80007ffe008 */
[----:B---3--:R-:W-:Y:S01]  /*2df0*/  IADD3 R18, PT, PT, R21, R20, R18 ;  /* 0x0000001415127210 */ /* 0x008fe20007ffe012 */
[----:B0-----:R-:W-:-:S04]  /*2e00*/  IMAD.MOV.U32 R20, RZ, RZ, R7 ;  /* 0x000000ffff147224 */ /* 0x001fc800078e0007 */
[----:B------:R-:W-:Y:S01]  /*2e10*/  IMAD.IADD R8, R20, 0x1, -R11 ;  /* 0x0000000114087824 */ /* 0x000fe200078e0a0b */
[----:B----4-:R-:W-:-:S04]  /*2e20*/  IADD3 R18, PT, PT, R23, R22, R18 ;  /* 0x0000001617127210 */ /* 0x010fc80007ffe012 */
[----:B------:R-:W-:Y:S02]  /*2e30*/  ISETP.GE.AND P0, PT, R8, 0x1000, PT ;  /* 0x000010000800780c */ /* 0x000fe40003f06270 */
[----:B-----5:R-:W-:-:S04]  /*2e40*/  IADD3 R18, PT, PT, R25, R24, R18 ;  /* 0x0000001819127210 */ /* 0x020fc80007ffe012 */
[----:B------:R-:W-:-:S04]  /*2e50*/  IADD3 R14, PT, PT, R14, R17, R18 ;  /* 0x000000110e0e7210 */ /* 0x000fc80007ffe012 */
[----:B------:R-:W-:-:S04]  /*2e60*/  IADD3 R12, PT, PT, R15, R12, R14 ;  /* 0x0000000c0f0c7210 */ /* 0x000fc80007ffe00e */
[----:B------:R-:W-:-:S04]  /*2e70*/  IADD3 R10, PT, PT, R10, R13, R12 ;  /* 0x0000000d0a0a7210 */ /* 0x000fc80007ffe00c */
[----:B------:R-:W-:Y:S01]  /*2e80*/  IADD3 R8, PT, PT, R16, R9, R10 ;  /* 0x0000000910087210 */ /* 0x000fe20007ffe00a */
[----:B------:R-:W-:Y:S06]  /*2e90*/  @!P0 BRA `(.L_x_45) ;  /* 0x0000000400fc8947 */ /* 0x000fec0003800000 */
[----:B------:R-:W-:-:S05]  /*2ea0*/  VIADD R11, R11, 0x1000 ;  /* 0x000010000b0b7836 */ /* 0x000fca0000000000 */
[----:B------:R-:W-:-:S13]  /*2eb0*/  ISETP.GT.AND P0, PT, R11, R6, PT ;  /* 0x000000060b00720c */ /* 0x000fda0003f04270 */
[----:B------:R-:W-:Y:S05]  /*2ec0*/  @!P0 BRA `(.L_x_46) ;  /* 0xfffffffc00808947 */ /* 0x000fea000383ffff */
.L_x_44:
        /* <DEDUP_REMOVED lines=20> */
.L_x_50:
        /* <DEDUP_REMOVED lines=8> */
.L_x_49:
[----:B------:R-:W-:Y:S05]  /*3090*/  BSYNC.RECONVERGENT B2 ;  /* 0x0000000000027941 */ /* 0x000fea0003800200 */
.L_x_48:
        /* <DEDUP_REMOVED lines=16> */
.L_x_53:
        /* <DEDUP_REMOVED lines=20> */
[----:B------:R-:W5:Y:S04]  /*32e0*/  LDG.E.CONSTANT R22, desc[UR6][R2.64+0x2400] ;  /* 0x0024000602167981 */ /* 0x000f68000c1e9900 */
[----:B------:R0:W5:Y:S04]  /*32f0*/  LDG.E.CONSTANT R5, desc[UR6][R4.64] ;  /* 0x0000000604057981 */ /* 0x000168000c1e9900 */
        /* <DEDUP_REMOVED lines=17> */
.L_x_52:
[----:B------:R-:W-:Y:S05]  /*3410*/  BSYNC.RECONVERGENT B2 ;  /* 0x0000000000027941 */ /* 0x000fea0003800200 */
.L_x_51:
        /* <DEDUP_REMOVED lines=10> */
[----:B------:R-:W5:Y:S01]  /*34c0*/  LDG.E.CONSTANT R16, desc[UR6][R2.64+0x1400] ;  /* 0x0014000602107981 */ /* 0x000f62000c1e9900 */
[----:B0-----:R-:W-:-:S04]  /*34d0*/  IMAD.WIDE.U32 R4, R11, 0x4, R6 ;  /* 0x000000040b047825 */ /* 0x001fc800078e0006 */
[----:B------:R-:W-:Y:S02]  /*34e0*/  IMAD.WIDE.U32 R6, R13, 0x4, R6 ;  /* 0x000000040d067825 */ /* 0x000fe400078e0006 */
[----:B------:R0:W2:Y:S04]  /*34f0*/  LDG.E.CONSTANT R5, desc[UR6][R4.64] ;  /* 0x0000000604057981 */ /* 0x0000a8000c1e9900 */
[----:B------:R1:W3:Y:S04]  /*3500*/  LDG.E.CONSTANT R13, desc[UR6][R2.64] ;  /* 0x00000006020d7981 */ /* 0x0002e8000c1e9900 */
[----:B------:R-:W4:Y:S01]  /*3510*/  LDG.E.CONSTANT R7, desc[UR6][R6.64] ;  /* 0x0000000606077981 */ /* 0x000f22000c1e9900 */
[----:B0-----:R-:W-:Y:S01]  /*3520*/  IADD3 R4, P1, PT, R2, 0x2000, RZ ;  /* 0x0000200002047810 */ /* 0x001fe20007f3e0ff */
[----:B------:R-:W-:Y:S01]  /*3530*/  VIADD R10, R10, 0x800 ;  /* 0x000008000a0a7836 */ /* 0x000fe20000000000 */
[----:B------:R-:W-:Y:S01]  /*3540*/  PLOP3.LUT P0, PT, PT, PT, PT, 0x8, 0x80 ;  /* 0x000000000080781c */ /* 0x000fe20003f0e170 */
[----:B------:R-:W-:-:S02]  /*3550*/  VIADD R11, R11, 0x800 ;  /* 0x000008000b0b7836 */ /* 0x000fc40000000000 */
[----:B-1----:R-:W-:Y:S01]  /*3560*/  IMAD.MOV.U32 R2, RZ, RZ, R4 ;  /* 0x000000ffff027224 */ /* 0x002fe200078e0004 */
[----:B--2---:R-:W-:-:S04]  /*3570*/  IADD3 R12, PT, PT, R12, R5, R8 ;  /* 0x000000050c0c7210 */ /* 0x004fc80007ffe008 */
[----:B---3--:R-:W-:Y:S01]  /*3580*/  IADD3 R12, PT, PT, R14, R13, R12 ;  /* 0x0000000d0e0c7210 */ /* 0x008fe20007ffe00c */
[----:B------:R-:W-:-:S03]  /*3590*/  IMAD.X R5, RZ, RZ, R3, P1 ;  /* 0x000000ffff057224 */ /* 0x000fc600008e0603 */
[----:B----4-:R-:W-:Y:S01]  /*35a0*/  IADD3 R12, PT, PT, R15, R7, R12 ;  /* 0x000000070f0c7210 */ /* 0x010fe20007ffe00c */
[----:B------:R-:W-:-:S03]  /*35b0*/  IMAD.MOV.U32 R3, RZ, RZ, R5 ;  /* 0x000000ffff037224 */ /* 0x000fc600078e0005 */
[----:B-----5:R-:W-:-:S07]  /*35c0*/  IADD3 R8, PT, PT, R16, R17, R12 ;  /* 0x0000001110087210 */ /* 0x020fce0007ffe00c */
.L_x_55:
[----:B------:R-:W-:Y:S05]  /*35d0*/  BSYNC.RECONVERGENT B2 ;  /* 0x0000000000027941 */ /* 0x000fea0003800200 */
.L_x_54:
        /* <DEDUP_REMOVED lines=10> */
.L_x_47:
[----:B------:R-:W-:Y:S05]  /*3680*/  BSYNC.RECONVERGENT B1 ;  /* 0x0000000000017941 */ /* 0x000fea0003800200 */
.L_x_45:
[----:B------:R-:W0:Y:S01]  /*3690*/  S2R R9, SR_LANEID ;  /* 0x0000000000097919 */ /* 0x000e220000000000 */
[----:B------:R-:W1:Y:S01]  /*36a0*/  SHFL.DOWN PT, R2, R8, 0x1, 0x1f ;  /* 0x08201f0008027f89 */ /* 0x000e6200000e0000 */
[C---:B0-----:R-:W-:Y:S02]  /*36b0*/  ISETP.GT.AND P0, PT, R9.reuse, 0x1e, PT ;  /* 0x0000001e0900780c */ /* 0x041fe40003f04270 */
[C---:B------:R-:W-:Y:S02]  /*36c0*/  ISETP.NE.AND P1, PT, R9.reuse, RZ, PT ;  /* 0x000000ff0900720c */ /* 0x040fe40003f25270 */
        /* <DEDUP_REMOVED lines=37> */
[----:B0-----:R-:W-:-:S07]  /*3920*/  IMAD.IADD R3, R0, 0x1, R9 ;  /* 0x0000000100037824 */ /* 0x001fce00078e0209 */
.L_x_17:
[----:B------:R-:W-:Y:S05]  /*3930*/  BSYNC.RECONVERGENT B0 ;  /* 0x0000000000007941 */ /* 0x000fea0003800200 */
.L_x_1:
[----:B------:R-:W-:Y:S05]  /*3940*/  @P0 EXIT ;  /* 0x000000000000094d */ /* 0x000fea0003800000 */
[----:B-1----:R-:W1:Y:S01]  /*3950*/  LDC.64 R4, c[0x0][0x388] ;  /* 0x0000e200ff047b82 */ /* 0x002e620000000a00 */
[----:B------:R-:W0:Y:S02]  /*3960*/  LDCU UR4, c[0x0][0x398] ;  /* 0x00007300ff0477ac */ /* 0x000e240008000800 */
[----:B0-234-:R-:W-:-:S05]  /*3970*/  VIADD R3, R3, UR4 ;  /* 0x0000000403037c36 */ /* 0x01dfca0008000000 */
[----:B-1----:R-:W-:Y:S01]  /*3980*/  STG.E desc[UR6][R4.64], R3 ;  /* 0x0000000304007986 */ /* 0x002fe2000c101906 */
[----:B------:R-:W-:Y:S05]  /*3990*/  EXIT ;  /* 0x000000000000794d */ /* 0x000fea0003800000 */
.L_x_56:
[----:B------:R-:W-:-:S00]  /*39a0*/  BRA `(.L_x_56) ;  /* 0xfffffffc00fc7947 */ /* 0x000fc0000383ffff */
[----:B------:R-:W-:-:S00]  /*39b0*/  NOP ;  /* 0x0000000000007918 */ /* 0x000fc00000000000 */
        /* <DEDUP_REMOVED lines=12> */
.L_x_1032:


//--------------------- .text._ZN3cub18CUB_300001_SM_10006detail6reduce18DeviceReduceKernelINS2_10policy_hubIjyN4cuda3std3__44plusIjEEE10Policy1000EN6thrust24THRUST_300001_SM_1000_NS6detail15normal_iteratorINSD_10device_ptrI6float2EEEEyS9_j14isInsideCircleEEvT0_PT3_T1_NS0_13GridEvenShareISO_EET2_T4_ --------------------------
	.section	.text._ZN3cub18CUB_300001_SM_10006detail6reduce18DeviceReduceKernelINS2_10policy_hubIjyN4cuda3std3__44plusIjEEE10Policy1000EN6thrust24THRUST_300001_SM_1000_NS6detail15normal_iteratorINSD_10device_ptrI6float2EEEEyS9_j14isInsideCircleEEvT0_PT3_T1_NS0_13GridEvenShareISO_EET2_T4_,"ax",@progbits
	.align	128
        .global         _ZN3cub18CUB_300001_SM_10006detail6reduce18DeviceReduceKernelINS2_10policy_hubIjyN4cuda3std3__44plusIjEEE10Policy1000EN6thrust24THRUST_300001_SM_1000_NS6detail15normal_iteratorINSD_10device_ptrI6float2EEEEyS9_j14isInsideCircleEEvT0_PT3_T1_NS0_13GridEvenShareISO_EET2_T4_
        .type           _ZN3cub18CUB_300001_SM_10006detail6reduce18DeviceReduceKernelINS2_10policy_hubIjyN4cuda3std3__44plusIjEEE10Policy1000EN6thrust24THRUST_300001_SM_1000_NS6detail15normal_iteratorINSD_10device_ptrI6float2EEEEyS9_j14isInsideCircleEEvT0_PT3_T1_NS0_13GridEvenShareISO_EET2_T4_,@function
        .size           _ZN3cub18CUB_300001_SM_10006detail6reduce18DeviceReduceKernelINS2_10policy_hubIjyN4cuda3std3__44plusIjEEE10Policy1000EN6thrust24THRUST_300001_SM_1000_NS6detail15normal_iteratorINSD_10device_ptrI6float2EEEEyS9_j14isInsideCircleEEvT0_PT3_T1_NS0_13GridEvenShareISO_EET2_T4_,(.L_x_1028 - _ZN3cub18CUB_300001_SM_10006detail6reduce18DeviceReduceKernelINS2_10policy_hubIjyN4cuda3std3__44plusIjEEE10Policy1000EN6thrust24THRUST_300001_SM_1000_NS6detail15normal_iteratorINSD_10device_ptrI6float2EEEEyS9_j14isInsideCircleEEvT0_PT3_T1_NS0_13GridEvenShareISO_EET2_T4_)
        .other          _ZN3cub18CUB_300001_SM_10006detail6reduce18DeviceReduceKernelINS2_10policy_hubIjyN4cuda3std3__44plusIjEEE10Policy1000EN6thrust24THRUST_300001_SM_1000_NS6detail15normal_iteratorINSD_10device_ptrI6float2EEEEyS9_j14isInsideCircleEEvT0_PT3_T1_NS0_13GridEvenShareISO_EET2_T4_,@"STO_CUDA_ENTRY STV_DEFAULT"
_ZN3cub18CUB_300001_SM_10006detail6reduce18DeviceReduceKernelINS2_10policy_hubIjyN4cuda3std3__44plusIjEEE10Policy1000EN6thrust24THRUST_300001_SM_1000_NS6detail15normal_iteratorINSD_10device_ptrI6float2EEEEyS9_j14isInsideCircleEEvT0_PT3_T1_NS0_13GridEvenShareISO_EET2_T4_:
.text._ZN3cub18CUB_300001_SM_10006detail6reduce18DeviceReduceKernelINS2_10policy_hubIjyN4cuda3std3__44plusIjEEE10Policy1000EN6thrust24THRUST_300001_SM_1000_NS6detail15normal_iteratorINSD_10device_ptrI6float2EEEEyS9_j14isInsideCircleEEvT0_PT3_T1_NS0_13GridEvenShareISO_EET2_T4_:
[----:B------:R-:W-:Y:S01]  /*0000*/  LDC R1, c[0x0][0x37c] ;  /* 0x0000df00ff017b82 */ /* 0x000fe20000000800 */
[----:B------:R-:W0:Y:S07]  /*0010*/  S2R R0, SR_CTAID.X ;  /* 0x0000000000007919 */ /* 0x000e2e0000002500 */
[----:B------:R-:W1:Y:S01]  /*0020*/  LDC.64 R4, c[0x0][0x3b8] ;  /* 0x0000ee00ff047b82 */ /* 0x000e620000000a00 */
[----:B------:R-:W2:Y:S01]  /*0030*/  LDCU.64 UR8, c[0x0][0x358] ;  /* 0x00006b00ff0877ac */ /* 0x000ea20008000a00 */
[----:B------:R-:W-:Y:S01]  /*0040*/  BSSY.RECONVERGENT B0, `(.L_x_57) ;  /* 0x0000665000007945 */ /* 0x000fe20003800200 */
[----:B0-----:R-:W-:-:S05]  /*0050*/  IMAD.SHL.U32 R3, R0, 0x1000, RZ ;  /* 0x0000100000037824 */ /* 0x001fca00078e00ff */
[----:B-1----:R-:W-:-:S04]  /*0060*/  IADD3 R7, P0, PT, -R3, R4, RZ ;  /* 0x0000000403077210 */ /* 0x002fc80007f1e1ff */
[----:B------:R-:W-:Y:S02]  /*0070*/  IADD3.X R6, PT, PT, R5, -0x1, RZ, P0, !PT ;  /* 0xffffffff05067810 */ /* 0x000fe400007fe4ff */
[----:B------:R-:W-:-:S04]  /*0080*/  ISETP.GT.U32.AND P0, PT, R7, 0xfff, PT ;  /* 0x00000fff0700780c */ /* 0x000fc80003f04070 */
[----:B------:R-:W-:-:S13]  /*0090*/  ISETP.GT.U32.AND.EX P0, PT, R6, RZ, PT, P0 ;  /* 0x000000ff0600720c */ /* 0x000fda0003f04100 */
[----:B--2---:R-:W-:Y:S05]  /*00a0*/  @P0 BRA `(.L_x_58) ;  /* 0x0000001c00b40947 */ /* 0x004fea0003800000 */
[----:B------:R-:W0:Y:S01]  /*00b0*/  S2R R8, SR_TID.X ;  /* 0x0000000000087919 */ /* 0x000e220000002100 */
[----:B------:R-:W-:Y:S01]  /*00c0*/  IMAD.IADD R9, R4, 0x1, -R3 ;  /* 0x0000000104097824 */ /* 0x000fe200078e0a03 */
[----:B------:R-:W-:Y:S01]  /*00d0*/  BSSY.RECONVERGENT B1, `(.L_x_59) ;  /* 0x000001b000017945 */ /* 0x000fe20003800200 */
[----:B------:R-:W-:-:S03]  /*00e0*/  HFMA2 R7, -RZ, RZ, 0, 0 ;  /* 0x00000000ff077431 */ /* 0x000fc600000001ff */
[----:B0-----:R-:W-:Y:S01]  /*00f0*/  ISETP.GE.AND P0, PT, R8, R9, PT ;  /* 0x000000090800720c */ /* 0x001fe20003f06270 */
[----:B------:R-:W-:-:S12]  /*0100*/  IMAD.MOV.U32 R6, RZ, RZ, R8 ;  /* 0x000000ffff067224 */ /* 0x000fd800078e0008 */
[----:B------:R-:W-:Y:S05]  /*0110*/  @P0 BRA `(.L_x_60) ;  /* 0x0000000000580947 */ /* 0x000fea0003800000 */
[----:B------:R-:W0:Y:S01]  /*0120*/  LDC.64 R4, c[0x0][0x380] ;  /* 0x0000e000ff047b82 */ /* 0x000e220000000a00 */
[----:B------:R-:W-:-:S04]  /*0130*/  IMAD.IADD R7, R3, 0x1, R8 ;  /* 0x0000000103077824 */ /* 0x000fc800078e0208 */
[----:B0-----:R-:W-:-:S06]  /*0140*/  IMAD.WIDE.U32 R4, R7, 0x8, R4 ;  /* 0x0000000807047825 */ /* 0x001fcc00078e0004 */
[----:B------:R-:W2:Y:S01]  /*0150*/  LDG.E.64 R4, desc[UR8][R4.64] ;  /* 0x0000000804047981 */ /* 0x000ea2000c1e1b00 */
[----:B------:R-:W-:Y:S01]  /*0160*/  BSSY.RECONVERGENT B2, `(.L_x_61) ;  /* 0x000000e000027945 */ /* 0x000fe20003800200 */
[----:B--2---:R-:W-:-:S04]  /*0170*/  FMUL R7, R5, R5 ;  /* 0x0000000505077220 */ /* 0x004fc80000400000 */
[----:B------:R-:W-:-:S04]  /*0180*/  FFMA R14, R4, R4, R7 ;  /* 0x00000004040e7223 */ /* 0x000fc80000000007 */
[----:B------:R0:W1:Y:S01]  /*0190*/  MUFU.RSQ R7, R14 ;  /* 0x0000000e00077308 */ /* 0x0000620000001400 */
[----:B------:R-:W-:-:S04]  /*01a0*/  IADD3 R2, PT, PT, R14, -0xd000000, RZ ;  /* 0xf30000000e027810 */ /* 0x000fc80007ffe0ff */
[----:B------:R-:W-:-:S13]  /*01b0*/  ISETP.GT.U32.AND P0, PT, R2, 0x727fffff, PT ;  /* 0x727fffff0200780c */ /* 0x000fda0003f04070 */
[----:B01----:R-:W-:Y:S05]  /*01c0*/  @!P0 BRA `(.L_x_62) ;  /* 0x00000000000c8947 */ /* 0x003fea0003800000 */
[----:B------:R-:W-:-:S07]  /*01d0*/  MOV R26, 0x1f0 ;  /* 0x000001f0001a7802 */ /* 0x000fce0000000f00 */
[----:B------:R-:W-:Y:S05]  /*01e0*/  CALL.REL.NOINC `($__internal_0_$__cuda_sm20_sqrt_rn_f32_slowpath) ;  /* 0x0000006400407944 */ /* 0x000fea0003c00000 */
[----:B------:R-:W-:Y:S05]  /*01f0*/  BRA `(.L_x_63) ;  /* 0x0000000000107947 */ /* 0x000fea0003800000 */
.L_x_62:
[----:B------:R-:W-:Y:S01]  /*0200*/  FMUL.FTZ R27, R14, R7 ;  /* 0x000000070e1b7220 */ /* 0x000fe20000410000 */
[----:B------:R-:W-:-:S03]  /*0210*/  FMUL.FTZ R7, R7, 0.5 ;  /* 0x3f00000007077820 */ /* 0x000fc60000410000 */
[----:B------:R-:W-:-:S04]  /*0220*/  FFMA R14, -R27, R27, R14 ;  /* 0x0000001b1b0e7223 */ /* 0x000fc8000000010e */
[----:B------:R-:W-:-:S07]  /*0230*/  FFMA R27, R14, R7, R27 ;  /* 0x000000070e1b7223 */ /* 0x000fce000000001b */
.L_x_63:
[----:B------:R-:W-:Y:S05]  /*0240*/  BSYNC.RECONVERGENT B2 ;  /* 0x0000000000027941 */ /* 0x000fea0003800200 */
.L_x_61:
[----:B------:R-:W-:Y:S01]  /*0250*/  FSETP.GEU.AND P0, PT, R27, 1, PT ;  /* 0x3f8000001b00780b */ /* 0x000fe20003f0e000 */
[----:B------:R-:W-:-:S03]  /*0260*/  VIADD R6, R8, 0x100 ;  /* 0x0000010008067836 */ /* 0x000fc60000000000 */
[----:B------:R-:W-:-:S09]  /*0270*/  SEL R7, RZ, 0x1, P0 ;  /* 0x00000001ff077807 */ /* 0x000fd20000000000 */
.L_x_60:
[----:B------:R-:W-:Y:S05]  /*0280*/  BSYNC.RECONVERGENT B1 ;  /* 0x0000000000017941 */ /* 0x000fea0003800200 */
.L_x_59:
[----:B------:R-:W-:Y:S01]  /*0290*/  ISETP.GE.AND P0, PT, R6, R9, PT ;  /* 0x000000090600720c */ /* 0x000fe20003f06270 */
[----:B------:R-:W-:-:S12]  /*02a0*/  BSSY.RECONVERGENT B1, `(.L_x_64) ;  /* 0x000015d000017945 */ /* 0x000fd80003800200 */
[----:B------:R-:W-:Y:S05]  /*02b0*/  @P0 BRA `(.L_x_65) ;  /* 0x00000014006c0947 */ /* 0x000fea0003800000 */
[----:B------:R-:W0:Y:S01]  /*02c0*/  LDCU UR4, c[0x0][0x3b8] ;  /* 0x00007700ff0477ac */ /* 0x000e220008000800 */
[----:B------:R-:W-:Y:S01]  /*02d0*/  LOP3.LUT R2, RZ, R6, RZ, 0x33, !PT ;  /* 0x00000006ff027212 */ /* 0x000fe200078e33ff */
[----:B------:R-:W-:Y:S04]  /*02e0*/  BSSY.RECONVERGENT B2, `(.L_x_66) ;  /* 0x00000b3000027945 */ /* 0x000fe80003800200 */
[----:B0-----:R-:W-:-:S05]  /*02f0*/  VIADD R2, R2, UR4 ;  /* 0x0000000402027c36 */ /* 0x001fca0008000000 */
[----:B------:R-:W-:-:S04]  /*0300*/  IADD3 R10, PT, PT, -R3, R2, RZ ;  /* 0x00000002030a7210 */ /* 0x000fc80007ffe1ff */
[C---:B------:R-:W-:Y:S02]  /*0310*/  ISETP.GE.U32.AND P0, PT, R10.reuse, 0x700, PT ;  /* 0x000007000a00780c */ /* 0x040fe40003f06070 */
[----:B------:R-:W-:-:S04]  /*0320*/  LEA.HI R10, R10, 0x1, RZ, 0x18 ;  /* 0x000000010a0a7811 */ /* 0x000fc800078fc0ff */
[----:B------:R-:W-:-:S07]  /*0330*/  LOP3.LUT R13, R10, 0x7, RZ, 0xc0, !PT ;  /* 0x000000070a0d7812 */ /* 0x000fce00078ec0ff */
[----:B------:R-:W-:Y:S05]  /*0340*/  @!P0 BRA `(.L_x_67) ;  /* 0x0000000800b08947 */ /* 0x000fea0003800000 */
[----:B------:R-:W0:Y:S01]  /*0350*/  LDCU.64 UR4, c[0x0][0x380] ;  /* 0x00007000ff0477ac */ /* 0x000e220008000a00 */
[----:B------:R-:W-:Y:S01]  /*0360*/  IMAD.WIDE.U32 R4, R0, 0x8000, RZ ;  /* 0x0000800000047825 */ /* 0x000fe200078e00ff */
[----:B------:R-:W-:-:S03]  /*0370*/  LOP3.LUT R11, R10, 0x1fffff8, RZ, 0xc0, !PT ;  /* 0x01fffff80a0b7812 */ /* 0x000fc600078ec0ff */
[----:B------:R-:W-:-:S04]  /*0380*/  IMAD.WIDE.U32 R14, R6, 0x8, RZ ;  /* 0x00000008060e7825 */ /* 0x000fc800078e00ff */
[----:B------:R-:W-:Y:S01]  /*0390*/  IMAD.MOV R11, RZ, RZ, -R11 ;  /* 0x000000ffff0b7224 */ /* 0x000fe200078e0a0b */
[----:B------:R-:W-:Y:S02]  /*03a0*/  LOP3.LUT R4, R4, R14, RZ, 0xfc, !PT ;  /* 0x0000000e04047212 */ /* 0x000fe400078efcff */
[----:B------:R-:W-:Y:S02]  /*03b0*/  LOP3.LUT R5, R5, R15, RZ, 0xfc, !PT ;  /* 0x0000000f05057212 */ /* 0x000fe400078efcff */
[----:B0-----:R-:W-:-:S04]  /*03c0*/  IADD3 R4, P0, PT, R4, UR4, RZ ;  /* 0x0000000404047c10 */ /* 0x001fc8000ff1e0ff */
[----:B------:R-:W-:-:S04]  /*03d0*/  IADD3 R4, P1, PT, R4, 0x2000, RZ ;  /* 0x0000200004047810 */ /* 0x000fc80007f3e0ff */
[----:B------:R-:W-:-:S09]  /*03e0*/  IADD3.X R5, PT, PT, RZ, UR5, R5, P1, P0 ;  /* 0x00000005ff057c10 */ /* 0x000fd20008fe0405 */
.L_x_92:
[----:B------:R-:W2:Y:S01]  /*03f0*/  LDG.E.64 R14, desc[UR8][R4.64+-0x2000] ;  /* 0xffe00008040e7981 */ /* 0x000ea2000c1e1b00 */
[----:B------:R-:W-:Y:S01]  /*0400*/  BSSY.RECONVERGENT B3, `(.L_x_68) ;  /* 0x000000f000037945 */ /* 0x000fe20003800200 */
[----:B--2---:R-:W-:-:S04]  /*0410*/  FMUL R15, R15, R15 ;  /* 0x0000000f0f0f7220 */ /* 0x004fc80000400000 */
[----:B------:R-:W-:-:S04]  /*0420*/  FFMA R16, R14, R14, R15 ;  /* 0x0000000e0e107223 */ /* 0x000fc8000000000f */
[----:B------:R-:W-:Y:S01]  /*0430*/  VIADD R12, R16, 0xf3000000 ;  /* 0xf3000000100c7836 */ /* 0x000fe20000000000 */
[----:B------:R0:W1:Y:S04]  /*0440*/  MUFU.RSQ R15, R16 ;  /* 0x00000010000f7308 */ /* 0x0000680000001400 */
[----:B------:R-:W-:-:S13]  /*0450*/  ISETP.GT.U32.AND P0, PT, R12, 0x727fffff, PT ;  /* 0x727fffff0c00780c */ /* 0x000fda0003f04070 */
[----:B01----:R-:W-:Y:S05]  /*0460*/  @!P0 BRA `(.L_x_69) ;  /* 0x0000000000108947 */ /* 0x003fea0003800000 */
[----:B------:R-:W-:Y:S02]  /*0470*/  MOV R14, R16 ;  /* 0x00000010000e7202 */ /* 0x000fe40000000f00 */
[----:B------:R-:W-:-:S07]  /*0480*/  MOV R26, 0x4a0 ;  /* 0x000004a0001a7802 */ /* 0x000fce0000000f00 */
[----:B------:R-:W-:Y:S05]  /*0490*/  CALL.REL.NOINC `($__internal_0_$__cuda_sm20_sqrt_rn_f32_slowpath) ;  /* 0x0000006000947944 */ /* 0x000fea0003c00000 */
[----:B------:R-:W-:Y:S05]  /*04a0*/  BRA `(.L_x_70) ;  /* 0x0000000000107947 */ /* 0x000fea0003800000 */
.L_x_69:
[----:B------:R-:W-:Y:S01]  /*04b0*/  FMUL.FTZ R27, R16, R15 ;  /* 0x0000000f101b7220 */ /* 0x000fe20000410000 */
[----:B------:R-:W-:-:S03]  /*04c0*/  FMUL.FTZ R14, R15, 0.5 ;  /* 0x3f0000000f0e7820 */ /* 0x000fc60000410000 */
[----:B------:R-:W-:-:S04]  /*04d0*/  FFMA R12, -R27, R27, R16 ;  /* 0x0000001b1b0c7223 */ /* 0x000fc80000000110 */
[----:B------:R-:W-:-:S07]  /*04e0*/  FFMA R27, R12, R14, R27 ;  /* 0x0000000e0c1b7223 */ /* 0x000fce000000001b */
.L_x_70:
[----:B------:R-:W-:Y:S05]  /*04f0*/  BSYNC.RECONVERGENT B3 ;  /* 0x0000000000037941 */ /* 0x000fea0003800200 */
.L_x_68:
[----:B------:R-:W2:Y:S01]  /*0500*/  LDG.E.64 R14, desc[UR8][R4.64+-0x1800] ;  /* 0xffe80008040e7981 */ /* 0x000ea2000c1e1b00 */
[----:B------:R-:W-:Y:S01]  /*0510*/  FSETP.GEU.AND P0, PT, R27, 1, PT ;  /* 0x3f8000001b00780b */ /* 0x000fe20003f0e000 */
[----:B------:R-:W-:Y:S01]  /*0520*/  BSSY.RECONVERGENT B3, `(.L_x_71) ;  /* 0x0000010000037945 */ /* 0x000fe20003800200 */
[----:B--2---:R-:W-:-:S04]  /*0530*/  FMUL R15, R15, R15 ;  /* 0x0000000f0f0f7220 */ /* 0x004fc80000400000 */
[----:B------:R-:W-:-:S04]  /*0540*/  FFMA R14, R14, R14, R15 ;  /* 0x0000000e0e0e7223 */ /* 0x000fc8000000000f */
[----:B------:R-:W-:Y:S01]  /*0550*/  VIADD R12, R14, 0xf3000000 ;  /* 0xf30000000e0c7836 */ /* 0x000fe20000000000 */
[----:B------:R0:W1:Y:S04]  /*0560*/  MUFU.RSQ R15, R14 ;  /* 0x0000000e000f7308 */ /* 0x0000680000001400 */
[----:B------:R-:W-:Y:S01]  /*0570*/  ISETP.GT.U32.AND P1, PT, R12, 0x727fffff, PT ;  /* 0x727fffff0c00780c */ /* 0x000fe20003f24070 */
[C---:B------:R-:W-:Y:S01]  /*0580*/  VIADD R12, R7.reuse, 0x1 ;  /* 0x00000001070c7836 */ /* 0x040fe20000000000 */
[----:B------:R-:W-:-:S11]  /*0590*/  @P0 IADD3 R12, PT, PT, R7, RZ, RZ ;  /* 0x000000ff070c0210 */ /* 0x000fd60007ffe0ff */
[----:B01----:R-:W-:Y:S05]  /*05a0*/  @!P1 BRA `(.L_x_72) ;  /* 0x00000000000c9947 */ /* 0x003fea0003800000 */
[----:B------:R-:W-:-:S07]  /*05b0*/  MOV R26, 0x5d0 ;  /* 0x000005d0001a7802 */ /* 0x000fce0000000f00 */
[----:B------:R-:W-:Y:S05]  /*05c0*/  CALL.REL.NOINC `($__internal_0_$__cuda_sm20_sqrt_rn_f32_slowpath) ;  /* 0x0000006000487944 */ /* 0x000fea0003c00000 */
[----:B------:R-:W-:Y:S05]  /*05d0*/  BRA `(.L_x_73) ;  /* 0x0000000000107947 */ /* 0x000fea0003800000 */
.L_x_72:
[----:B------:R-:W-:Y:S01]  /*05e0*/  FMUL.FTZ R27, R14, R15 ;  /* 0x0000000f0e1b7220 */ /* 0x000fe20000410000 */
[----:B------:R-:W-:-:S03]  /*05f0*/  FMUL.FTZ R7, R15, 0.5 ;  /* 0x3f0000000f077820 */ /* 0x000fc60000410000 */
[----:B------:R-:W-:-:S04]  /*0600*/  FFMA R14, -R27, R27, R14 ;  /* 0x0000001b1b0e7223 */ /* 0x000fc8000000010e */
[----:B------:R-:W-:-:S07]  /*0610*/  FFMA R27, R14, R7, R27 ;  /* 0x000000070e1b7223 */ /* 0x000fce000000001b */
.L_x_73:
[----:B------:R-:W-:Y:S05]  /*0620*/  BSYNC.RECONVERGENT B3 ;  /* 0x0000000000037941 */ /* 0x000fea0003800200 */
.L_x_71:
        /* <DEDUP_REMOVED lines=11> */
[----:B------:R-:W-:Y:S01]  /*06e0*/  IMAD.MOV.U32 R14, RZ, RZ, R16 ;  /* 0x000000ffff0e7224 */ /* 0x000fe200078e0010 */
[----:B------:R-:W-:-:S07]  /*06f0*/  MOV R26, 0x710 ;  /* 0x00000710001a7802 */ /* 0x000fce0000000f00 */
[----:B------:R-:W-:Y:S05]  /*0700*/  CALL.REL.NOINC `($__internal_0_$__cuda_sm20_sqrt_rn_f32_slowpath) ;  /* 0x0000005c00f87944 */ /* 0x000fea0003c00000 */
[----:B------:R-:W-:Y:S05]  /*0710*/  BRA `(.L_x_76) ;  /* 0x0000000000107947 */ /* 0x000fea0003800000 */
.L_x_75:
[----:B------:R-:W-:Y:S01]  /*0720*/  FMUL.FTZ R27, R16, R15 ;  /* 0x0000000f101b7220 */ /* 0x000fe20000410000 */
[----:B------:R-:W-:-:S03]  /*0730*/  FMUL.FTZ R14, R15, 0.5 ;  /* 0x3f0000000f0e7820 */ /* 0x000fc60000410000 */
[----:B------:R-:W-:-:S04]  /*0740*/  FFMA R12, -R27, R27, R16 ;  /* 0x0000001b1b0c7223 */ /* 0x000fc80000000110 */
[----:B------:R-:W-:-:S07]  /*0750*/  FFMA R27, R12, R14, R27 ;  /* 0x0000000e0c1b7223 */ /* 0x000fce000000001b */
.L_x_76:
[----:B------:R-:W-:Y:S05]  /*0760*/  BSYNC.RECONVERGENT B3 ;  /* 0x0000000000037941 */ /* 0x000fea0003800200 */
.L_x_74:
[----:B------:R-:W2:Y:S01]  /*0770*/  LDG.E.64 R14, desc[UR8][R4.64+-0x800] ;  /* 0xfff80008040e7981 */ /* 0x000ea2000c1e1b00 */
[----:B------:R-:W-:Y:S01]  /*0780*/  FSETP.GEU.AND P0, PT, R27, 1, PT ;  /* 0x3f8000001b00780b */ /* 0x000fe20003f0e000 */
[----:B------:R-:W-:Y:S01]  /*0790*/  BSSY.RECONVERGENT B3, `(.L_x_77) ;  /* 0x0000010000037945 */ /* 0x000fe20003800200 */
[----:B--2---:R-:W-:-:S04]  /*07a0*/  FMUL R15, R15, R15 ;  /* 0x0000000f0f0f7220 */ /* 0x004fc80000400000 */
[----:B------:R-:W-:-:S04]  /*07b0*/  FFMA R14, R14, R14, R15 ;  /* 0x0000000e0e0e7223 */ /* 0x000fc8000000000f */
[----:B------:R-:W-:Y:S01]  /*07c0*/  VIADD R12, R14, 0xf3000000 ;  /* 0xf30000000e0c7836 */ /* 0x000fe20000000000 */
[----:B------:R0:W1:Y:S04]  /*07d0*/  MUFU.RSQ R15, R14 ;  /* 0x0000000e000f7308 */ /* 0x0000680000001400 */
[----:B------:R-:W-:Y:S02]  /*07e0*/  ISETP.GT.U32.AND P1, PT, R12, 0x727fffff, PT ;  /* 0x727fffff0c00780c */ /* 0x000fe40003f24070 */
[----:B------:R-:W-:Y:S01]  /*07f0*/  IADD3 R12, PT, PT, R7, 0x1, RZ ;  /* 0x00000001070c7810 */ /* 0x000fe20007ffe0ff */
[----:B------:R-:W-:-:S10]  /*0800*/  @P0 IMAD.MOV R12, RZ, RZ, R7 ;  /* 0x000000ffff0c0224 */ /* 0x000fd400078e0207 */
[----:B01----:R-:W-:Y:S05]  /*0810*/  @!P1 BRA `(.L_x_78) ;  /* 0x00000000000c9947 */ /* 0x003fea0003800000 */
[----:B------:R-:W-:-:S07]  /*0820*/  MOV R26, 0x840 ;  /* 0x00000840001a7802 */ /* 0x000fce0000000f00 */
[----:B------:R-:W-:Y:S05]  /*0830*/  CALL.REL.NOINC `($__internal_0_$__cuda_sm20_sqrt_rn_f32_slowpath) ;  /* 0x0000005c00ac7944 */ /* 0x000fea0003c00000 */
[----:B------:R-:W-:Y:S05]  /*0840*/  BRA `(.L_x_79) ;  /* 0x0000000000107947 */ /* 0x000fea0003800000 */
.L_x_78:
[----:B------:R-:W-:Y:S01]  /*0850*/  FMUL.FTZ R27, R14, R15 ;  /* 0x0000000f0e1b7220 */ /* 0x000fe20000410000 */
[----:B------:R-:W-:-:S03]  /*0860*/  FMUL.FTZ R7, R15, 0.5 ;  /* 0x3f0000000f077820 */ /* 0x000fc60000410000 */
[----:B------:R-:W-:-:S04]  /*0870*/  FFMA R14, -R27, R27, R14 ;  /* 0x0000001b1b0e7223 */ /* 0x000fc8000000010e */
[----:B------:R-:W-:-:S07]  /*0880*/  FFMA R27, R14, R7, R27 ;  /* 0x000000070e1b7223 */ /* 0x000fce000000001b */
.L_x_79:
[----:B------:R-:W-:Y:S05]  /*0890*/  BSYNC.RECONVERGENT B3 ;  /* 0x0000000000037941 */ /* 0x000fea0003800200 */
.L_x_77:
        /* <DEDUP_REMOVED lines=11> */
[----:B------:R-:W-:Y:S01]  /*0950*/  IMAD.MOV.U32 R14, RZ, RZ, R16 ;  /* 0x000000ffff0e7224 */ /* 0x000fe200078e0010 */
[----:B------:R-:W-:-:S07]  /*0960*/  MOV R26, 0x980 ;  /* 0x00000980001a7802 */ /* 0x000fce0000000f00 */
[----:B------:R-:W-:Y:S05]  /*0970*/  CALL.REL.NOINC `($__internal_0_$__cuda_sm20_sqrt_rn_f32_slowpath) ;  /* 0x0000005c005c7944 */ /* 0x000fea0003c00000 */
[----:B------:R-:W-:Y:S05]  /*0980*/  BRA `(.L_x_82) ;  /* 0x0000000000107947 */ /* 0x000fea0003800000 */
.L_x_81:
[----:B------:R-:W-:Y:S01]  /*0990*/  FMUL.FTZ R27, R16, R15 ;  /* 0x0000000f101b7220 */ /* 0x000fe20000410000 */
[----:B------:R-:W-:-:S03]  /*09a0*/  FMUL.FTZ R14, R15, 0.5 ;  /* 0x3f0000000f0e7820 */ /* 0x000fc60000410000 */
[----:B------:R-:W-:-:S04]  /*09b0*/  FFMA R12, -R27, R27, R16 ;  /* 0x0000001b1b0c7223 */ /* 0x000fc80000000110 */
[----:B------:R-:W-:-:S07]  /*09c0*/  FFMA R27, R12, R14, R27 ;  /* 0x0000000e0c1b7223 */ /* 0x000fce000000001b */
.L_x_82:
[----:B------:R-:W-:Y:S05]  /*09d0*/  BSYNC.RECONVERGENT B3 ;  /* 0x0000000000037941 */ /* 0x000fea0003800200 */
.L_x_80:
[----:B------:R-:W2:Y:S01]  /*09e0*/  LDG.E.64 R14, desc[UR8][R4.64+0x800] ;  /* 0x00080008040e7981 */ /* 0x000ea2000c1e1b00 */
[----:B------:R-:W-:Y:S01]  /*09f0*/  FSETP.GEU.AND P0, PT, R27, 1, PT ;  /* 0x3f8000001b00780b */ /* 0x000fe20003f0e000 */
[----:B------:R-:W-:Y:S01]  /*0a00*/  BSSY.RECONVERGENT B3, `(.L_x_83) ;  /* 0x0000010000037945 */ /* 0x000fe20003800200 */
[----:B--2---:R-:W-:-:S04]  /*0a10*/  FMUL R15, R15, R15 ;  /* 0x0000000f0f0f7220 */ /* 0x004fc80000400000 */
[----:B------:R-:W-:-:S04]  /*0a20*/  FFMA R14, R14, R14, R15 ;  /* 0x0000000e0e0e7223 */ /* 0x000fc8000000000f */
[----:B------:R0:W1:Y:S01]  /*0a30*/  MUFU.RSQ R15, R14 ;  /* 0x0000000e000f7308 */ /* 0x0000620000001400 */
[----:B------:R-:W-:-:S04]  /*0a40*/  IADD3 R12, PT, PT, R14, -0xd000000, RZ ;  /* 0xf30000000e0c7810 */ /* 0x000fc80007ffe0ff */
[----:B------:R-:W-:Y:S01]  /*0a50*/  ISETP.GT.U32.AND P1, PT, R12, 0x727fffff, PT ;  /* 0x727fffff0c00780c */ /* 0x000fe20003f24070 */
[----:B------:R-:W-:Y:S02]  /*0a60*/  VIADD R12, R7, 0x1 ;  /* 0x00000001070c7836 */ /* 0x000fe40000000000 */
[----:B------:R-:W-:-:S10]  /*0a70*/  @P0 IMAD.MOV R12, RZ, RZ, R7 ;  /* 0x000000ffff0c0224 */ /* 0x000fd400078e0207 */
[----:B01----:R-:W-:Y:S05]  /*0a80*/  @!P1 BRA `(.L_x_84) ;  /* 0x00000000000c9947 */ /* 0x003fea0003800000 */
[----:B------:R-:W-:-:S07]  /*0a90*/  MOV R26, 0xab0 ;  /* 0x00000ab0001a7802 */ /* 0x000fce0000000f00 */
[----:B------:R-:W-:Y:S05]  /*0aa0*/  CALL.REL.NOINC `($__internal_0_$__cuda_sm20_sqrt_rn_f32_slowpath) ;  /* 0x0000005c00107944 */ /* 0x000fea0003c00000 */
[----:B------:R-:W-:Y:S05]  /*0ab0*/  BRA `(.L_x_85) ;  /* 0x0000000000107947 */ /* 0x000fea0003800000 */
.L_x_84:
[----:B------:R-:W-:Y:S01]  /*0ac0*/  FMUL.FTZ R27, R14, R15 ;  /* 0x0000000f0e1b7220 */ /* 0x000fe20000410000 */
[----:B------:R-:W-:-:S03]  /*0ad0*/  FMUL.FTZ R7, R15, 0.5 ;  /* 0x3f0000000f077820 */ /* 0x000fc60000410000 */
[----:B------:R-:W-:-:S04]  /*0ae0*/  FFMA R14, -R27, R27, R14 ;  /* 0x0000001b1b0e7223 */ /* 0x000fc8000000010e */
[----:B------:R-:W-:-:S07]  /*0af0*/  FFMA R27, R14, R7, R27 ;  /* 0x000000070e1b7223 */ /* 0x000fce000000001b */
.L_x_85:
[----:B------:R-:W-:Y:S05]  /*0b00*/  BSYNC.RECONVERGENT B3 ;  /* 0x0000000000037941 */ /* 0x000fea0003800200 */
.L_x_83:
        /* <DEDUP_REMOVED lines=11> */
[----:B------:R-:W-:Y:S02]  /*0bc0*/  MOV R14, R16 ;  /* 0x00000010000e7202 */ /* 0x000fe40000000f00 */
[----:B------:R-:W-:-:S07]  /*0bd0*/  MOV R26, 0xbf0 ;  /* 0x00000bf0001a7802 */ /* 0x000fce0000000f00 */
[----:B------:R-:W-:Y:S05]  /*0be0*/  CALL.REL.NOINC `($__internal_0_$__cuda_sm20_sqrt_rn_f32_slowpath) ;  /* 0x0000005800c07944 */ /* 0x000fea0003c00000 */
[----:B------:R-:W-:Y:S05]  /*0bf0*/  BRA `(.L_x_88) ;  /* 0x0000000000107947 */ /* 0x000fea0003800000 */
.L_x_87:
[----:B------:R-:W-:Y:S01]  /*0c00*/  FMUL.FTZ R27, R16, R15 ;  /* 0x0000000f101b7220 */ /* 0x000fe20000410000 */
[----:B------:R-:W-:-:S03]  /*0c10*/  FMUL.FTZ R14, R15, 0.5 ;  /* 0x3f0000000f0e7820 */ /* 0x000fc60000410000 */
[----:B------:R-:W-:-:S04]  /*0c20*/  FFMA R12, -R27, R27, R16 ;  /* 0x0000001b1b0c7223 */ /* 0x000fc80000000110 */
[----:B------:R-:W-:-:S07]  /*0c30*/  FFMA R27, R12, R14, R27 ;  /* 0x0000000e0c1b7223 */ /* 0x000fce000000001b */
.L_x_88:
[----:B------:R-:W-:Y:S05]  /*0c40*/  BSYNC.RECONVERGENT B3 ;  /* 0x0000000000037941 */ /* 0x000fea0003800200 */
.L_x_86:
        /* <DEDUP_REMOVED lines=14> */
.L_x_90:
[----:B------:R-:W-:Y:S01]  /*0d30*/  FMUL.FTZ R27, R14, R15 ;  /* 0x0000000f0e1b7220 */ /* 0x000fe20000410000 */
[----:B------:R-:W-:-:S03]  /*0d40*/  FMUL.FTZ R7, R15, 0.5 ;  /* 0x3f0000000f077820 */ /* 0x000fc60000410000 */
[----:B------:R-:W-:-:S04]  /*0d50*/  FFMA R14, -R27, R27, R14 ;  /* 0x0000001b1b0e7223 */ /* 0x000fc8000000010e */
[----:B------:R-:W-:-:S07]  /*0d60*/  FFMA R27, R14, R7, R27 ;  /* 0x000000070e1b7223 */ /* 0x000fce000000001b */
.L_x_91:
[----:B------:R-:W-:Y:S05]  /*0d70*/  BSYNC.RECONVERGENT B3 ;  /* 0x0000000000037941 */ /* 0x000fea0003800200 */
.L_x_89:
[----:B------:R-:W-:Y:S01]  /*0d80*/  VIADD R11, R11, 0x8 ;  /* 0x000000080b0b7836 */ /* 0x000fe20000000000 */
[----:B------:R-:W-:Y:S01]  /*0d90*/  FSETP.GEU.AND P0, PT, R27, 1, PT ;  /* 0x3f8000001b00780b */ /* 0x000fe20003f0e000 */
[----:B------:R-:W-:Y:S01]  /*0da0*/  VIADD R7, R12, 0x1 ;  /* 0x000000010c077836 */ /* 0x000fe20000000000 */
[----:B------:R-:W-:Y:S01]  /*0db0*/  IADD3 R4, P2, PT, R4, 0x4000, RZ ;  /* 0x0000400004047810 */ /* 0x000fe20007f5e0ff */
[----:B------:R-:W-:Y:S01]  /*0dc0*/  VIADD R6, R6, 0x800 ;  /* 0x0000080006067836 */ /* 0x000fe20000000000 */
[----:B------:R-:W-:-:S03]  /*0dd0*/  ISETP.NE.AND P1, PT, R11, RZ, PT ;  /* 0x000000ff0b00720c */ /* 0x000fc60003f25270 */
[----:B------:R-:W-:-:S06]  /*0de0*/  IMAD.X R5, RZ, RZ, R5, P2 ;  /* 0x000000ffff057224 */ /* 0x000fcc00010e0605 */
[----:B------:R-:W-:-:S04]  /*0df0*/  @P0 IADD3 R7, PT, PT, R12, RZ, RZ ;  /* 0x000000ff0c070210 */ /* 0x000fc80007ffe0ff */
[----:B------:R-:W-:Y:S05]  /*0e00*/  @P1 BRA `(.L_x_92) ;  /* 0xfffffff400781947 */ /* 0x000fea000383ffff */
.L_x_67:
[----:B------:R-:W-:Y:S05]  /*0e10*/  BSYNC.RECONVERGENT B2 ;  /* 0x0000000000027941 */ /* 0x000fea0003800200 */
.L_x_66:
[----:B------:R-:W-:-:S13]  /*0e20*/  ISETP.NE.AND P0, PT, R13, RZ, PT ;  /* 0x000000ff0d00720c */ /* 0x000fda0003f05270 */
[----:B------:R-:W-:Y:S05]  /*0e30*/  @!P0 BRA `(.L_x_65) ;  /* 0x00000008008c8947 */ /* 0x000fea0003800000 */
[----:B------:R-:W-:Y:S01]  /*0e40*/  ISETP.GE.U32.AND P0, PT, R13, 0x4, PT ;  /* 0x000000040d00780c */ /* 0x000fe20003f06070 */
[----:B------:R-:W-:-:S12]  /*0e50*/  BSSY.RECONVERGENT B2, `(.L_x_93) ;  /* 0x0000054000027945 */ /* 0x000fd80003800200 */
[----:B------:R-:W-:Y:S05]  /*0e60*/  @!P0 BRA `(.L_x_94) ;  /* 0x0000000400488947 */ /* 0x000fea0003800000 */
[----:B------:R-:W0:Y:S01]  /*0e70*/  LDCU.64 UR4, c[0x0][0x380] ;  /* 0x00007000ff0477ac */ /* 0x000e220008000a00 */
[----:B------:R-:W-:-:S04]  /*0e80*/  IADD3 R5, P0, PT, R3, R6, RZ ;  /* 0x0000000603057210 */ /* 0x000fc80007f1e0ff */
[----:B------:R-:W-:Y:S02]  /*0e90*/  LEA.HI.X.SX32 R12, R6, RZ, 0x1, P0 ;  /* 0x000000ff060c7211 */ /* 0x000fe400000f0eff */
[----:B0-----:R-:W-:-:S04]  /*0ea0*/  LEA R4, P0, R5, UR4, 0x3 ;  /* 0x0000000405047c11 */ /* 0x001fc8000f8018ff */
[----:B------:R-:W-:-:S05]  /*0eb0*/  LEA.HI.X R5, R5, UR5, R12, 0x3, P0 ;  /* 0x0000000505057c11 */ /* 0x000fca00080f1c0c */
        /* <DEDUP_REMOVED lines=11> */
.L_x_96:
[----:B------:R-:W-:Y:S01]  /*0f70*/  FMUL.FTZ R27, R14, R13 ;  /* 0x0000000d0e1b7220 */ /* 0x000fe20000410000 */
[----:B------:R-:W-:-:S03]  /*0f80*/  FMUL.FTZ R11, R13, 0.5 ;  /* 0x3f0000000d0b7820 */ /* 0x000fc60000410000 */
[----:B------:R-:W-:-:S04]  /*0f90*/  FFMA R12, -R27, R27, R14 ;  /* 0x0000001b1b0c7223 */ /* 0x000fc8000000010e */
[----:B------:R-:W-:-:S07]  /*0fa0*/  FFMA R27, R12, R11, R27 ;  /* 0x0000000b0c1b7223 */ /* 0x000fce000000001b */
.L_x_97:
[----:B------:R-:W-:Y:S05]  /*0fb0*/  BSYNC.RECONVERGENT B3 ;  /* 0x0000000000037941 */ /* 0x000fea0003800200 */
.L_x_95:
        /* <DEDUP_REMOVED lines=14> */
.L_x_99:
[----:B------:R-:W-:Y:S01]  /*10a0*/  FMUL.FTZ R27, R14, R13 ;  /* 0x0000000d0e1b7220 */ /* 0x000fe20000410000 */
[----:B------:R-:W-:-:S03]  /*10b0*/  FMUL.FTZ R7, R13, 0.5 ;  /* 0x3f0000000d077820 */ /* 0x000fc60000410000 */
[----:B------:R-:W-:-:S04]  /*10c0*/  FFMA R12, -R27, R27, R14 ;  /* 0x0000001b1b0c7223 */ /* 0x000fc8000000010e */
[----:B------:R-:W-:-:S07]  /*10d0*/  FFMA R27, R12, R7, R27 ;  /* 0x000000070c1b7223 */ /* 0x000fce000000001b */
.L_x_100:
[----:B------:R-:W-:Y:S05]  /*10e0*/  BSYNC.RECONVERGENT B3 ;  /* 0x0000000000037941 */ /* 0x000fea0003800200 */
.L_x_98:
        /* <DEDUP_REMOVED lines=14> */
.L_x_102:
[----:B------:R-:W-:Y:S01]  /*11d0*/  FMUL.FTZ R27, R14, R13 ;  /* 0x0000000d0e1b7220 */ /* 0x000fe20000410000 */
[----:B------:R-:W-:-:S03]  /*11e0*/  FMUL.FTZ R11, R13, 0.5 ;  /* 0x3f0000000d0b7820 */ /* 0x000fc60000410000 */
[----:B------:R-:W-:-:S04]  /*11f0*/  FFMA R12, -R27, R27, R14 ;  /* 0x0000001b1b0c7223 */ /* 0x000fc8000000010e */
[----:B------:R-:W-:-:S07]  /*1200*/  FFMA R27, R12, R11, R27 ;  /* 0x0000000b0c1b7223 */ /* 0x000fce000000001b */
.L_x_103:
[----:B------:R-:W-:Y:S05]  /*1210*/  BSYNC.RECONVERGENT B3 ;  /* 0x0000000000037941 */ /* 0x000fea0003800200 */
.L_x_101:
        /* <DEDUP_REMOVED lines=14> */
.L_x_105:
[----:B------:R-:W-:Y:S01]  /*1300*/  FMUL.FTZ R27, R14, R13 ;  /* 0x0000000d0e1b7220 */ /* 0x000fe20000410000 */
[----:B------:R-:W-:-:S03]  /*1310*/  FMUL.FTZ R5, R13, 0.5 ;  /* 0x3f0000000d057820 */ /* 0x000fc60000410000 */
[----:B------:R-:W-:-:S04]  /*1320*/  FFMA R4, -R27, R27, R14 ;  /* 0x0000001b1b047223 */ /* 0x000fc8000000010e */
[----:B------:R-:W-:-:S07]  /*1330*/  FFMA R27, R4, R5, R27 ;  /* 0x00000005041b7223 */ /* 0x000fce000000001b */
.L_x_106:
[----:B------:R-:W-:Y:S05]  /*1340*/  BSYNC.RECONVERGENT B3 ;  /* 0x0000000000037941 */ /* 0x000fea0003800200 */
.L_x_104:
[----:B------:R-:W-:Y:S01]  /*1350*/  FSETP.GEU.AND P0, PT, R27, 1, PT ;  /* 0x3f8000001b00780b */ /* 0x000fe20003f0e000 */
[----:B------:R-:W-:Y:S02]  /*1360*/  VIADD R7, R11, 0x1 ;  /* 0x000000010b077836 */ /* 0x000fe40000000000 */
[----:B------:R-:W-:-:S10]  /*1370*/  VIADD R6, R6, 0x400 ;  /* 0x0000040006067836 */ /* 0x000fd40000000000 */
[----:B------:R-:W-:-:S07]  /*1380*/  @P0 IADD3 R7, PT, PT, R11, RZ, RZ ;  /* 0x000000ff0b070210 */ /* 0x000fce0007ffe0ff */
.L_x_94:
[----:B------:R-:W-:Y:S05]  /*1390*/  BSYNC.RECONVERGENT B2 ;  /* 0x0000000000027941 */ /* 0x000fea0003800200 */
.L_x_93:
[----:B------:R-:W-:-:S13]  /*13a0*/  LOP3.LUT P0, R10, R10, 0x3, RZ, 0xc0, !PT ;  /* 0x000000030a0a7812 */ /* 0x000fda000780c0ff */
[----:B------:R-:W-:Y:S05]  /*13b0*/  @!P0 BRA `(.L_x_65) ;  /* 0x00000004002c8947 */ /* 0x000fea0003800000 */
[----:B------:R-:W-:Y:S01]  /*13c0*/  ISETP.NE.AND P0, PT, R10, 0x1, PT ;  /* 0x000000010a00780c */ /* 0x000fe20003f05270 */
        /* <DEDUP_REMOVED lines=15> */
[----:B------:R-:W-:-:S07]  /*14c0*/  MOV R26, 0x14e0 ;  /* 0x000014e0001a7802 */ /* 0x000fce0000000f00 */
[----:B------:R-:W-:Y:S05]  /*14d0*/  CALL.REL.NOINC `($__internal_0_$__cuda_sm20_sqrt_rn_f32_slowpath) ;  /* 0x0000005000847944 */ /* 0x000fea0003c00000 */
[----:B------:R-:W-:Y:S05]  /*14e0*/  BRA `(.L_x_111) ;  /* 0x0000000000107947 */ /* 0x000fea0003800000 */
.L_x_110:
[----:B------:R-:W-:Y:S01]  /*14f0*/  FMUL.FTZ R27, R14, R11 ;  /* 0x0000000b0e1b7220 */ /* 0x000fe20000410000 */
[----:B------:R-:W-:-:S03]  /*1500*/  FMUL.FTZ R11, R11, 0.5 ;  /* 0x3f0000000b0b7820 */ /* 0x000fc60000410000 */
[----:B------:R-:W-:-:S04]  /*1510*/  FFMA R10, -R27, R27, R14 ;  /* 0x0000001b1b0a7223 */ /* 0x000fc8000000010e */
[----:B------:R-:W-:-:S07]  /*1520*/  FFMA R27, R10, R11, R27 ;  /* 0x0000000b0a1b7223 */ /* 0x000fce000000001b */
.L_x_111:
[----:B------:R-:W-:Y:S05]  /*1530*/  BSYNC.RECONVERGENT B3 ;  /* 0x0000000000037941 */ /* 0x000fea0003800200 */
.L_x_109:
        /* <DEDUP_REMOVED lines=14> */
.L_x_113:
[----:B------:R-:W-:Y:S01]  /*1620*/  FMUL.FTZ R27, R14, R11 ;  /* 0x0000000b0e1b7220 */ /* 0x000fe20000410000 */
[----:B------:R-:W-:-:S03]  /*1630*/  FMUL.FTZ R5, R11, 0.5 ;  /* 0x3f0000000b057820 */ /* 0x000fc60000410000 */
[----:B------:R-:W-:-:S04]  /*1640*/  FFMA R4, -R27, R27, R14 ;  /* 0x0000001b1b047223 */ /* 0x000fc8000000010e */
[----:B------:R-:W-:-:S07]  /*1650*/  FFMA R27, R4, R5, R27 ;  /* 0x00000005041b7223 */ /* 0x000fce000000001b */
.L_x_114:
[----:B------:R-:W-:Y:S05]  /*1660*/  BSYNC.RECONVERGENT B3 ;  /* 0x0000000000037941 */ /* 0x000fea0003800200 */
.L_x_112:
[----:B------:R-:W-:Y:S01]  /*1670*/  FSETP.GEU.AND P0, PT, R27, 1, PT ;  /* 0x3f8000001b00780b */ /* 0x000fe20003f0e000 */
[----:B------:R-:W-:Y:S01]  /*1680*/  VIADD R7, R10, 0x1 ;  /* 0x000000010a077836 */ /* 0x000fe20000000000 */
[----:B------:R-:W-:-:S11]  /*1690*/  IADD3 R6, PT, PT, R6, 0x200, RZ ;  /* 0x0000020006067810 */ /* 0x000fd60007ffe0ff */
[----:B------:R-:W-:-:S07]  /*16a0*/  @P0 IMAD.MOV R7, RZ, RZ, R10 ;  /* 0x000000ffff070224 */ /* 0x000fce00078e020a */
.L_x_108:
[----:B------:R-:W-:Y:S05]  /*16b0*/  BSYNC.RECONVERGENT B2 ;  /* 0x0000000000027941 */ /* 0x000fea0003800200 */
.L_x_107:
[----:B------:R-:W-:-:S13]  /*16c0*/  LOP3.LUT P0, RZ, R2, 0x100, RZ, 0xc0, !PT ;  /* 0x0000010002ff7812 */ /* 0x000fda000780c0ff */
[----:B------:R-:W-:Y:S05]  /*16d0*/  @P0 BRA `(.L_x_65) ;  /* 0x0000000000640947 */ /* 0x000fea0003800000 */
[----:B------:R-:W0:Y:S01]  /*16e0*/  LDCU.64 UR4, c[0x0][0x380] ;  /* 0x00007000ff0477ac */ /* 0x000e220008000a00 */
[----:B------:R-:W-:-:S04]  /*16f0*/  IADD3 R3, P0, PT, R3, R6, RZ ;  /* 0x0000000603037210 */ /* 0x000fc80007f1e0ff */
[----:B------:R-:W-:Y:S02]  /*1700*/  LEA.HI.X.SX32 R4, R6, RZ, 0x1, P0 ;  /* 0x000000ff06047211 */ /* 0x000fe400000f0eff */
[----:B0-----:R-:W-:-:S04]  /*1710*/  LEA R2, P0, R3, UR4, 0x3 ;  /* 0x0000000403027c11 */ /* 0x001fc8000f8018ff */
[----:B------:R-:W-:-:S06]  /*1720*/  LEA.HI.X R3, R3, UR5, R4, 0x3, P0 ;  /* 0x0000000503037c11 */ /* 0x000fcc00080f1c04 */
        /* <DEDUP_REMOVED lines=11> */
.L_x_116:
[----:B------:R-:W-:Y:S01]  /*17e0*/  FMUL.FTZ R27, R14, R5 ;  /* 0x000000050e1b7220 */ /* 0x000fe20000410000 */
[----:B------:R-:W-:-:S03]  /*17f0*/  FMUL.FTZ R3, R5, 0.5 ;  /* 0x3f00000005037820 */ /* 0x000fc60000410000 */
[----:B------:R-:W-:-:S04]  /*1800*/  FFMA R2, -R27, R27, R14 ;  /* 0x0000001b1b027223 */ /* 0x000fc8000000010e */
[----:B------:R-:W-:-:S07]  /*1810*/  FFMA R27, R2, R3, R27 ;  /* 0x00000003021b7223 */ /* 0x000fce000000001b */
.L_x_117:
[----:B------:R-:W-:Y:S05]  /*1820*/  BSYNC.RECONVERGENT B2 ;  /* 0x0000000000027941 */ /* 0x000fea0003800200 */
.L_x_115:
[----:B------:R-:W-:Y:S02]  /*1830*/  FSETP.GEU.AND P0, PT, R27, 1, PT ;  /* 0x3f8000001b00780b */ /* 0x000fe40003f0e000 */
[----:B------:R-:W-:-:S11]  /*1840*/  IADD3 R2, PT, PT, R7, 0x1, RZ ;  /* 0x0000000107027810 */ /* 0x000fd60007ffe0ff */
[----:B------:R-:W-:-:S04]  /*1850*/  @P0 IMAD.MOV R2, RZ, RZ, R7 ;  /* 0x000000ffff020224 */ /* 0x000fc800078e0207 */
[----:B------:R-:W-:-:S07]  /*1860*/  IMAD.MOV.U32 R7, RZ, RZ, R2 ;  /* 0x000000ffff077224 */ /* 0x000fce00078e0002 */
.L_x_65:
[----:B------:R-:W-:Y:S05]  /*1870*/  BSYNC.RECONVERGENT B1 ;  /* 0x0000000000017941 */ /* 0x000fea0003800200 */
.L_x_64:
[----:B------:R-:W-:-:S13]  /*1880*/  ISETP.GE.AND P0, PT, R9, 0x100, PT ;  /* 0x000001000900780c */ /* 0x000fda0003f06270 */
[----:B------:R-:W-:Y:S05]  /*1890*/  @!P0 BRA `(.L_x_118) ;  /* 0x0000000000ac8947 */ /* 0x000fea0003800000 */
[----:B------:R-:W0:Y:S01]  /*18a0*/  S2R R9, SR_LANEID ;  /* 0x0000000000097919 */ /* 0x000e220000000000 */
[----:B------:R-:W1:Y:S01]  /*18b0*/  SHFL.DOWN PT, R2, R7, 0x1, 0x1f ;  /* 0x08201f0007027f89 */ /* 0x000e6200000e0000 */
[C---:B0-----:R-:W-:Y:S02]  /*18c0*/  ISETP.GT.AND P0, PT, R9.reuse, 0x1e, PT ;  /* 0x0000001e0900780c */ /* 0x041fe40003f04270 */
[C---:B------:R-:W-:Y:S02]  /*18d0*/  ISETP.NE.AND P1, PT, R9.reuse, RZ, PT ;  /* 0x000000ff0900720c */ /* 0x040fe40003f25270 */
[----:B-1----:R-:W-:Y:S02]  /*18e0*/  SEL R2, R2, RZ, !P0 ;  /* 0x000000ff02027207 */ /* 0x002fe40004000000 */
[----:B------:R-:W-:Y:S02]  /*18f0*/  ISETP.GT.AND P0, PT, R9, 0x1d, PT ;  /* 0x0000001d0900780c */ /* 0x000fe40003f04270 */
[----:B------:R-:W-:-:S05]  /*1900*/  IADD3 R2, PT, PT, R2, R7, RZ ;  /* 0x0000000702027210 */ /* 0x000fca0007ffe0ff */
[----:B------:R-:W0:Y:S02]  /*1910*/  SHFL.DOWN PT, R3, R2, 0x2, 0x1f ;  /* 0x08401f0002037f89 */ /* 0x000e2400000e0000 */
        /* <DEDUP_REMOVED lines=15> */
[----:B------:R-:W-:Y:S02]  /*1a10*/  ISETP.GT.AND P0, PT, R9, 0xf, PT ;  /* 0x0000000f0900780c */ /* 0x000fe40003f04270 */
[----:B------:R-:W-:-:S05]  /*1a20*/  IADD3 R5, PT, PT, R4, R5, RZ ;  /* 0x0000000504057210 */ /* 0x000fca0007ffe0ff */
        /* <DEDUP_REMOVED lines=11> */
[----:B--2---:R-:W0:Y:S04]  /*1ae0*/  LDS.128 R4, [UR4+0x10] ;  /* 0x00001004ff047984 */ /* 0x004e280008000c00 */
[----:B------:R-:W1:Y:S01]  /*1af0*/  LDS.64 R8, [UR4+0x20] ;  /* 0x00002004ff087984 */ /* 0x000e620008000a00 */
[----:B0-----:R-:W-:-:S04]  /*1b00*/  IADD3 R2, PT, PT, R4, R2, R3 ;  /* 0x0000000204027210 */ /* 0x001fc80007ffe003 */
[----:B------:R-:W-:-:S04]  /*1b10*/  IADD3 R2, PT, PT, R6, R2, R5 ;  /* 0x0000000206027210 */ /* 0x000fc80007ffe005 */
[----:B-1----:R-:W-:-:S04]  /*1b20*/  IADD3 R2, PT, PT, R8, R2, R7 ;  /* 0x0000000208027210 */ /* 0x002fc80007ffe007 */
[----:B------:R-:W-:Y:S01]  /*1b30*/  IADD3 R3, PT, PT, R2, R9, RZ ;  /* 0x0000000902037210 */ /* 0x000fe20007ffe0ff */
[----:B------:R-:W-:Y:S06]  /*1b40*/  BRA `(.L_x_119) ;  /* 0x0000004800d07947 */ /* 0x000fec0003800000 */
.L_x_118:
[----:B------:R-:W-:Y:S01]  /*1b50*/  LOP3.LUT R2, R8, 0x3e0, RZ, 0xc0, !PT ;  /* 0x000003e008027812 */ /* 0x000fe200078ec0ff */
[----:B------:R-:W0:Y:S04]  /*1b60*/  S2R R13, SR_LANEID ;  /* 0x00000000000d7919 */ /* 0x000e280000000000 */
[----:B------:R-:W-:Y:S01]  /*1b70*/  VIADD R4, R2, 0x20 ;  /* 0x0000002002047836 */ /* 0x000fe20000000000 */
[----:B------:R-:W-:-:S04]  /*1b80*/  LOP3.LUT R2, RZ, R2, RZ, 0x33, !PT ;  /* 0x00000002ff027212 */ /* 0x000fc800078e33ff */
[----:B------:R-:W-:Y:S01]  /*1b90*/  ISETP.GT.AND P0, PT, R4, R9, PT ;  /* 0x000000090400720c */ /* 0x000fe20003f04270 */
[----:B------:R-:W-:-:S05]  /*1ba0*/  IMAD.IADD R2, R9, 0x1, R2 ;  /* 0x0000000109027824 */ /* 0x000fca00078e0202 */
[----:B------:R-:W-:-:S05]  /*1bb0*/  SEL R2, R2, 0x1f, P0 ;  /* 0x0000001f02027807 */ /* 0x000fca0000000000 */
[----:B------:R-:W1:Y:S01]  /*1bc0*/  SHFL.DOWN PT, R3, R7, 0x1, R2 ;  /* 0x0820000007037989 */ /* 0x000e6200000e0002 */
[CC--:B0-----:R-:W-:Y:S01]  /*1bd0*/  ISETP.GE.AND P0, PT, R13.reuse, R2.reuse, PT ;  /* 0x000000020d00720c */ /* 0x0c1fe20003f06270 */
[C---:B------:R-:W-:Y:S01]  /*1be0*/  VIADD R5, R13.reuse, 0x2 ;  /* 0x000000020d057836 */ /* 0x040fe20000000000 */
[C---:B------:R-:W-:Y:S02]  /*1bf0*/  IADD3 R11, PT, PT, R13.reuse, 0x4, RZ ;  /* 0x000000040d0b7810 */ /* 0x040fe40007ffe0ff */
[----:B------:R-:W-:Y:S02]  /*1c00*/  ISETP.NE.AND P1, PT, R13, RZ, PT ;  /* 0x000000ff0d00720c */ /* 0x000fe40003f25270 */
[----:B-1----:R-:W-:Y:S02]  /*1c10*/  SEL R4, R3, RZ, !P0 ;  /* 0x000000ff03047207 */ /* 0x002fe40004000000 */
[----:B------:R-:W-:Y:S02]  /*1c20*/  ISETP.GT.AND P0, PT, R5, R2, PT ;  /* 0x000000020500720c */ /* 0x000fe40003f04270 */
[----:B------:R-:W-:-:S07]  /*1c30*/  IADD3 R3, PT, PT, R4, R7, RZ ;  /* 0x0000000704037210 */ /* 0x000fce0007ffe0ff */
[----:B------:R-:W0:Y:S01]  /*1c40*/  @!P1 S2R R15, SR_CgaCtaId ;  /* 0x00000000000f9919 */ /* 0x000e220000008800 */
[----:B------:R-:W-:Y:S01]  /*1c50*/  @!P1 MOV R6, 0x400 ;  /* 0x0000040000069802 */ /* 0x000fe20000000f00 */
[----:B------:R-:W1:Y:S02]  /*1c60*/  SHFL.DOWN PT, R4, R3, 0x2, R2 ;  /* 0x0840000003047989 */ /* 0x000e6400000e0002 */
[----:B-1----:R-:W-:Y:S02]  /*1c70*/  SEL R4, R4, RZ, !P0 ;  /* 0x000000ff04047207 */ /* 0x002fe40004000000 */
[----:B------:R-:W-:Y:S01]  /*1c80*/  ISETP.GT.AND P0, PT, R11, R2, PT ;  /* 0x000000020b00720c */ /* 0x000fe20003f04270 */
[----:B------:R-:W-:Y:S01]  /*1c90*/  VIADD R11, R13, 0x10 ;  /* 0x000000100d0b7836 */ /* 0x000fe20000000000 */
[----:B0-----:R-:W-:Y:S01]  /*1ca0*/  @!P1 LEA R15, R15, R6, 0x18 ;  /* 0x000000060f0f9211 */ /* 0x001fe200078ec0ff */
        /* <DEDUP_REMOVED lines=8> */
[----:B------:R-:W-:Y:S02]  /*1d30*/  ISETP.GT.AND P0, PT, R11, R2, PT ;  /* 0x000000020b00720c */ /* 0x000fe40003f04270 */
[----:B------:R-:W-:Y:S02]  /*1d40*/  IADD3 R5, PT, PT, R7, R4, RZ ;  /* 0x0000000407057210 */ /* 0x000fe40007ffe0ff */
[----:B------:R-:W-:-:S03]  /*1d50*/  @!P1 SHF.R.U32.HI R4, RZ, 0x3, R8 ;  /* 0x00000003ff049819 */ /* 0x000fc60000011608 */
[----:B------:R-:W0:Y:S01]  /*1d60*/  SHFL.DOWN PT, R3, R5, 0x10, R2 ;  /* 0x0a00000005037989 */ /* 0x000e2200000e0002 */
[----:B------:R-:W-:-:S05]  /*1d70*/  @!P1 LOP3.LUT R6, R4, 0x7c, RZ, 0xc0, !PT ;  /* 0x0000007c04069812 */ /* 0x000fca00078ec0ff */
[----:B------:R-:W-:Y:S01]  /*1d80*/  @!P1 IMAD.IADD R6, R6, 0x1, R15 ;  /* 0x0000000106069824 */ /* 0x000fe200078e020f */
[----:B0-----:R-:W-:Y:S02]  /*1d90*/  SEL R4, R3, RZ, !P0 ;  /* 0x000000ff03047207 */ /* 0x001fe40004000000 */
[----:B------:R-:W-:Y:S02]  /*1da0*/  ISETP.NE.AND P0, PT, R8, RZ, PT ;  /* 0x000000ff0800720c */ /* 0x000fe40003f05270 */
[----:B------:R-:W-:-:S05]  /*1db0*/  IADD3 R3, PT, PT, R5, R4, RZ ;  /* 0x0000000405037210 */ /* 0x000fca0007ffe0ff */
        /* <DEDUP_REMOVED lines=9> */
[----:B------:R-:W0:Y:S04]  /*1e50*/  LDS R2, [UR4+0xc] ;  /* 0x00000c04ff027984 */ /* 0x000e280008000800 */
[----:B-1----:R-:W1:Y:S04]  /*1e60*/  LDS.128 R4, [UR4+0x10] ;  /* 0x00001004ff047984 */ /* 0x002e680008000c00 */
[----:B------:R-:W2:Y:S01]  /*1e70*/  LDS.64 R10, [UR4+0x20] ;  /* 0x00002004ff0a7984 */ /* 0x000ea20008000a00 */
[----:B0-----:R-:W-:Y:S02]  /*1e80*/  SEL R2, R2, RZ, P1 ;  /* 0x000000ff02027207 */ /* 0x001fe40000800000 */
[----:B------:R-:W-:-:S02]  /*1e90*/  ISETP.GT.AND P1, PT, R9, 0x60, PT ;  /* 0x000000600900780c */ /* 0x000fc40003f24270 */
[----:B-1----:R-:W-:Y:S02]  /*1ea0*/  SEL R4, R4, RZ, P2 ;  /* 0x000000ff04047207 */ /* 0x002fe40001000000 */
[----:B------:R-:W-:Y:S02]  /*1eb0*/  ISETP.GT.AND P2, PT, R9, 0x80, PT ;  /* 0x000000800900780c */ /* 0x000fe40003f44270 */
[----:B------:R-:W-:Y:S02]  /*1ec0*/  SEL R5, R5, RZ, P1 ;  /* 0x000000ff05057207 */ /* 0x000fe40000800000 */
[----:B------:R-:W-:Y:S02]  /*1ed0*/  IADD3 R2, PT, PT, R4, R2, R3 ;  /* 0x0000000204027210 */ /* 0x000fe40007ffe003 */
        /* <DEDUP_REMOVED lines=10> */
.L_x_58:
[----:B------:R-:W0:Y:S01]  /*1f80*/  S2R R2, SR_TID.X ;  /* 0x0000000000027919 */ /* 0x000e220000002100 */
[----:B------:R-:W1:Y:S01]  /*1f90*/  LDC.64 R20, c[0x0][0x380] ;  /* 0x0000e000ff147b82 */ /* 0x000e620000000a00 */
[----:B0-----:R-:W-:-:S04]  /*1fa0*/  IMAD.IADD R5, R3, 0x1, R2 ;  /* 0x0000000103057824 */ /* 0x001fc800078e0202 */
[----:B-1----:R-:W-:-:S05]  /*1fb0*/  IMAD.WIDE.U32 R20, R5, 0x8, R20 ;  /* 0x0000000805147825 */ /* 0x002fca00078e0014 */
        /* <DEDUP_REMOVED lines=11> */
.L_x_121:
[----:B------:R-:W-:Y:S01]  /*2070*/  FMUL.FTZ R27, R14, R5 ;  /* 0x000000050e1b7220 */ /* 0x000fe20000410000 */
[----:B------:R-:W-:-:S03]  /*2080*/  FMUL.FTZ R5, R5, 0.5 ;  /* 0x3f00000005057820 */ /* 0x000fc60000410000 */
[----:B------:R-:W-:-:S04]  /*2090*/  FFMA R14, -R27, R27, R14 ;  /* 0x0000001b1b0e7223 */ /* 0x000fc8000000010e */
[----:B------:R-:W-:-:S07]  /*20a0*/  FFMA R27, R14, R5, R27 ;  /* 0x000000050e1b7223 */ /* 0x000fce000000001b */
.L_x_122:
[----:B------:R-:W-:Y:S05]  /*20b0*/  BSYNC.RECONVERGENT B1 ;  /* 0x0000000000017941 */ /* 0x000fea0003800200 */
.L_x_120:
[----:B------:R-:W2:Y:S01]  /*20c0*/  LDG.E.64 R4, desc[UR8][R20.64+0x800] ;  /* 0x0008000814047981 */ /* 0x000ea2000c1e1b00 */
[----:B------:R-:W-:Y:S01]  /*20d0*/  FSETP.GEU.AND P0, PT, R27, 1, PT ;  /* 0x3f8000001b00780b */ /* 0x000fe20003f0e000 */
[----:B------:R-:W-:Y:S03]  /*20e0*/  BSSY.RECONVERGENT B1, `(.L_x_123) ;  /* 0x000000f000017945 */ /* 0x000fe60003800200 */
[----:B------:R-:W-:Y:S01]  /*20f0*/  SEL R8, RZ, 0x1, P0 ;  /* 0x00000001ff087807 */ /* 0x000fe20000000000 */
        /* <DEDUP_REMOVED lines=9> */
.L_x_124:
[----:B------:R-:W-:Y:S01]  /*2190*/  FMUL.FTZ R27, R14, R5 ;  /* 0x000000050e1b7220 */ /* 0x000fe20000410000 */
[----:B------:R-:W-:-:S03]  /*21a0*/  FMUL.FTZ R5, R5, 0.5 ;  /* 0x3f00000005057820 */ /* 0x000fc60000410000 */
[----:B------:R-:W-:-:S04]  /*21b0*/  FFMA R14, -R27, R27, R14 ;  /* 0x0000001b1b0e7223 */ /* 0x000fc8000000010e */
[----:B------:R-:W-:-:S07]  /*21c0*/  FFMA R27, R14, R5, R27 ;  /* 0x000000050e1b7223 */ /* 0x000fce000000001b */
.L_x_125:
[----:B------:R-:W-:Y:S05]  /*21d0*/  BSYNC.RECONVERGENT B1 ;  /* 0x0000000000017941 */ /* 0x000fea0003800200 */
.L_x_123:
[----:B------:R-:W2:Y:S01]  /*21e0*/  LDG.E.64 R4, desc[UR8][R20.64+0x1000] ;  /* 0x0010000814047981 */ /* 0x000ea2000c1e1b00 */
[----:B------:R-:W-:Y:S01]  /*21f0*/  FSETP.GEU.AND P2, PT, R27, 1, PT ;  /* 0x3f8000001b00780b */ /* 0x000fe20003f4e000 */
[----:B------:R-:W-:Y:S03]  /*2200*/  BSSY.RECONVERGENT B1, `(.L_x_126) ;  /* 0x000000f000017945 */ /* 0x000fe60003800200 */
[----:B------:R-:W-:Y:S01]  /*2210*/  P2R R18, PR, RZ, 0x4 ;  /* 0x00000004ff127803 */ /* 0x000fe20000000000 */
        /* <DEDUP_REMOVED lines=9> */
.L_x_127:
[----:B------:R-:W-:Y:S01]  /*22b0*/  FMUL.FTZ R27, R14, R5 ;  /* 0x000000050e1b7220 */ /* 0x000fe20000410000 */
[----:B------:R-:W-:-:S03]  /*22c0*/  FMUL.FTZ R5, R5, 0.5 ;  /* 0x3f00000005057820 */ /* 0x000fc60000410000 */
[----:B------:R-:W-:-:S04]  /*22d0*/  FFMA R14, -R27, R27, R14 ;  /* 0x0000001b1b0e7223 */ /* 0x000fc8000000010e */
[----:B------:R-:W-:-:S07]  /*22e0*/  FFMA R27, R14, R5, R27 ;  /* 0x000000050e1b7223 */ /* 0x000fce000000001b */
.L_x_128:
[----:B------:R-:W-:Y:S05]  /*22f0*/  BSYNC.RECONVERGENT B1 ;  /* 0x0000000000017941 */ /* 0x000fea0003800200 */
.L_x_126:
[----:B------:R-:W2:Y:S01]  /*2300*/  LDG.E.64 R4, desc[UR8][R20.64+0x1800] ;  /* 0x0018000814047981 */ /* 0x000ea2000c1e1b00 */
[----:B------:R-:W-:Y:S01]  /*2310*/  FSETP.GEU.AND P2, PT, R27, 1, PT ;  /* 0x3f8000001b00780b */ /* 0x000fe20003f4e000 */
[----:B------:R-:W-:Y:S03]  /*2320*/  BSSY.RECONVERGENT B1, `(.L_x_129) ;  /* 0x000000f000017945 */ /* 0x000fe60003800200 */
[----:B------:R-:W-:Y:S01]  /*2330*/  P2R R9, PR, RZ, 0x4 ;  /* 0x00000004ff097803 */ /* 0x000fe20000000000 */
        /* <DEDUP_REMOVED lines=9> */
.L_x_130:
[----:B------:R-:W-:Y:S01]  /*23d0*/  FMUL.FTZ R27, R14, R5 ;  /* 0x000000050e1b7220 */ /* 0x000fe20000410000 */
[----:B------:R-:W-:-:S03]  /*23e0*/  FMUL.FTZ R5, R5, 0.5 ;  /* 0x3f00000005057820 */ /* 0x000fc60000410000 */
[----:B------:R-:W-:-:S04]  /*23f0*/  FFMA R14, -R27, R27, R14 ;  /* 0x0000001b1b0e7223 */ /* 0x000fc8000000010e */
[----:B------:R-:W-:-:S07]  /*2400*/  FFMA R27, R14, R5, R27 ;  /* 0x000000050e1b7223 */ /* 0x000fce000000001b */
.L_x_131:
[----:B------:R-:W-:Y:S05]  /*2410*/  BSYNC.RECONVERGENT B1 ;  /* 0x0000000000017941 */ /* 0x000fea0003800200 */
.L_x_129:
        /* <DEDUP_REMOVED lines=13> */
.L_x_133:
[----:B------:R-:W-:Y:S01]  /*24f0*/  FMUL.FTZ R27, R14, R5 ;  /* 0x000000050e1b7220 */ /* 0x000fe20000410000 */
[----:B------:R-:W-:-:S03]  /*2500*/  FMUL.FTZ R5, R5, 0.5 ;  /* 0x3f00000005057820 */ /* 0x000fc60000410000 */
[----:B------:R-:W-:-:S04]  /*2510*/  FFMA R14, -R27, R27, R14 ;  /* 0x0000001b1b0e7223 */ /* 0x000fc8000000010e */
[----:B------:R-:W-:-:S07]  /*2520*/  FFMA R27, R14, R5, R27 ;  /* 0x000000050e1b7223 */ /* 0x000fce000000001b */
.L_x_134:
[----:B------:R-:W-:Y:S05]  /*2530*/  BSYNC.RECONVERGENT B1 ;  /* 0x0000000000017941 */ /* 0x000fea0003800200 */
.L_x_132:
        /* <DEDUP_REMOVED lines=13> */
.L_x_136:
[----:B------:R-:W-:Y:S01]  /*2610*/  FMUL.FTZ R27, R14, R5 ;  /* 0x000000050e1b7220 */ /* 0x000fe20000410000 */
[----:B------:R-:W-:-:S03]  /*2620*/  FMUL.FTZ R5, R5, 0.5 ;  /* 0x3f00000005057820 */ /* 0x000fc60000410000 */
[----:B------:R-:W-:-:S04]  /*2630*/  FFMA R14, -R27, R27, R14 ;  /* 0x0000001b1b0e7223 */ /* 0x000fc8000000010e */
[----:B------:R-:W-:-:S07]  /*2640*/  FFMA R27, R14, R5, R27 ;  /* 0x000000050e1b7223 */ /* 0x000fce000000001b */
.L_x_137:
[----:B------:R-:W-:Y:S05]  /*2650*/  BSYNC.RECONVERGENT B1 ;  /* 0x0000000000017941 */ /* 0x000fea0003800200 */
.L_x_135:
        /* <DEDUP_REMOVED lines=13> */
.L_x_139:
[----:B------:R-:W-:Y:S01]  /*2730*/  FMUL.FTZ R27, R14, R5 ;  /* 0x000000050e1b7220 */ /* 0x000fe20000410000 */
[----:B------:R-:W-:-:S03]  /*2740*/  FMUL.FTZ R5, R5, 0.5 ;  /* 0x3f00000005057820 */ /* 0x000fc60000410000 */
[----:B------:R-:W-:-:S04]  /*2750*/  FFMA R14, -R27, R27, R14 ;  /* 0x0000001b1b0e7223 */ /* 0x000fc8000000010e */
[----:B------:R-:W-:-:S07]  /*2760*/  FFMA R27, R14, R5, R27 ;  /* 0x000000050e1b7223 */ /* 0x000fce000000001b */
.L_x_140:
[----:B------:R-:W-:Y:S05]  /*2770*/  BSYNC.RECONVERGENT B1 ;  /* 0x0000000000017941 */ /* 0x000fea0003800200 */
.L_x_138:
        /* <DEDUP_REMOVED lines=13> */
.L_x_142:
[----:B------:R-:W-:Y:S01]  /*2850*/  FMUL.FTZ R27, R14, R5 ;  /* 0x000000050e1b7220 */ /* 0x000fe20000410000 */
[----:B------:R-:W-:-:S03]  /*2860*/  FMUL.FTZ R5, R5, 0.5 ;  /* 0x3f00000005057820 */ /* 0x000fc60000410000 */
[----:B------:R-:W-:-:S04]  /*2870*/  FFMA R14, -R27, R27, R14 ;  /* 0x0000001b1b0e7223 */ /* 0x000fc8000000010e */
[----:B------:R-:W-:-:S07]  /*2880*/  FFMA R27, R14, R5, R27 ;  /* 0x000000050e1b7223 */ /* 0x000fce000000001b */
.L_x_143:
[----:B------:R-:W-:Y:S05]  /*2890*/  BSYNC.RECONVERGENT B1 ;  /* 0x0000000000017941 */ /* 0x000fea0003800200 */
.L_x_141:
        /* <DEDUP_REMOVED lines=13> */
.L_x_145:
[----:B------:R-:W-:Y:S01]  /*2970*/  FMUL.FTZ R27, R14, R5 ;  /* 0x000000050e1b7220 */ /* 0x000fe20000410000 */
[----:B------:R-:W-:-:S03]  /*2980*/  FMUL.FTZ R5, R5, 0.5 ;  /* 0x3f00000005057820 */ /* 0x000fc60000410000 */
[----:B------:R-:W-:-:S04]  /*2990*/  FFMA R14, -R27, R27, R14 ;  /* 0x0000001b1b0e7223 */ /* 0x000fc8000000010e */
[----:B------:R-:W-:-:S07]  /*29a0*/  FFMA R27, R14, R5, R27 ;  /* 0x000000050e1b7223 */ /* 0x000fce000000001b */
.L_x_146:
[----:B------:R-:W-:Y:S05]  /*29b0*/  BSYNC.RECONVERGENT B1 ;  /* 0x0000000000017941 */ /* 0x000fea0003800200 */
.L_x_144:
        /* <DEDUP_REMOVED lines=13> */
.L_x_148:
[----:B------:R-:W-:Y:S01]  /*2a90*/  FMUL.FTZ R27, R14, R5 ;  /* 0x000000050e1b7220 */ /* 0x000fe20000410000 */
[----:B------:R-:W-:-:S03]  /*2aa0*/  FMUL.FTZ R5, R5, 0.5 ;  /* 0x3f00000005057820 */ /* 0x000fc60000410000 */
[----:B------:R-:W-:-:S04]  /*2ab0*/  FFMA R14, -R27, R27, R14 ;  /* 0x0000001b1b0e7223 */ /* 0x000fc8000000010e */
[----:B------:R-:W-:-:S07]  /*2ac0*/  FFMA R27, R14, R5, R27 ;  /* 0x000000050e1b7223 */ /* 0x000fce000000001b */
.L_x_149:
[----:B------:R-:W-:Y:S05]  /*2ad0*/  BSYNC.RECONVERGENT B1 ;  /* 0x0000000000017941 */ /* 0x000fea0003800200 */
.L_x_147:
        /* <DEDUP_REMOVED lines=13> */
.L_x_151:
[----:B------:R-:W-:Y:S01]  /*2bb0*/  FMUL.FTZ R27, R14, R5 ;  /* 0x000000050e1b7220 */ /* 0x000fe20000410000 */
[----:B------:R-:W-:-:S03]  /*2bc0*/  FMUL.FTZ R5, R5, 0.5 ;  /* 0x3f00000005057820 */ /* 0x000fc60000410000 */
[----:B------:R-:W-:-:S04]  /*2bd0*/  FFMA R14, -R27, R27, R14 ;  /* 0x0000001b1b0e7223 */ /* 0x000fc8000000010e */
[----:B------:R-:W-:-:S07]  /*2be0*/  FFMA R27, R14, R5, R27 ;  /* 0x000000050e1b7223 */ /* 0x000fce000000001b */
.L_x_152:
[----:B------:R-:W-:Y:S05]  /*2bf0*/  BSYNC.RECONVERGENT B1 ;  /* 0x0000000000017941 */ /* 0x000fea0003800200 */
.L_x_150:
[----:B------:R-:W2:Y:S01]  /*2c00*/  LDG.E.64 R4, desc[UR8][R20.64+0x5800] ;  /* 0x0058000814047981 */ /* 0x000ea2000c1e1b00 */
[----:B------:R-:W-:Y:S01]  /*2c10*/  BSSY.RECONVERGENT B1, `(.L_x_153) ;  /* 0x000000f000017945 */ /* 0x000fe20003800200 */
[----:B------:R-:W-:Y:S01]  /*2c20*/  FSETP.GEU.AND P5, PT, R27, 1, PT ;  /* 0x3f8000001b00780b */ /* 0x000fe20003fae000 */
        /* <DEDUP_REMOVED lines=9> */
.L_x_154:
[----:B------:R-:W-:Y:S01]  /*2cc0*/  FMUL.FTZ R27, R14, R5 ;  /* 0x000000050e1b7220 */ /* 0x000fe20000410000 */
[----:B------:R-:W-:-:S03]  /*2cd0*/  FMUL.FTZ R5, R5, 0.5 ;  /* 0x3f00000005057820 */ /* 0x000fc60000410000 */
[----:B------:R-:W-:-:S04]  /*2ce0*/  FFMA R14, -R27, R27, R14 ;  /* 0x0000001b1b0e7223 */ /* 0x000fc8000000010e */
[----:B------:R-:W-:-:S07]  /*2cf0*/  FFMA R27, R14, R5, R27 ;  /* 0x000000050e1b7223 */ /* 0x000fce000000001b */
.L_x_155:
[----:B------:R-:W-:Y:S05]  /*2d00*/  BSYNC.RECONVERGENT B1 ;  /* 0x0000000000017941 */ /* 0x000fea0003800200 */
.L_x_153:
[----:B------:R-:W2:Y:S01]  /*2d10*/  LDG.E.64 R4, desc[UR8][R20.64+0x6000] ;  /* 0x0060000814047981 */ /* 0x000ea2000c1e1b00 */
[----:B------:R-:W-:Y:S01]  /*2d20*/  BSSY.RECONVERGENT B1, `(.L_x_156) ;  /* 0x000000f000017945 */ /* 0x000fe20003800200 */
[----:B------:R-:W-:Y:S01]  /*2d30*/  FSETP.GEU.AND P4, PT, R27, 1, PT ;  /* 0x3f8000001b00780b */ /* 0x000fe20003f8e000 */
        /* <DEDUP_REMOVED lines=9> */
.L_x_157:
[----:B------:R-:W-:Y:S01]  /*2dd0*/  FMUL.FTZ R27, R14, R5 ;  /* 0x000000050e1b7220 */ /* 0x000fe20000410000 */
[----:B------:R-:W-:-:S03]  /*2de0*/  FMUL.FTZ R5, R5, 0.5 ;  /* 0x3f00000005057820 */ /* 0x000fc60000410000 */
[----:B------:R-:W-:-:S04]  /*2df0*/  FFMA R14, -R27, R27, R14 ;  /* 0x0000001b1b0e7223 */ /* 0x000fc8000000010e */
[----:B------:R-:W-:-:S07]  /*2e00*/  FFMA R27, R14, R5, R27 ;  /* 0x000000050e1b7223 */ /* 0x000fce000000001b */
.L_x_158:
[----:B------:R-:W-:Y:S05]  /*2e10*/  BSYNC.RECONVERGENT B1 ;  /* 0x0000000000017941 */ /* 0x000fea0003800200 */
.L_x_156:
        /* <DEDUP_REMOVED lines=12> */
.L_x_160:
[----:B------:R-:W-:Y:S01]  /*2ee0*/  FMUL.FTZ R27, R14, R5 ;  /* 0x000000050e1b7220 */ /* 0x000fe20000410000 */
[----:B------:R-:W-:-:S03]  /*2ef0*/  FMUL.FTZ R5, R5, 0.5 ;  /* 0x3f00000005057820 */ /* 0x000fc60000410000 */
[----:B------:R-:W-:-:S04]  /*2f00*/  FFMA R14, -R27, R27, R14 ;  /* 0x0000001b1b0e7223 */ /* 0x000fc8000000010e */
[----:B------:R-:W-:-:S07]  /*2f10*/  FFMA R27, R14, R5, R27 ;  /* 0x000000050e1b7223 */ /* 0x000fce000000001b */
.L_x_161:
[----:B------:R-:W-:Y:S05]  /*2f20*/  BSYNC.RECONVERGENT B1 ;  /* 0x0000000000017941 */ /* 0x000fea0003800200 */
.L_x_159:
        /* <DEDUP_REMOVED lines=12> */
.L_x_163:
[----:B------:R-:W-:Y:S01]  /*2ff0*/  FMUL.FTZ R27, R14, R5 ;  /* 0x000000050e1b7220 */ /* 0x000fe20000410000 */
[----:B------:R-:W-:-:S03]  /*3000*/  FMUL.FTZ R5, R5, 0.5 ;  /* 0x3f00000005057820 */ /* 0x000fc60000410000 */
[----:B------:R-:W-:-:S04]  /*3010*/  FFMA R14, -R27, R27, R14 ;  /* 0x0000001b1b0e7223 */ /* 0x000fc8000000010e */
[----:B------:R-:W-:-:S07]  /*3020*/  FFMA R27, R14, R5, R27 ;  /* 0x000000050e1b7223 */ /* 0x000fce000000001b */
.L_x_164:
[----:B------:R-:W-:Y:S05]  /*3030*/  BSYNC.RECONVERGENT B1 ;  /* 0x0000000000017941 */ /* 0x000fea0003800200 */
.L_x_162:
[----:B------:R-:W2:Y:S01]  /*3040*/  LDG.E.64 R4, desc[UR8][R20.64+0x7800] ;  /* 0x0078000814047981 */ /* 0x000ea2000c1e1b00 */
[----:B------:R-:W0:Y:S01]  /*3050*/  LDC R15, c[0x0][0x3c0] ;  /* 0x0000f000ff0f7b82 */ /* 0x000e220000000800 */
[----:B------:R-:W-:Y:S01]  /*3060*/  BSSY.RECONVERGENT B1, `(.L_x_165) ;  /* 0x0000011000017945 */ /* 0x000fe20003800200 */
[----:B------:R-:W-:Y:S01]  /*3070*/  FSETP.GEU.AND P1, PT, R27, 1, PT ;  /* 0x3f8000001b00780b */ /* 0x000fe20003f2e000 */
[----:B--2---:R-:W-:-:S04]  /*3080*/  FMUL R5, R5, R5 ;  /* 0x0000000505057220 */ /* 0x004fc80000400000 */
[----:B------:R-:W-:Y:S01]  /*3090*/  FFMA R14, R4, R4, R5 ;  /* 0x00000004040e7223 */ /* 0x000fe20000000005 */
[----:B0-----:R-:W-:-:S03]  /*30a0*/  IMAD.SHL.U32 R4, R15, 0x1000, RZ ;  /* 0x000010000f047824 */ /* 0x001fc600078e00ff */
[----:B------:R0:W1:Y:S01]  /*30b0*/  MUFU.RSQ R15, R14 ;  /* 0x0000000e000f7308 */ /* 0x0000620000001400 */
[----:B------:R-:W-:Y:S02]  /*30c0*/  IADD3 R22, PT, PT, R14, -0xd000000, RZ ;  /* 0xf30000000e167810 */ /* 0x000fe40007ffe0ff */
[----:B------:R-:W-:Y:S02]  /*30d0*/  SHF.R.S32.HI R5, RZ, 0x1f, R4 ;  /* 0x0000001fff057819 */ /* 0x000fe40000011404 */
[----:B------:R-:W-:-:S13]  /*30e0*/  ISETP.GT.U32.AND P6, PT, R22, 0x727fffff, PT ;  /* 0x727fffff1600780c */ /* 0x000fda0003fc4070 */
[----:B01----:R-:W-:Y:S05]  /*30f0*/  @!P6 BRA `(.L_x_166) ;  /* 0x00000000000ce947 */ /* 0x003fea0003800000 */
[----:B------:R-:W-:-:S07]  /*3100*/  MOV R26, 0x3120 ;  /* 0x00003120001a7802 */ /* 0x000fce0000000f00 */
[----:B------:R-:W-:Y:S05]  /*3110*/  CALL.REL.NOINC `($__internal_0_$__cuda_sm20_sqrt_rn_f32_slowpath) ;  /* 0x0000003400747944 */ /* 0x000fea0003c00000 */
[----:B------:R-:W-:Y:S05]  /*3120*/  BRA `(.L_x_167) ;  /* 0x0000000000107947 */ /* 0x000fea0003800000 */
.L_x_166:
[----:B------:R-:W-:Y:S01]  /*3130*/  FMUL.FTZ R27, R14, R15 ;  /* 0x0000000f0e1b7220 */ /* 0x000fe20000410000 */
[----:B------:R-:W-:-:S03]  /*3140*/  FMUL.FTZ R15, R15, 0.5 ;  /* 0x3f0000000f0f7820 */ /* 0x000fc60000410000 */
[----:B------:R-:W-:-:S04]  /*3150*/  FFMA R14, -R27, R27, R14 ;  /* 0x0000001b1b0e7223 */ /* 0x000fc8000000010e */
[----:B------:R-:W-:-:S07]  /*3160*/  FFMA R27, R14, R15, R27 ;  /* 0x0000000f0e1b7223 */ /* 0x000fce000000001b */
.L_x_167:
[----:B------:R-:W-:Y:S05]  /*3170*/  BSYNC.RECONVERGENT B1 ;  /* 0x0000000000017941 */ /* 0x000fea0003800200 */
.L_x_165:
[----:B------:R-:W-:Y:S02]  /*3180*/  P2R R14, PR, RZ, 0x20 ;  /* 0x00000020ff0e7803 */ /* 0x000fe40000000000 */
[----:B------:R-:W-:Y:S02]  /*3190*/  ISETP.NE.AND P5, PT, R10, RZ, PT ;  /* 0x000000ff0a00720c */ /* 0x000fe40003fa5270 */
[----:B------:R-:W-:Y:S02]  /*31a0*/  P2R R15, PR, RZ, 0x10 ;  /* 0x00000010ff0f7803 */ /* 0x000fe40000000000 */
[----:B------:R-:W-:Y:S02]  /*31b0*/  P2R R10, PR, RZ, 0x20 ;  /* 0x00000020ff0a7803 */ /* 0x000fe40000000000 */
[----:B------:R-:W-:Y:S02]  /*31c0*/  ISETP.NE.AND P5, PT, R9, RZ, PT ;  /* 0x000000ff0900720c */ /* 0x000fe40003fa5270 */
[----:B------:R-:W-:-:S02]  /*31d0*/  ISETP.NE.AND P4, PT, R11, RZ, PT ;  /* 0x000000ff0b00720c */ /* 0x000fc40003f85270 */
[----:B------:R-:W-:Y:S02]  /*31e0*/  P2R R9, PR, RZ, 0x20 ;  /* 0x00000020ff097803 */ /* 0x000fe40000000000 */
[----:B------:R-:W-:Y:S02]  /*31f0*/  ISETP.NE.AND P5, PT, R18, RZ, PT ;  /* 0x000000ff1200720c */ /* 0x000fe40003fa5270 */
[----:B------:R-:W-:Y:S02]  /*3200*/  P2R R11, PR, RZ, 0x8 ;  /* 0x00000008ff0b7803 */ /* 0x000fe40000000000 */
[----:B------:R-:W-:Y:S02]  /*3210*/  ISETP.NE.AND P3, PT, R12, RZ, PT ;  /* 0x000000ff0c00720c */ /* 0x000fe40003f65270 */
[----:B------:R-:W-:Y:S02]  /*3220*/  P2R R12, PR, RZ, 0x4 ;  /* 0x00000004ff0c7803 */ /* 0x000fe40000000000 */
[----:B------:R-:W-:-:S02]  /*3230*/  ISETP.NE.AND P2, PT, R13, RZ, PT ;  /* 0x000000ff0d00720c */ /* 0x000fc40003f45270 */
[----:B------:R-:W-:Y:S02]  /*3240*/  P2R R13, PR, RZ, 0x2 ;  /* 0x00000002ff0d7803 */ /* 0x000fe40000000000 */
[----:B------:R-:W-:Y:S01]  /*3250*/  ISETP.NE.AND P1, PT, R16, RZ, PT ;  /* 0x000000ff1000720c */ /* 0x000fe20003f25270 */
[----:B------:R-:W-:Y:S01]  /*3260*/  IMAD.MOV.U32 R16, RZ, RZ, 0x2 ;  /* 0x00000002ff107424 */ /* 0x000fe200078e00ff */
[----:B------:R-:W-:Y:S01]  /*3270*/  @P0 IADD3 R16, PT, PT, RZ, 0x1, RZ ;  /* 0x00000001ff100810 */ /* 0x000fe20007ffe0ff */
[----:B------:R-:W-:Y:S01]  /*3280*/  @P5 IMAD.MOV R16, RZ, RZ, R8 ;  /* 0x000000ffff105224 */ /* 0x000fe200078e0208 */
[----:B------:R-:W-:Y:S02]  /*3290*/  ISETP.NE.AND P5, PT, R9, RZ, PT ;  /* 0x000000ff0900720c */ /* 0x000fe40003fa5270 */
[----:B------:R-:W-:Y:S02]  /*32a0*/  ISETP.NE.AND P0, PT, R17, RZ, PT ;  /* 0x000000ff1100720c */ /* 0x000fe40003f05270 */
[----:B------:R-:W-:-:S02]  /*32b0*/  IADD3 R8, PT, PT, R16, 0x1, RZ ;  /* 0x0000000110087810 */ /* 0x000fc40007ffe0ff */
[----:B------:R-:W-:-:S07]  /*32c0*/  ISETP.NE.AND P6, PT, R19, RZ, PT ;  /* 0x000000ff1300720c */ /* 0x000fce0003fc5270 */
[----:B------:R-:W-:Y:S01]  /*32d0*/  @P5 IMAD.MOV R8, RZ, RZ, R16 ;  /* 0x000000ffff085224 */ /* 0x000fe200078e0210 */
[----:B------:R-:W-:-:S04]  /*32e0*/  ISETP.NE.AND P5, PT, R10, RZ, PT ;  /* 0x000000ff0a00720c */ /* 0x000fc80003fa5270 */
[----:B------:R-:W-:-:S09]  /*32f0*/  IADD3 R9, PT, PT, R8, 0x1, RZ ;  /* 0x0000000108097810 */ /* 0x000fd20007ffe0ff */
[----:B------:R-:W-:Y:S01]  /*3300*/  @P5 IMAD.MOV R9, RZ, RZ, R8 ;  /* 0x000000ffff095224 */ /* 0x000fe200078e0208 */
[----:B------:R-:W-:-:S04]  /*3310*/  ISETP.NE.AND P5, PT, R14, RZ, PT ;  /* 0x000000ff0e00720c */ /* 0x000fc80003fa5270 */
[----:B------:R-:W-:Y:S01]  /*3320*/  IADD3 R8, PT, PT, R9, 0x1, RZ ;  /* 0x0000000109087810 */ /* 0x000fe20007ffe0ff */
        /* <DEDUP_REMOVED lines=13> */
[----:B------:R-:W-:-:S04]  /*3400*/  ISETP.GE.U32.AND P0, PT, R7, R4, PT ;  /* 0x000000040700720c */ /* 0x000fc80003f06070 */
[----:B------:R-:W-:Y:S01]  /*3410*/  IADD3 R9, PT, PT, R8, 0x1, RZ ;  /* 0x0000000108097810 */ /* 0x000fe20007ffe0ff */
[----:B------:R-:W-:Y:S01]  /*3420*/  @P6 IMAD.MOV R9, RZ, RZ, R8 ;  /* 0x000000ffff096224 */ /* 0x000fe200078e0208 */
[----:B------:R-:W-:-:S04]  /*3430*/  ISETP.GE.U32.AND.EX P0, PT, R6, R5, PT, P0 ;  /* 0x000000050600720c */ /* 0x000fc80003f06100 */
[----:B------:R-:W-:Y:S01]  /*3440*/  IADD3 R8, PT, PT, R9, 0x1, RZ ;  /* 0x0000000109087810 */ /* 0x000fe20007ffe0ff */
[----:B------:R-:W-:-:S05]  /*3450*/  @P5 IMAD.MOV R8, RZ, RZ, R9 ;  /* 0x000000ffff085224 */ /* 0x000fca00078e0209 */
[----:B------:R-:W-:Y:S01]  /*3460*/  IADD3 R9, PT, PT, R8, 0x1, RZ ;  /* 0x0000000108097810 */ /* 0x000fe20007ffe0ff */
[----:B------:R-:W-:-:S05]  /*3470*/  @P4 IMAD.MOV R9, RZ, RZ, R8 ;  /* 0x000000ffff094224 */ /* 0x000fca00078e0208 */
[----:B------:R-:W-:Y:S01]  /*3480*/  IADD3 R8, PT, PT, R9, 0x1, RZ ;  /* 0x0000000109087810 */ /* 0x000fe20007ffe0ff */
[----:B------:R-:W-:-:S05]  /*3490*/  @P3 IMAD.MOV R8, RZ, RZ, R9 ;  /* 0x000000ffff083224 */ /* 0x000fca00078e0209 */
[----:B------:R-:W-:Y:S01]  /*34a0*/  IADD3 R9, PT, PT, R8, 0x1, RZ ;  /* 0x0000000108097810 */ /* 0x000fe20007ffe0ff */
[----:B------:R-:W-:Y:S01]  /*34b0*/  @P2 IMAD.MOV R9, RZ, RZ, R8 ;  /* 0x000000ffff092224 */ /* 0x000fe200078e0208 */
[----:B------:R-:W-:-:S04]  /*34c0*/  FSETP.GEU.AND P2, PT, R27, 1, PT ;  /* 0x3f8000001b00780b */ /* 0x000fc80003f4e000 */
[----:B------:R-:W-:Y:S01]  /*34d0*/  IADD3 R8, PT, PT, R9, 0x1, RZ ;  /* 0x0000000109087810 */ /* 0x000fe20007ffe0ff */
[----:B------:R-:W-:-:S05]  /*34e0*/  @P1 IMAD.MOV R8, RZ, RZ, R9 ;  /* 0x000000ffff081224 */ /* 0x000fca00078e0209 */
[----:B------:R-:W-:-:S03]  /*34f0*/  IADD3 R6, PT, PT, R8, 0x1, RZ ;  /* 0x0000000108067810 */ /* 0x000fc60007ffe0ff */
[----:B------:R-:W-:Y:S01]  /*3500*/  @P2 IMAD.MOV R6, RZ, RZ, R8 ;  /* 0x000000ffff062224 */ /* 0x000fe200078e0208 */
[----:B------:R-:W-:Y:S06]  /*3510*/  @!P0 BRA `(.L_x_168) ;  /* 0x0000002c00b48947 */ /* 0x000fec0003800000 */
[----:B------:R-:W0:Y:S01]  /*3520*/  LDCU.64 UR6, c[0x0][0x3b8] ;  /* 0x00007700ff0677ac */ /* 0x000e220008000a00 */
[----:B------:R-:W-:Y:S02]  /*3530*/  IADD3 R7, P0, PT, R3, R4, RZ ;  /* 0x0000000403077210 */ /* 0x000fe40007f1e0ff */
[----:B------:R-:W-:Y:S01]  /*3540*/  IADD3 R12, P1, P2, R2, R3, R4 ;  /* 0x00000003020c7210 */ /* 0x000fe20007a3e004 */
[----:B------:R-:W1:Y:S01]  /*3550*/  LDCU.64 UR10, c[0x0][0x380] ;  /* 0x00007000ff0a77ac */ /* 0x000e620008000a00 */
[----:B------:R-:W-:Y:S02]  /*3560*/  IADD3.X R8, PT, PT, RZ, R5, RZ, P0, !PT ;  /* 0x00000005ff087210 */ /* 0x000fe400007fe4ff */
[----:B------:R-:W-:Y:S02]  /*3570*/  LOP3.LUT R11, RZ, R2, RZ, 0x33, !PT ;  /* 0x00000002ff0b7212 */ /* 0x000fe400078e33ff */
[----:B------:R-:W-:Y:S01]  /*3580*/  IADD3.X R13, PT, PT, RZ, RZ, R5, P1, P2 ;  /* 0x000000ffff0d7210 */ /* 0x000fe20000fe4405 */
[----:B0-----:R-:W-:-:S02]  /*3590*/  UIADD3 UR4, UP0, UPT, UR6, -0x1000, URZ ;  /* 0xfffff00006047890 */ /* 0x001fc4000ff1e0ff */
[----:B------:R-:W-:Y:S02]  /*35a0*/  IADD3 R10, PT, PT, -R4, UR6, R11 ;  /* 0x00000006040a7c10 */ /* 0x000fe4000fffe10b */
[----:B------:R-:W-:Y:S01]  /*35b0*/  UIADD3.X UR5, UPT, UPT, UR7, -0x1, URZ, UP0, !UPT ;  /* 0xffffffff07057890 */ /* 0x000fe200087fe4ff */
[----:B-1----:R-:W-:Y:S02]  /*35c0*/  LEA R9, P3, R12, UR10, 0x3 ;  /* 0x0000000a0c097c11 */ /* 0x002fe4000f8618ff */
[----:B------:R-:W-:Y:S01]  /*35d0*/  IMAD.IADD R11, R10, 0x1, -R3 ;  /* 0x000000010a0b7824 */ /* 0x000fe200078e0a03 */
[----:B------:R-:W-:Y:S01]  /*35e0*/  ISETP.GT.U32.AND P0, PT, R7, UR4, PT ;  /* 0x0000000407007c0c */ /* 0x000fe2000bf04070 */
[----:B------:R-:W-:Y:S01]  /*35f0*/  UMOV UR4, URZ ;  /* 0x000000ff00047c82 */ /* 0x000fe20008000000 */
[----:B------:R-:W-:Y:S02]  /*3600*/  IADD3 R9, P1, PT, R9, 0x2000, RZ ;  /* 0x0000200009097810 */ /* 0x000fe40007f3e0ff */
[----:B------:R-:W-:-:S02]  /*3610*/  ISETP.GT.U32.AND.EX P0, PT, R8, UR5, PT, P0 ;  /* 0x0000000508007c0c */ /* 0x000fc4000bf04100 */
[----:B------:R-:W-:-:S04]  /*3620*/  LEA.HI.X R12, R12, UR11, R13, 0x3, P3 ;  /* 0x0000000b0c0c7c11 */ /* 0x000fc800098f1c0d */
[----:B------:R-:W-:-:S07]  /*3630*/  IADD3.X R10, PT, PT, RZ, R12, RZ, P1, !PT ;  /* 0x0000000cff0a7210 */ /* 0x000fce0000ffe4ff */
[----:B------:R-:W-:Y:S05]  /*3640*/  @P0 BRA `(.L_x_169) ;  /* 0x0000001400e80947 */ /* 0x000fea0003800000 */
[----:B------:R-:W-:Y:S01]  /*3650*/  SHF.L.U64.HI R13, R4, 0x3, R5 ;  /* 0x00000003040d7819 */ /* 0x000fe20000010205 */
[----:B------:R-:W0:Y:S01]  /*3660*/  LDCU.64 UR10, c[0x0][0x380] ;  /* 0x00007000ff0a77ac */ /* 0x000e220008000a00 */
[----:B------:R-:W1:Y:S05]  /*3670*/  LDCU.64 UR6, c[0x0][0x3b8] ;  /* 0x00007700ff0677ac */ /* 0x000e6a0008000a00 */
.L_x_219:
[----:B------:R-:W-:-:S05]  /*3680*/  IADD3 R12, P0, PT, R2, R7, RZ ;  /* 0x00000007020c7210 */ /* 0x000fca0007f1e0ff */
[----:B------:R-:W-:Y:S01]  /*3690*/  IMAD.X R15, RZ, RZ, R8, P0 ;  /* 0x000000ffff0f7224 */ /* 0x000fe200000e0608 */
[----:B0-----:R-:W-:-:S04]  /*36a0*/  LEA R24, P0, R12, UR10, 0x3 ;  /* 0x0000000a0c187c11 */ /* 0x001fc8000f8018ff */
[----:B------:R-:W-:-:S05]  /*36b0*/  LEA.HI.X R25, R12, UR11, R15, 0x3, P0 ;  /* 0x0000000b0c197c11 */ /* 0x000fca00080f1c0f */
[----:B------:R-:W2:Y:S01]  /*36c0*/  LDG.E.64 R14, desc[UR8][R24.64] ;  /* 0x00000008180e7981 */ /* 0x000ea2000c1e1b00 */
[----:B------:R-:W-:Y:S01]  /*36d0*/  BSSY.RECONVERGENT B1, `(.L_x_170) ;  /* 0x000000f000017945 */ /* 0x000fe20003800200 */
[----:B--2---:R-:W-:-:S04]  /*36e0*/  FMUL R15, R15, R15 ;  /* 0x0000000f0f0f7220 */ /* 0x004fc80000400000 */
[----:B------:R-:W-:-:S04]  /*36f0*/  FFMA R16, R14, R14, R15 ;  /* 0x0000000e0e107223 */ /* 0x000fc8000000000f */
[----:B------:R0:W2:Y:S01]  /*3700*/  MUFU.RSQ R15, R16 ;  /* 0x00000010000f7308 */ /* 0x0000a20000001400 */
[----:B------:R-:W-:-:S04]  /*3710*/  IADD3 R12, PT, PT, R16, -0xd000000, RZ ;  /* 0xf3000000100c7810 */ /* 0x000fc80007ffe0ff */
[----:B------:R-:W-:-:S13]  /*3720*/  ISETP.GT.U32.AND P0, PT, R12, 0x727fffff, PT ;  /* 0x727fffff0c00780c */ /* 0x000fda0003f04070 */
[----:B0-2---:R-:W-:Y:S05]  /*3730*/  @!P0 BRA `(.L_x_171) ;  /* 0x0000000000108947 */ /* 0x005fea0003800000 */
[----:B------:R-:W-:Y:S01]  /*3740*/  IMAD.MOV.U32 R14, RZ, RZ, R16 ;  /* 0x000000ffff0e7224 */ /* 0x000fe200078e0010 */
[----:B------:R-:W-:-:S07]  /*3750*/  MOV R26, 0x3770 ;  /* 0x00003770001a7802 */ /* 0x000fce0000000f00 */
[----:B-1----:R-:W-:Y:S05]  /*3760*/  CALL.REL.NOINC `($__internal_0_$__cuda_sm20_sqrt_rn_f32_slowpath) ;  /* 0x0000002c00e07944 */ /* 0x002fea0003c00000 */
[----:B------:R-:W-:Y:S05]  /*3770*/  BRA `(.L_x_172) ;  /* 0x0000000000107947 */ /* 0x000fea0003800000 */
.L_x_171:
[----:B------:R-:W-:Y:S01]  /*3780*/  FMUL.FTZ R27, R16, R15 ;  /* 0x0000000f101b7220 */ /* 0x000fe20000410000 */
[----:B------:R-:W-:-:S03]  /*3790*/  FMUL.FTZ R14, R15, 0.5 ;  /* 0x3f0000000f0e7820 */ /* 0x000fc60000410000 */
[----:B------:R-:W-:-:S04]  /*37a0*/  FFMA R12, -R27, R27, R16 ;  /* 0x0000001b1b0c7223 */ /* 0x000fc80000000110 */
[----:B------:R-:W-:-:S07]  /*37b0*/  FFMA R27, R12, R14, R27 ;  /* 0x0000000e0c1b7223 */ /* 0x000fce000000001b */
.L_x_172:
[----:B-1----:R-:W-:Y:S05]  /*37c0*/  BSYNC.RECONVERGENT B1 ;  /* 0x0000000000017941 */ /* 0x002fea0003800200 */
.L_x_170:
        /* <DEDUP_REMOVED lines=10> */
[----:B------:R-:W-:Y:S01]  /*3870*/  IMAD.MOV.U32 R14, RZ, RZ, R18 ;  /* 0x000000ffff0e7224 */ /* 0x000fe200078e0012 */
[----:B------:R-:W-:-:S07]  /*3880*/  MOV R26, 0x38a0 ;  /* 0x000038a0001a7802 */ /* 0x000fce0000000f00 */
[----:B------:R-:W-:Y:S05]  /*3890*/  CALL.REL.NOINC `($__internal_0_$__cuda_sm20_sqrt_rn_f32_slowpath) ;  /* 0x0000002c00947944 */ /* 0x000fea0003c00000 */
[----:B------:R-:W-:Y:S05]  /*38a0*/  BRA `(.L_x_175) ;  /* 0x0000000000107947 */ /* 0x000fea0003800000 */
.L_x_174:
[----:B------:R-:W-:Y:S01]  /*38b0*/  FMUL.FTZ R27, R18, R15 ;  /* 0x0000000f121b7220 */ /* 0x000fe20000410000 */
[----:B------:R-:W-:-:S03]  /*38c0*/  FMUL.FTZ R14, R15, 0.5 ;  /* 0x3f0000000f0e7820 */ /* 0x000fc60000410000 */
[----:B------:R-:W-:-:S04]  /*38d0*/  FFMA R12, -R27, R27, R18 ;  /* 0x0000001b1b0c7223 */ /* 0x000fc80000000112 */
[----:B------:R-:W-:-:S07]  /*38e0*/  FFMA R27, R12, R14, R27 ;  /* 0x0000000e0c1b7223 */ /* 0x000fce000000001b */
.L_x_175:
[----:B------:R-:W-:Y:S05]  /*38f0*/  BSYNC.RECONVERGENT B1 ;  /* 0x0000000000017941 */ /* 0x000fea0003800200 */
.L_x_173:
[----:B------:R-:W2:Y:S01]  /*3900*/  LDG.E.64 R14, desc[UR8][R24.64+0x1000] ;  /* 0x00100008180e7981 */ /* 0x000ea2000c1e1b00 */
[----:B------:R-:W-:Y:S01]  /*3910*/  FSETP.GEU.AND P1, PT, R27, 1, PT ;  /* 0x3f8000001b00780b */ /* 0x000fe20003f2e000 */
[----:B------:R-:W-:Y:S01]  /*3920*/  BSSY.RECONVERGENT B1, `(.L_x_176) ;  /* 0x000000f000017945 */ /* 0x000fe20003800200 */
[----:B--2---:R-:W-:-:S04]  /*3930*/  FMUL R15, R15, R15 ;  /* 0x0000000f0f0f7220 */ /* 0x004fc80000400000 */
[----:B------:R-:W-:-:S04]  /*3940*/  FFMA R14, R14, R14, R15 ;  /* 0x0000000e0e0e7223 */ /* 0x000fc8000000000f */
[----:B------:R0:W1:Y:S01]  /*3950*/  MUFU.RSQ R15, R14 ;  /* 0x0000000e000f7308 */ /* 0x0000620000001400 */
[----:B------:R-:W-:-:S04]  /*3960*/  IADD3 R12, PT, PT, R14, -0xd000000, RZ ;  /* 0xf30000000e0c7810 */ /* 0x000fc80007ffe0ff */
[----:B------:R-:W-:Y:S02]  /*3970*/  ISETP.GT.U32.AND P0, PT, R12, 0x727fffff, PT ;  /* 0x727fffff0c00780c */ /* 0x000fe40003f04070 */
[----:B------:R-:W-:-:S11]  /*3980*/  P2R R12, PR, RZ, 0x2 ;  /* 0x00000002ff0c7803 */ /* 0x000fd60000000000 */
[----:B01----:R-:W-:Y:S05]  /*3990*/  @!P0 BRA `(.L_x_177) ;  /* 0x00000000000c8947 */ /* 0x003fea0003800000 */
[----:B------:R-:W-:-:S07]  /*39a0*/  MOV R26, 0x39c0 ;  /* 0x000039c0001a7802 */ /* 0x000fce0000000f00 */
[----:B------:R-:W-:Y:S05]  /*39b0*/  CALL.REL.NOINC `($__internal_0_$__cuda_sm20_sqrt_rn_f32_slowpath) ;  /* 0x0000002c004c7944 */ /* 0x000fea0003c00000 */
[----:B------:R-:W-:Y:S05]  /*39c0*/  BRA `(.L_x_178) ;  /* 0x0000000000107947 */ /* 0x000fea0003800000 */
.L_x_177:
[----:B------:R-:W-:Y:S01]  /*39d0*/  FMUL.FTZ R27, R14, R15 ;  /* 0x0000000f0e1b7220 */ /* 0x000fe20000410000 */
[----:B------:R-:W-:-:S03]  /*39e0*/  FMUL.FTZ R15, R15, 0.5 ;  /* 0x3f0000000f0f7820 */ /* 0x000fc60000410000 */
[----:B------:R-:W-:-:S04]  /*39f0*/  FFMA R14, -R27, R27, R14 ;  /* 0x0000001b1b0e7223 */ /* 0x000fc8000000010e */
[----:B------:R-:W-:-:S07]  /*3a00*/  FFMA R27, R14, R15, R27 ;  /* 0x0000000f0e1b7223 */ /* 0x000fce000000001b */
.L_x_178:
[----:B------:R-:W-:Y:S05]  /*3a10*/  BSYNC.RECONVERGENT B1 ;  /* 0x0000000000017941 */ /* 0x000fea0003800200 */
.L_x_176:
        /* <DEDUP_REMOVED lines=14> */
.L_x_180:
[----:B------:R-:W-:Y:S01]  /*3b00*/  FMUL.FTZ R27, R18, R15 ;  /* 0x0000000f121b7220 */ /* 0x000fe20000410000 */
[----:B------:R-:W-:-:S03]  /*3b10*/  FMUL.FTZ R15, R15, 0.5 ;  /* 0x3f0000000f0f7820 */ /* 0x000fc60000410000 */
[----:B------:R-:W-:-:S04]  /*3b20*/  FFMA R14, -R27, R27, R18 ;  /* 0x0000001b1b0e7223 */ /* 0x000fc80000000112 */
[----:B------:R-:W-:-:S07]  /*3b30*/  FFMA R27, R14, R15, R27 ;  /* 0x0000000f0e1b7223 */ /* 0x000fce000000001b */
.L_x_181:
[----:B------:R-:W-:Y:S05]  /*3b40*/  BSYNC.RECONVERGENT B1 ;  /* 0x0000000000017941 */ /* 0x000fea0003800200 */
.L_x_179:
        /* <DEDUP_REMOVED lines=14> */
.L_x_183:
[----:B------:R-:W-:Y:S01]  /*3c30*/  FMUL.FTZ R27, R20, R15 ;  /* 0x0000000f141b7220 */ /* 0x000fe20000410000 */
[----:B------:R-:W-:-:S03]  /*3c40*/  FMUL.FTZ R15, R15, 0.5 ;  /* 0x3f0000000f0f7820 */ /* 0x000fc60000410000 */
[----:B------:R-:W-:-:S04]  /*3c50*/  FFMA R14, -R27, R27, R20 ;  /* 0x0000001b1b0e7223 */ /* 0x000fc80000000114 */
[----:B------:R-:W-:-:S07]  /*3c60*/  FFMA R27, R14, R15, R27 ;  /* 0x0000000f0e1b7223 */ /* 0x000fce000000001b */
.L_x_184:
[----:B------:R-:W-:Y:S05]  /*3c70*/  BSYNC.RECONVERGENT B1 ;  /* 0x0000000000017941 */ /* 0x000fea0003800200 */
.L_x_182:
        /* <DEDUP_REMOVED lines=14> */
.L_x_186:
[----:B------:R-:W-:Y:S01]  /*3d60*/  FMUL.FTZ R27, R20, R15 ;  /* 0x0000000f141b7220 */ /* 0x000fe20000410000 */
[----:B------:R-:W-:-:S03]  /*3d70*/  FMUL.FTZ R15, R15, 0.5 ;  /* 0x3f0000000f0f7820 */ /* 0x000fc60000410000 */
[----:B------:R-:W-:-:S04]  /*3d80*/  FFMA R14, -R27, R27, R20 ;  /* 0x0000001b1b0e7223 */ /* 0x000fc80000000114 */
[----:B------:R-:W-:-:S07]  /*3d90*/  FFMA R27, R14, R15, R27 ;  /* 0x0000000f0e1b7223 */ /* 0x000fce000000001b */
.L_x_187:
[----:B------:R-:W-:Y:S05]  /*3da0*/  BSYNC.RECONVERGENT B1 ;  /* 0x0000000000017941 */ /* 0x000fea0003800200 */
.L_x_185:
        /* <DEDUP_REMOVED lines=14> */
.L_x_189:
[----:B------:R-:W-:Y:S01]  /*3e90*/  FMUL.FTZ R27, R22, R15 ;  /* 0x0000000f161b7220 */ /* 0x000fe20000410000 */
[----:B------:R-:W-:-:S03]  /*3ea0*/  FMUL.FTZ R15, R15, 0.5 ;  /* 0x3f0000000f0f7820 */ /* 0x000fc60000410000 */
[----:B------:R-:W-:-:S04]  /*3eb0*/  FFMA R14, -R27, R27, R22 ;  /* 0x0000001b1b0e7223 */ /* 0x000fc80000000116 */
[----:B------:R-:W-:-:S07]  /*3ec0*/  FFMA R27, R14, R15, R27 ;  /* 0x0000000f0e1b7223 */ /* 0x000fce000000001b */
.L_x_190:
[----:B------:R-:W-:Y:S05]  /*3ed0*/  BSYNC.RECONVERGENT B1 ;  /* 0x0000000000017941 */ /* 0x000fea0003800200 */
.L_x_188:
        /* <DEDUP_REMOVED lines=14> */
.L_x_192:
[----:B------:R-:W-:Y:S01]  /*3fc0*/  FMUL.FTZ R27, R22, R15 ;  /* 0x0000000f161b7220 */ /* 0x000fe20000410000 */
[----:B------:R-:W-:-:S03]  /*3fd0*/  FMUL.FTZ R15, R15, 0.5 ;  /* 0x3f0000000f0f7820 */ /* 0x000fc60000410000 */
[----:B------:R-:W-:-:S04]  /*3fe0*/  FFMA R14, -R27, R27, R22 ;  /* 0x0000001b1b0e7223 */ /* 0x000fc80000000116 */
[----:B------:R-:W-:-:S07]  /*3ff0*/  FFMA R27, R14, R15, R27 ;  /* 0x0000000f0e1b7223 */ /* 0x000fce000000001b */
.L_x_193:
[----:B------:R-:W-:Y:S05]  /*4000*/  BSYNC.RECONVERGENT B1 ;  /* 0x0000000000017941 */ /* 0x000fea0003800200 */
.L_x_191:
        /* <DEDUP_REMOVED lines=14> */
.L_x_195:
[----:B------:R-:W-:Y:S01]  /*40f0*/  FMUL.FTZ R27, R26, R15 ;  /* 0x0000000f1a1b7220 */ /* 0x000fe20000410000 */
[----:B------:R-:W-:-:S03]  /*4100*/  FMUL.FTZ R15, R15, 0.5 ;  /* 0x3f0000000f0f7820 */ /* 0x000fc60000410000 */
[----:B------:R-:W-:-:S04]  /*4110*/  FFMA R14, -R27, R27, R26 ;  /* 0x0000001b1b0e7223 */ /* 0x000fc8000000011a */
[----:B------:R-:W-:-:S07]  /*4120*/  FFMA R27, R14, R15, R27 ;  /* 0x0000000f0e1b7223 */ /* 0x000fce000000001b */
.L_x_196:
[----:B------:R-:W-:Y:S05]  /*4130*/  BSYNC.RECONVERGENT B1 ;  /* 0x0000000000017941 */ /* 0x000fea0003800200 */
.L_x_194:
        /* <DEDUP_REMOVED lines=14> */
.L_x_198:
[----:B------:R-:W-:Y:S01]  /*4220*/  FMUL.FTZ R27, R26, R15 ;  /* 0x0000000f1a1b7220 */ /* 0x000fe20000410000 */
[----:B------:R-:W-:-:S03]  /*4230*/  FMUL.FTZ R15, R15, 0.5 ;  /* 0x3f0000000f0f7820 */ /* 0x000fc60000410000 */
[----:B------:R-:W-:-:S04]  /*4240*/  FFMA R14, -R27, R27, R26 ;  /* 0x0000001b1b0e7223 */ /* 0x000fc8000000011a */
[----:B------:R-:W-:-:S07]  /*4250*/  FFMA R27, R14, R15, R27 ;  /* 0x0000000f0e1b7223 */ /* 0x000fce000000001b */
.L_x_199:
[----:B------:R-:W-:Y:S05]  /*4260*/  BSYNC.RECONVERGENT B1 ;  /* 0x0000000000017941 */ /* 0x000fea0003800200 */
.L_x_197:
        /* <DEDUP_REMOVED lines=13> */
.L_x_201:
[----:B------:R-:W-:Y:S01]  /*4340*/  FMUL.FTZ R27, R26, R15 ;  /* 0x0000000f1a1b7220 */ /* 0x000fe20000410000 */
[----:B------:R-:W-:-:S03]  /*4350*/  FMUL.FTZ R15, R15, 0.5 ;  /* 0x3f0000000f0f7820 */ /* 0x000fc60000410000 */
[----:B------:R-:W-:-:S04]  /*4360*/  FFMA R14, -R27, R27, R26 ;  /* 0x0000001b1b0e7223 */ /* 0x000fc8000000011a */
[----:B------:R-:W-:-:S07]  /*4370*/  FFMA R27, R14, R15, R27 ;  /* 0x0000000f0e1b7223 */ /* 0x000fce000000001b */
.L_x_202:
[----:B------:R-:W-:Y:S05]  /*4380*/  BSYNC.RECONVERGENT B1 ;  /* 0x0000000000017941 */ /* 0x000fea0003800200 */
.L_x_200:
        /* <DEDUP_REMOVED lines=13> */
.L_x_204:
[----:B------:R-:W-:Y:S01]  /*4460*/  FMUL.FTZ R27, R26, R15 ;  /* 0x0000000f1a1b7220 */ /* 0x000fe20000410000 */
[----:B------:R-:W-:-:S03]  /*4470*/  FMUL.FTZ R15, R15, 0.5 ;  /* 0x3f0000000f0f7820 */ /* 0x000fc60000410000 */
[----:B------:R-:W-:-:S04]  /*4480*/  FFMA R14, -R27, R27, R26 ;  /* 0x0000001b1b0e7223 */ /* 0x000fc8000000011a */
[----:B------:R-:W-:-:S07]  /*4490*/  FFMA R27, R14, R15, R27 ;  /* 0x0000000f0e1b7223 */ /* 0x000fce000000001b */
.L_x_205:
[----:B------:R-:W-:Y:S05]  /*44a0*/  BSYNC.RECONVERGENT B1 ;  /* 0x0000000000017941 */ /* 0x000fea0003800200 */
.L_x_203:
        /* <DEDUP_REMOVED lines=13> */
.L_x_207:
[----:B------:R-:W-:Y:S01]  /*4580*/  FMUL.FTZ R27, R26, R15 ;  /* 0x0000000f1a1b7220 */ /* 0x000fe20000410000 */
[----:B------:R-:W-:-:S03]  /*4590*/  FMUL.FTZ R15, R15, 0.5 ;  /* 0x3f0000000f0f7820 */ /* 0x000fc60000410000 */
[----:B------:R-:W-:-:S04]  /*45a0*/  FFMA R14, -R27, R27, R26 ;  /* 0x0000001b1b0e7223 */ /* 0x000fc8000000011a */
[----:B------:R-:W-:-:S07]  /*45b0*/  FFMA R27, R14, R15, R27 ;  /* 0x0000000f0e1b7223 */ /* 0x000fce000000001b */
.L_x_208:
[----:B------:R-:W-:Y:S05]  /*45c0*/  BSYNC.RECONVERGENT B1 ;  /* 0x0000000000017941 */ /* 0x000fea0003800200 */
.L_x_206:
        /* <DEDUP_REMOVED lines=13> */
.L_x_210:
[----:B------:R-:W-:Y:S01]  /*46a0*/  FMUL.FTZ R27, R26, R15 ;  /* 0x0000000f1a1b7220 */ /* 0x000fe20000410000 */
[----:B------:R-:W-:-:S03]  /*46b0*/  FMUL.FTZ R15, R15, 0.5 ;  /* 0x3f0000000f0f7820 */ /* 0x000fc60000410000 */
[----:B------:R-:W-:-:S04]  /*46c0*/  FFMA R14, -R27, R27, R26 ;  /* 0x0000001b1b0e7223 */ /* 0x000fc8000000011a */
[----:B------:R-:W-:-:S07]  /*46d0*/  FFMA R27, R14, R15, R27 ;  /* 0x0000000f0e1b7223 */ /* 0x000fce000000001b */
.L_x_211:
[----:B------:R-:W-:Y:S05]  /*46e0*/  BSYNC.RECONVERGENT B1 ;  /* 0x0000000000017941 */ /* 0x000fea0003800200 */
.L_x_209:
        /* <DEDUP_REMOVED lines=13> */
.L_x_213:
[----:B------:R-:W-:Y:S01]  /*47c0*/  FMUL.FTZ R27, R26, R15 ;  /* 0x0000000f1a1b7220 */ /* 0x000fe20000410000 */
[----:B------:R-:W-:-:S03]  /*47d0*/  FMUL.FTZ R15, R15, 0.5 ;  /* 0x3f0000000f0f7820 */ /* 0x000fc60000410000 */
[----:B------:R-:W-:-:S04]  /*47e0*/  FFMA R14, -R27, R27, R26 ;  /* 0x0000001b1b0e7223 */ /* 0x000fc8000000011a */
[----:B------:R-:W-:-:S07]  /*47f0*/  FFMA R27, R14, R15, R27 ;  /* 0x0000000f0e1b7223 */ /* 0x000fce000000001b */
.L_x_214:
[----:B------:R-:W-:Y:S05]  /*4800*/  BSYNC.RECONVERGENT B1 ;  /* 0x0000000000017941 */ /* 0x000fea0003800200 */
.L_x_212:
        /* <DEDUP_REMOVED lines=9> */
[----:B------:R-:W-:Y:S01]  /*48a0*/  BSSY.RECONVERGENT B2, `(.L_x_217) ;  /* 0x0000004000027945 */ /* 0x000fe20003800200 */
[----:B------:R-:W-:Y:S02]  /*48b0*/  MOV R14, R26 ;  /* 0x0000001a000e7202 */ /* 0x000fe40000000f00 */
[----:B------:R-:W-:-:S07]  /*48c0*/  MOV R26, 0x48e0 ;  /* 0x000048e0001a7802 */ /* 0x000fce0000000f00 */
[----:B------:R-:W-:Y:S05]  /*48d0*/  CALL.REL.NOINC `($__internal_0_$__cuda_sm20_sqrt_rn_f32_slowpath) ;  /* 0x0000001c00847944 */ /* 0x000fea0003c00000 */
[----:B------:R-:W-:Y:S05]  /*48e0*/  BSYNC.RECONVERGENT B2 ;  /* 0x0000000000027941 */ /* 0x000fea0003800200 */
.L_x_217:
[----:B------:R-:W-:Y:S05]  /*48f0*/  BRA `(.L_x_218) ;  /* 0x0000000000107947 */ /* 0x000fea0003800000 */
.L_x_216:
[----:B------:R-:W-:Y:S01]  /*4900*/  FMUL.FTZ R27, R26, R15 ;  /* 0x0000000f1a1b7220 */ /* 0x000fe20000410000 */
[----:B------:R-:W-:-:S03]  /*4910*/  FMUL.FTZ R15, R15, 0.5 ;  /* 0x3f0000000f0f7820 */ /* 0x000fc60000410000 */
[----:B------:R-:W-:-:S04]  /*4920*/  FFMA R14, -R27, R27, R26 ;  /* 0x0000001b1b0e7223 */ /* 0x000fc8000000011a */
[----:B------:R-:W-:-:S07]  /*4930*/  FFMA R27, R14, R15, R27 ;  /* 0x0000000f0e1b7223 */ /* 0x000fce000000001b */
.L_x_218:
[----:B------:R-:W-:Y:S05]  /*4940*/  BSYNC.RECONVERGENT B1 ;  /* 0x0000000000017941 */ /* 0x000fea0003800200 */
.L_x_215:
[----:B------:R-:W-:Y:S02]  /*4950*/  P2R R14, PR, RZ, 0x1 ;  /* 0x00000001ff0e7803 */ /* 0x000fe40000000000 */
[----:B------:R-:W-:Y:S02]  /*4960*/  ISETP.NE.AND P0, PT, R17, RZ, PT ;  /* 0x000000ff1100720c */ /* 0x000fe40003f05270 */
[----:B------:R-:W-:Y:S02]  /*4970*/  P2R R17, PR, RZ, 0x8 ;  /* 0x00000008ff117803 */ /* 0x000fe40000000000 */
[----:B------:R-:W-:Y:S02]  /*4980*/  P2R R15, PR, RZ, 0x1 ;  /* 0x00000001ff0f7803 */ /* 0x000fe40000000000 */
[----:B------:R-:W-:Y:S02]  /*4990*/  ISETP.NE.AND P0, PT, R12, RZ, PT ;  /* 0x000000ff0c00720c */ /* 0x000fe40003f05270 */
[----:B------:R-:W-:Y:S01]  /*49a0*/  ISETP.NE.AND P3, PT, R20, RZ, PT ;  /* 0x000000ff1400720c */ /* 0x000fe20003f65270 */
[----:B------:R-:W-:Y:S01]  /*49b0*/  VIADD R20, R6, 0x1 ;  /* 0x0000000106147836 */ /* 0x000fe20000000000 */
[----:B------:R-:W-:-:S02]  /*49c0*/  P2R R24, PR, RZ, 0x1 ;  /* 0x00000001ff187803 */ /* 0x000fc40000000000 */
[----:B------:R-:W-:Y:S02]  /*49d0*/  ISETP.NE.AND P0, PT, R16, RZ, PT ;  /* 0x000000ff1000720c */ /* 0x000fe40003f05270 */
[----:B------:R-:W-:Y:S02]  /*49e0*/  P2R R12, PR, RZ, 0x2 ;  /* 0x00000002ff0c7803 */ /* 0x000fe40000000000 */
[----:B------:R-:W-:Y:S02]  /*49f0*/  ISETP.NE.AND P1, PT, R18, RZ, PT ;  /* 0x000000ff1200720c */ /* 0x000fe40003f25270 */
[----:B------:R-:W-:Y:S02]  /*4a00*/  P2R R16, PR, RZ, 0x4 ;  /* 0x00000004ff107803 */ /* 0x000fe40000000000 */
[----:B------:R-:W-:Y:S02]  /*4a10*/  ISETP.NE.AND P2, PT, R19, RZ, PT ;  /* 0x000000ff1300720c */ /* 0x000fe40003f45270 */
[----:B------:R-:W-:-:S02]  /*4a20*/  P2R R18, PR, RZ, 0x10 ;  /* 0x00000010ff127803 */ /* 0x000fc40000000000 */
[----:B------:R-:W-:Y:S02]  /*4a30*/  ISETP.NE.AND P4, PT, R21, RZ, PT ;  /* 0x000000ff1500720c */ /* 0x000fe40003f85270 */
[----:B------:R-:W-:Y:S02]  /*4a40*/  @P0 IADD3 R20, PT, PT, R6, RZ, RZ ;  /* 0x000000ff06140210 */ /* 0x000fe40007ffe0ff */
[----:B------:R-:W-:Y:S02]  /*4a50*/  ISETP.NE.AND P0, PT, R24, RZ, PT ;  /* 0x000000ff1800720c */ /* 0x000fe40003f05270 */
[----:B------:R-:W-:Y:S01]  /*4a60*/  P2R R19, PR, RZ, 0x20 ;  /* 0x00000020ff137803 */ /* 0x000fe20000000000 */
[----:B------:R-:W-:Y:S01]  /*4a70*/  VIADD R6, R20, 0x1 ;  /* 0x0000000114067836 */ /* 0x000fe20000000000 */
[----:B------:R-:W-:Y:S02]  /*4a80*/  ISETP.NE.AND P5, PT, R22, RZ, PT ;  /* 0x000000ff1600720c */ /* 0x000fe40003fa5270 */
[----:B------:R-:W-:-:S07]  /*4a90*/  ISETP.NE.AND P6, PT, R23, RZ, PT ;  /* 0x000000ff1700720c */ /* 0x000fce0003fc5270 */
[----:B------:R-:W-:Y:S02]  /*4aa0*/  @P0 IADD3 R6, PT, PT, R20, RZ, RZ ;  /* 0x000000ff14060210 */ /* 0x000fe40007ffe0ff */
[----:B------:R-:W-:-:S03]  /*4ab0*/  ISETP.NE.AND P0, PT, R15, RZ, PT ;  /* 0x000000ff0f00720c */ /* 0x000fc60003f05270 */
[----:B------:R-:W-:-:S10]  /*4ac0*/  VIADD R15, R6, 0x1 ;  /* 0x00000001060f7836 */ /* 0x000fd40000000000 */
[----:B------:R-:W-:Y:S02]  /*4ad0*/  @P0 IADD3 R15, PT, PT, R6, RZ, RZ ;  /* 0x000000ff060f0210 */ /* 0x000fe40007ffe0ff */
[----:B------:R-:W-:-:S03]  /*4ae0*/  ISETP.NE.AND P0, PT, R14, RZ, PT ;  /* 0x000000ff0e00720c */ /* 0x000fc60003f05270 */
[C---:B------:R-:W-:Y:S01]  /*4af0*/  VIADD R6, R15.reuse, 0x1 ;  /* 0x000000010f067836 */ /* 0x040fe20000000000 */
        /* <DEDUP_REMOVED lines=15> */
[----:B------:R-:W-:-:S05]  /*4bf0*/  @P6 IADD3 R12, PT, PT, R6, RZ, RZ ;  /* 0x000000ff060c6210 */ /* 0x000fca0007ffe0ff */
[C---:B------:R-:W-:Y:S01]  /*4c00*/  VIADD R6, R12.reuse, 0x1 ;  /* 0x000000010c067836 */ /* 0x040fe20000000000 */
[----:B------:R-:W-:-:S05]  /*4c10*/  @P0 IADD3 R6, PT, PT, R12, RZ, RZ ;  /* 0x000000ff0c060210 */ /* 0x000fca0007ffe0ff */
[C---:B------:R-:W-:Y:S01]  /*4c20*/  VIADD R12, R6.reuse, 0x1 ;  /* 0x00000001060c7836 */ /* 0x040fe20000000000 */
[----:B------:R-:W-:Y:S02]  /*4c30*/  @P1 IADD3 R12, PT, PT, R6, RZ, RZ ;  /* 0x000000ff060c1210 */ /* 0x000fe40007ffe0ff */
[----:B------:R-:W-:-:S03]  /*4c40*/  FSETP.GEU.AND P1, PT, R27, 1, PT ;  /* 0x3f8000001b00780b */ /* 0x000fc60003f2e000 */
[C---:B------:R-:W-:Y:S01]  /*4c50*/  VIADD R6, R12.reuse, 0x1 ;  /* 0x000000010c067836 */ /* 0x040fe20000000000 */
[----:B------:R-:W-:Y:S02]  /*4c60*/  @P2 IADD3 R6, PT, PT, R12, RZ, RZ ;  /* 0x000000ff0c062210 */ /* 0x000fe40007ffe0ff */
[----:B------:R-:W-:-:S03]  /*4c70*/  IADD3 R15, P2, PT, -R7, UR6, RZ ;  /* 0x00000006070f7c10 */ /* 0x000fc6000ff5e1ff */
[C---:B------:R-:W-:Y:S01]  /*4c80*/  VIADD R12, R6.reuse, 0x1 ;  /* 0x00000001060c7836 */ /* 0x040fe20000000000 */
[----:B------:R-:W-:Y:S02]  /*4c90*/  @P3 IADD3 R12, PT, PT, R6, RZ, RZ ;  /* 0x000000ff060c3210 */ /* 0x000fe40007ffe0ff */
[----:B------:R-:W-:Y:S02]  /*4ca0*/  ISETP.GE.U32.AND P0, PT, R15, R4, PT ;  /* 0x000000040f00720c */ /* 0x000fe40003f06070 */
[----:B------:R-:W-:Y:S01]  /*4cb0*/  IADD3.X R6, PT, PT, ~R8, UR7, RZ, P2, !PT ;  /* 0x0000000708067c10 */ /* 0x000fe200097fe5ff */
[C---:B------:R-:W-:Y:S01]  /*4cc0*/  VIADD R14, R12.reuse, 0x1 ;  /* 0x000000010c0e7836 */ /* 0x040fe20000000000 */
[----:B------:R-:W-:Y:S02]  /*4cd0*/  @P4 IADD3 R14, PT, PT, R12, RZ, RZ ;  /* 0x000000ff0c0e4210 */ /* 0x000fe40007ffe0ff */
[----:B------:R-:W-:Y:S02]  /*4ce0*/  ISETP.GE.U32.AND.EX P0, PT, R6, R5, PT, P0 ;  /* 0x000000050600720c */ /* 0x000fe40003f06100 */
[----:B------:R-:W-:Y:S01]  /*4cf0*/  LEA R9, P2, R4, R9, 0x3 ;  /* 0x0000000904097211 */ /* 0x000fe200078418ff */
[C---:B------:R-:W-:Y:S01]  /*4d00*/  VIADD R12, R14.reuse, 0x1 ;  /* 0x000000010e0c7836 */ /* 0x040fe20000000000 */
[----:B------:R-:W-:-:S02]  /*4d10*/  @P5 IADD3 R12, PT, PT, R14, RZ, RZ ;  /* 0x000000ff0e0c5210 */ /* 0x000fc40007ffe0ff */
[----:B------:R-:W-:-:S03]  /*4d20*/  IADD3.X R10, PT, PT, R10, R13, RZ, P2, !PT ;  /* 0x0000000d0a0a7210 */ /* 0x000fc600017fe4ff */
[----:B------:R-:W-:Y:S02]  /*4d30*/  VIADD R6, R12, 0x1 ;  /* 0x000000010c067836 */ /* 0x000fe40000000000 */
[----:B------:R-:W-:Y:S02]  /*4d40*/  @P1 IMAD.MOV R6, RZ, RZ, R12 ;  /* 0x000000ffff061224 */ /* 0x000fe400078e020c */
[----:B------:R-:W-:Y:S05]  /*4d50*/  @!P0 BRA `(.L_x_168) ;  /* 0x0000001400a48947 */ /* 0x000fea0003800000 */
[----:B------:R-:W-:Y:S01]  /*4d60*/  UIADD3 UR5, UP0, UPT, UR6, -0x1000, URZ ;  /* 0xfffff00006057890 */ /* 0x000fe2000ff1e0ff */
[----:B------:R-:W-:Y:S01]  /*4d70*/  IADD3 R7, P0, PT, R4, R7, RZ ;  /* 0x0000000704077210 */ /* 0x000fe20007f1e0ff */
[----:B------:R-:W-:Y:S01]  /*4d80*/  UIADD3 UR4, UPT, UPT, UR4, 0x1, URZ ;  /* 0x0000000104047890 */ /* 0x000fe2000fffe0ff */
[----:B------:R-:W-:Y:S01]  /*4d90*/  IMAD.IADD R11, R11, 0x1, -R4 ;  /* 0x000000010b0b7824 */ /* 0x000fe200078e0a04 */
[----:B------:R-:W-:Y:S01]  /*4da0*/  UIADD3.X UR12, UPT, UPT, UR7, -0x1, URZ, UP0, !UPT ;  /* 0xffffffff070c7890 */ /* 0x000fe200087fe4ff */
[----:B------:R-:W-:Y:S02]  /*4db0*/  IADD3.X R8, PT, PT, R5, R8, RZ, P0, !PT ;  /* 0x0000000805087210 */ /* 0x000fe400007fe4ff */
[----:B------:R-:W-:-:S04]  /*4dc0*/  ISETP.GT.U32.AND P0, PT, R7, UR5, PT ;  /* 0x0000000507007c0c */ /* 0x000fc8000bf04070 */
[----:B------:R-:W-:-:S13]  /*4dd0*/  ISETP.GT.U32.AND.EX P0, PT, R8, UR12, PT, P0 ;  /* 0x0000000c08007c0c */ /* 0x000fda000bf04100 */
[----:B------:R-:W-:Y:S05]  /*4de0*/  @!P0 BRA `(.L_x_219) ;  /* 0xffffffe800248947 */ /* 0x000fea000383ffff */
.L_x_169:
[C---:B------:R-:W-:Y:S01]  /*4df0*/  IADD3 R5, PT, PT, -R7.reuse, UR6, RZ ;  /* 0x0000000607057c10 */ /* 0x040fe2000fffe1ff */
[----:B------:R-:W-:Y:S01]  /*4e00*/  BSSY.RECONVERGENT B1, `(.L_x_168) ;  /* 0x000015e000017945 */ /* 0x000fe20003800200 */
[----:B------:R-:W-:Y:S02]  /*4e10*/  ISETP.GE.U32.AND P1, PT, R7, UR6, PT ;  /* 0x0000000607007c0c */ /* 0x000fe4000bf26070 */
[----:B------:R-:W-:-:S04]  /*4e20*/  ISETP.GE.AND P0, PT, R2, R5, PT ;  /* 0x000000050200720c */ /* 0x000fc80003f06270 */
[----:B------:R-:W-:-:S13]  /*4e30*/  ISETP.GE.U32.OR.EX P0, PT, R8, UR7, P0, P1 ;  /* 0x0000000708007c0c */ /* 0x000fda0008706510 */
[----:B------:R-:W-:Y:S05]  /*4e40*/  @P0 BRA `(.L_x_220) ;  /* 0x0000001400640947 */ /* 0x000fea0003800000 */
[----:B------:R-:W0:Y:S01]  /*4e50*/  LDC R12, c[0x0][0x3c0] ;  /* 0x0000f000ff0c7b82 */ /* 0x000e220000000800 */
[----:B------:R-:W-:Y:S01]  /*4e60*/  LOP3.LUT R5, RZ, R2, RZ, 0x33, !PT ;  /* 0x00000002ff057212 */ /* 0x000fe200078e33ff */
[----:B------:R-:W-:Y:S03]  /*4e70*/  BSSY.RECONVERGENT B2, `(.L_x_221) ;  /* 0x00000b1000027945 */ /* 0x000fe60003800200 */
[----:B------:R-:W-:-:S04]  /*4e80*/  IADD3 R5, PT, PT, R5, UR6, RZ ;  /* 0x0000000605057c10 */ /* 0x000fc8000fffe0ff */
[----:B------:R-:W-:Y:S01]  /*4e90*/  IADD3 R3, PT, PT, R5, -R4, -R3 ;  /* 0x8000000405037210 */ /* 0x000fe20007ffe803 */
[----:B0-----:R-:W-:-:S04]  /*4ea0*/  IMAD R4, R12, UR4, RZ ;  /* 0x000000040c047c24 */ /* 0x001fc8000f8e02ff */
[----:B------:R-:W-:Y:S02]  /*4eb0*/  IMAD R3, R4, -0x1000, R3 ;  /* 0xfffff00004037824 */ /* 0x000fe400078e0203 */
[----:B------:R-:W-:-:S03]  /*4ec0*/  IMAD.MOV.U32 R4, RZ, RZ, R2 ;  /* 0x000000ffff047224 */ /* 0x000fc600078e0002 */
[C---:B------:R-:W-:Y:S02]  /*4ed0*/  ISETP.GE.U32.AND P0, PT, R3.reuse, 0x700, PT ;  /* 0x000007000300780c */ /* 0x040fe40003f06070 */
[----:B------:R-:W-:-:S04]  /*4ee0*/  LEA.HI R3, R3, 0x1, RZ, 0x18 ;  /* 0x0000000103037811 */ /* 0x000fc800078fc0ff */
[----:B------:R-:W-:-:S07]  /*4ef0*/  LOP3.LUT R12, R3, 0x7, RZ, 0xc0, !PT ;  /* 0x00000007030c7812 */ /* 0x000fce00078ec0ff */
[----:B------:R-:W-:Y:S05]  /*4f00*/  @!P0 BRA `(.L_x_222) ;  /* 0x00000008009c8947 */ /* 0x000fea0003800000 */
[----:B------:R-:W-:Y:S02]  /*4f10*/  LEA.HI R11, R11, 0x1, RZ, 0x18 ;  /* 0x000000010b0b7811 */ /* 0x000fe400078fc0ff */
[----:B------:R-:W-:Y:S02]  /*4f20*/  MOV R4, R2 ;  /* 0x0000000200047202 */ /* 0x000fe40000000f00 */
[----:B------:R-:W-:-:S05]  /*4f30*/  LOP3.LUT R11, R11, 0x1fffff8, RZ, 0xc0, !PT ;  /* 0x01fffff80b0b7812 */ /* 0x000fca00078ec0ff */
[----:B------:R-:W-:-:S07]  /*4f40*/  IMAD.MOV R13, RZ, RZ, -R11 ;  /* 0x000000ffff0d7224 */ /* 0x000fce00078e0a0b */
.L_x_247:
[----:B------:R-:W-:Y:S01]  /*4f50*/  MOV R11, R10 ;  /* 0x0000000a000b7202 */ /* 0x000fe20000000f00 */
[----:B------:R-:W-:-:S05]  /*4f60*/  IMAD.MOV.U32 R10, RZ, RZ, R9 ;  /* 0x000000ffff0a7224 */ /* 0x000fca00078e0009 */
        /* <DEDUP_REMOVED lines=11> */
.L_x_224:
[----:B------:R-:W-:Y:S01]  /*5020*/  FMUL.FTZ R27, R14, R15 ;  /* 0x0000000f0e1b7220 */ /* 0x000fe20000410000 */
[----:B------:R-:W-:-:S03]  /*5030*/  FMUL.FTZ R9, R15, 0.5 ;  /* 0x3f0000000f097820 */ /* 0x000fc60000410000 */
[----:B------:R-:W-:-:S04]  /*5040*/  FFMA R14, -R27, R27, R14 ;  /* 0x0000001b1b0e7223 */ /* 0x000fc8000000010e */
[----:B------:R-:W-:-:S07]  /*5050*/  FFMA R27, R14, R9, R27 ;  /* 0x000000090e1b7223 */ /* 0x000fce000000001b */
.L_x_225:
[----:B------:R-:W-:Y:S05]  /*5060*/  BSYNC.RECONVERGENT B3 ;  /* 0x0000000000037941 */ /* 0x000fea0003800200 */
.L_x_223:
        /* <DEDUP_REMOVED lines=11> */
[----:B------:R-:W-:Y:S02]  /*5120*/  MOV R14, R16 ;  /* 0x00000010000e7202 */ /* 0x000fe40000000f00 */
[----:B------:R-:W-:-:S07]  /*5130*/  MOV R26, 0x5150 ;  /* 0x00005150001a7802 */ /* 0x000fce0000000f00 */
[----:B------:R-:W-:Y:S05]  /*5140*/  CALL.REL.NOINC `($__internal_0_$__cuda_sm20_sqrt_rn_f32_slowpath) ;  /* 0x0000001400687944 */ /* 0x000fea0003c00000 */
[----:B------:R-:W-:Y:S05]  /*5150*/  BRA `(.L_x_228) ;  /* 0x0000000000107947 */ /* 0x000fea0003800000 */
.L_x_227:
[----:B------:R-:W-:Y:S01]  /*5160*/  FMUL.FTZ R27, R16, R15 ;  /* 0x0000000f101b7220 */ /* 0x000fe20000410000 */
[----:B------:R-:W-:-:S03]  /*5170*/  FMUL.FTZ R14, R15, 0.5 ;  /* 0x3f0000000f0e7820 */ /* 0x000fc60000410000 */
[----:B------:R-:W-:-:S04]  /*5180*/  FFMA R6, -R27, R27, R16 ;  /* 0x0000001b1b067223 */ /* 0x000fc80000000110 */
[----:B------:R-:W-:-:S07]  /*5190*/  FFMA R27, R6, R14, R27 ;  /* 0x0000000e061b7223 */ /* 0x000fce000000001b */
.L_x_228:
[----:B------:R-:W-:Y:S05]  /*51a0*/  BSYNC.RECONVERGENT B3 ;  /* 0x0000000000037941 */ /* 0x000fea0003800200 */
.L_x_226:
        /* <DEDUP_REMOVED lines=14> */
.L_x_230:
[----:B------:R-:W-:Y:S01]  /*5290*/  FMUL.FTZ R27, R14, R15 ;  /* 0x0000000f0e1b7220 */ /* 0x000fe20000410000 */
[----:B------:R-:W-:-:S03]  /*52a0*/  FMUL.FTZ R9, R15, 0.5 ;  /* 0x3f0000000f097820 */ /* 0x000fc60000410000 */
[----:B------:R-:W-:-:S04]  /*52b0*/  FFMA R14, -R27, R27, R14 ;  /* 0x0000001b1b0e7223 */ /* 0x000fc8000000010e */
[----:B------:R-:W-:-:S07]  /*52c0*/  FFMA R27, R14, R9, R27 ;  /* 0x000000090e1b7223 */ /* 0x000fce000000001b */
.L_x_231:
[----:B------:R-:W-:Y:S05]  /*52d0*/  BSYNC.RECONVERGENT B3 ;  /* 0x0000000000037941 */ /* 0x000fea0003800200 */
.L_x_229:
        /* <DEDUP_REMOVED lines=15> */
.L_x_233:
[----:B------:R-:W-:Y:S01]  /*53d0*/  FMUL.FTZ R27, R16, R15 ;  /* 0x0000000f101b7220 */ /* 0x000fe20000410000 */
[----:B------:R-:W-:-:S03]  /*53e0*/  FMUL.FTZ R14, R15, 0.5 ;  /* 0x3f0000000f0e7820 */ /* 0x000fc60000410000 */
[----:B------:R-:W-:-:S04]  /*53f0*/  FFMA R6, -R27, R27, R16 ;  /* 0x0000001b1b067223 */ /* 0x000fc80000000110 */
[----:B------:R-:W-:-:S07]  /*5400*/  FFMA R27, R6, R14, R27 ;  /* 0x0000000e061b7223 */ /* 0x000fce000000001b */
.L_x_234:
[----:B------:R-:W-:Y:S05]  /*5410*/  BSYNC.RECONVERGENT B3 ;  /* 0x0000000000037941 */ /* 0x000fea0003800200 */
.L_x_232:
        /* <DEDUP_REMOVED lines=11> */
[----:B------:R-:W-:-:S07]  /*54d0*/  MOV R26, 0x54f0 ;  /* 0x000054f0001a7802 */ /* 0x000fce0000000f00 */
[----:B------:R-:W-:Y:S05]  /*54e0*/  CALL.REL.NOINC `($__internal_0_$__cuda_sm20_sqrt_rn_f32_slowpath) ;  /* 0x0000001000807944 */ /* 0x000fea0003c00000 */
[----:B------:R-:W-:Y:S05]  /*54f0*/  BRA `(.L_x_237) ;  /* 0x0000000000107947 */ /* 0x000fea0003800000 */
.L_x_236:
[----:B------:R-:W-:Y:S01]  /*5500*/  FMUL.FTZ R27, R14, R15 ;  /* 0x0000000f0e1b7220 */ /* 0x000fe20000410000 */
[----:B------:R-:W-:-:S03]  /*5510*/  FMUL.FTZ R9, R15, 0.5 ;  /* 0x3f0000000f097820 */ /* 0x000fc60000410000 */
[----:B------:R-:W-:-:S04]  /*5520*/  FFMA R14, -R27, R27, R14 ;  /* 0x0000001b1b0e7223 */ /* 0x000fc8000000010e */
[----:B------:R-:W-:-:S07]  /*5530*/  FFMA R27, R14, R9, R27 ;  /* 0x000000090e1b7223 */ /* 0x000fce000000001b */
.L_x_237:
[----:B------:R-:W-:Y:S05]  /*5540*/  BSYNC.RECONVERGENT B3 ;  /* 0x0000000000037941 */ /* 0x000fea0003800200 */
.L_x_235:
        /* <DEDUP_REMOVED lines=15> */
.L_x_239:
[----:B------:R-:W-:Y:S01]  /*5640*/  FMUL.FTZ R27, R16, R15 ;  /* 0x0000000f101b7220 */ /* 0x000fe20000410000 */
[----:B------:R-:W-:-:S03]  /*5650*/  FMUL.FTZ R14, R15, 0.5 ;  /* 0x3f0000000f0e7820 */ /* 0x000fc60000410000 */
[----:B------:R-:W-:-:S04]  /*5660*/  FFMA R6, -R27, R27, R16 ;  /* 0x0000001b1b067223 */ /* 0x000fc80000000110 */
[----:B------:R-:W-:-:S07]  /*5670*/  FFMA R27, R6, R14, R27 ;  /* 0x0000000e061b7223 */ /* 0x000fce000000001b */
.L_x_240:
[----:B------:R-:W-:Y:S05]  /*5680*/  BSYNC.RECONVERGENT B3 ;  /* 0x0000000000037941 */ /* 0x000fea0003800200 */
.L_x_238:
        /* <DEDUP_REMOVED lines=14> */
.L_x_242:
[----:B------:R-:W-:Y:S01]  /*5770*/  FMUL.FTZ R27, R14, R15 ;  /* 0x0000000f0e1b7220 */ /* 0x000fe20000410000 */
[----:B------:R-:W-:-:S03]  /*5780*/  FMUL.FTZ R9, R15, 0.5 ;  /* 0x3f0000000f097820 */ /* 0x000fc60000410000 */
[----:B------:R-:W-:-:S04]  /*5790*/  FFMA R14, -R27, R27, R14 ;  /* 0x0000001b1b0e7223 */ /* 0x000fc8000000010e */
[----:B------:R-:W-:-:S07]  /*57a0*/  FFMA R27, R14, R9, R27 ;  /* 0x000000090e1b7223 */ /* 0x000fce000000001b */
.L_x_243:
[----:B------:R-:W-:Y:S05]  /*57b0*/  BSYNC.RECONVERGENT B3 ;  /* 0x0000000000037941 */ /* 0x000fea0003800200 */
.L_x_241:
[----:B------:R-:W2:Y:S01]  /*57c0*/  LDG.E.64 R14, desc[UR8][R10.64+0x1800] ;  /* 0x001800080a0e7981 */ /* 0x000ea2000c1e1b00 */
[----:B------:R-:W-:Y:S01]  /*57d0*/  FSETP.GEU.AND P0, PT, R27, 1, PT ;  /* 0x3f8000001b00780b */ /* 0x000fe20003f0e000 */
[----:B------:R-:W-:Y:S01]  /*57e0*/  BSSY.RECONVERGENT B3, `(.L_x_244) ;  /* 0x0000010000037945 */ /* 0x000fe20003800200 */
[----:B------:R-:W-:-:S11]  /*57f0*/  VIADD R16, R6, 0x1 ;  /* 0x0000000106107836 */ /* 0x000fd60000000000 */
[----:B------:R-:W-:Y:S01]  /*5800*/  @P0 IADD3 R16, PT, PT, R6, RZ, RZ ;  /* 0x000000ff06100210 */ /* 0x000fe20007ffe0ff */
        /* <DEDUP_REMOVED lines=9> */
.L_x_245:
[----:B------:R-:W-:Y:S01]  /*58a0*/  FMUL.FTZ R27, R14, R15 ;  /* 0x0000000f0e1b7220 */ /* 0x000fe20000410000 */
[----:B------:R-:W-:-:S03]  /*58b0*/  FMUL.FTZ R9, R15, 0.5 ;  /* 0x3f0000000f097820 */ /* 0x000fc60000410000 */
[----:B------:R-:W-:-:S04]  /*58c0*/  FFMA R6, -R27, R27, R14 ;  /* 0x0000001b1b067223 */ /* 0x000fc8000000010e */
[----:B------:R-:W-:-:S07]  /*58d0*/  FFMA R27, R6, R9, R27 ;  /* 0x00000009061b7223 */ /* 0x000fce000000001b */
.L_x_246:
[----:B------:R-:W-:Y:S05]  /*58e0*/  BSYNC.RECONVERGENT B3 ;  /* 0x0000000000037941 */ /* 0x000fea0003800200 */
.L_x_244:
[----:B------:R-:W-:Y:S01]  /*58f0*/  VIADD R13, R13, 0x8 ;  /* 0x000000080d0d7836 */ /* 0x000fe20000000000 */
[----:B------:R-:W-:Y:S01]  /*5900*/  FSETP.GEU.AND P0, PT, R27, 1, PT ;  /* 0x3f8000001b00780b */ /* 0x000fe20003f0e000 */
[----:B------:R-:W-:Y:S01]  /*5910*/  VIADD R4, R4, 0x800 ;  /* 0x0000080004047836 */ /* 0x000fe20000000000 */
[----:B------:R-:W-:Y:S02]  /*5920*/  IADD3 R9, P2, PT, R10, 0x4000, RZ ;  /* 0x000040000a097810 */ /* 0x000fe40007f5e0ff */
[----:B------:R-:W-:Y:S02]  /*5930*/  ISETP.NE.AND P1, PT, R13, RZ, PT ;  /* 0x000000ff0d00720c */ /* 0x000fe40003f25270 */
[----:B------:R-:W-:Y:S02]  /*5940*/  IADD3 R6, PT, PT, R16, 0x1, RZ ;  /* 0x0000000110067810 */ /* 0x000fe40007ffe0ff */
[----:B------:R-:W-:-:S05]  /*5950*/  IADD3.X R10, PT, PT, RZ, R11, RZ, P2, !PT ;  /* 0x0000000bff0a7210 */ /* 0x000fca00017fe4ff */
[----:B------:R-:W-:-:S04]  /*5960*/  @P0 IMAD.MOV R6, RZ, RZ, R16 ;  /* 0x000000ffff060224 */ /* 0x000fc800078e0210 */
[----:B------:R-:W-:Y:S05]  /*5970*/  @P1 BRA `(.L_x_247) ;  /* 0xfffffff400741947 */ /* 0x000fea000383ffff */
.L_x_222:
[----:B------:R-:W-:Y:S05]  /*5980*/  BSYNC.RECONVERGENT B2 ;  /* 0x0000000000027941 */ /* 0x000fea0003800200 */
.L_x_221:
[----:B------:R-:W-:-:S13]  /*5990*/  ISETP.NE.AND P0, PT, R12, RZ, PT ;  /* 0x000000ff0c00720c */ /* 0x000fda0003f05270 */
[----:B------:R-:W-:Y:S05]  /*59a0*/  @!P0 BRA `(.L_x_220) ;  /* 0x00000008008c8947 */ /* 0x000fea0003800000 */
[----:B------:R-:W-:Y:S01]  /*59b0*/  ISETP.GE.U32.AND P0, PT, R12, 0x4, PT ;  /* 0x000000040c00780c */ /* 0x000fe20003f06070 */
[----:B------:R-:W-:-:S12]  /*59c0*/  BSSY.RECONVERGENT B2, `(.L_x_248) ;  /* 0x0000054000027945 */ /* 0x000fd80003800200 */
[----:B------:R-:W-:Y:S05]  /*59d0*/  @!P0 BRA `(.L_x_249) ;  /* 0x0000000400488947 */ /* 0x000fea0003800000 */
[----:B------:R-:W0:Y:S01]  /*59e0*/  LDCU.64 UR10, c[0x0][0x380] ;  /* 0x00007000ff0a77ac */ /* 0x000e220008000a00 */
[----:B------:R-:W-:-:S04]  /*59f0*/  IADD3 R9, P0, PT, R4, R7, RZ ;  /* 0x0000000704097210 */ /* 0x000fc80007f1e0ff */
[----:B------:R-:W-:Y:S02]  /*5a00*/  IADD3.X R12, PT, PT, RZ, R8, RZ, P0, !PT ;  /* 0x00000008ff0c7210 */ /* 0x000fe400007fe4ff */
        /* <DEDUP_REMOVED lines=13> */
.L_x_251:
[----:B------:R-:W-:Y:S01]  /*5ae0*/  FMUL.FTZ R27, R14, R13 ;  /* 0x0000000d0e1b7220 */ /* 0x000fe20000410000 */
[----:B------:R-:W-:-:S03]  /*5af0*/  FMUL.FTZ R9, R13, 0.5 ;  /* 0x3f0000000d097820 */ /* 0x000fc60000410000 */
[----:B------:R-:W-:-:S04]  /*5b00*/  FFMA R12, -R27, R27, R14 ;  /* 0x0000001b1b0c7223 */ /* 0x000fc8000000010e */
[----:B------:R-:W-:-:S07]  /*5b10*/  FFMA R27, R12, R9, R27 ;  /* 0x000000090c1b7223 */ /* 0x000fce000000001b */
.L_x_252:
[----:B------:R-:W-:Y:S05]  /*5b20*/  BSYNC.RECONVERGENT B3 ;  /* 0x0000000000037941 */ /* 0x000fea0003800200 */
.L_x_250:
        /* <DEDUP_REMOVED lines=14> */
.L_x_254:
[----:B------:R-:W-:Y:S01]  /*5c10*/  FMUL.FTZ R27, R14, R13 ;  /* 0x0000000d0e1b7220 */ /* 0x000fe20000410000 */
[----:B------:R-:W-:-:S03]  /*5c20*/  FMUL.FTZ R12, R13, 0.5 ;  /* 0x3f0000000d0c7820 */ /* 0x000fc60000410000 */
[----:B------:R-:W-:-:S04]  /*5c30*/  FFMA R6, -R27, R27, R14 ;  /* 0x0000001b1b067223 */ /* 0x000fc8000000010e */
[----:B------:R-:W-:-:S07]  /*5c40*/  FFMA R27, R6, R12, R27 ;  /* 0x0000000c061b7223 */ /* 0x000fce000000001b */
.L_x_255:
[----:B------:R-:W-:Y:S05]  /*5c50*/  BSYNC.RECONVERGENT B3 ;  /* 0x0000000000037941 */ /* 0x000fea0003800200 */
.L_x_253:
        /* <DEDUP_REMOVED lines=14> */
.L_x_257:
[----:B------:R-:W-:Y:S01]  /*5d40*/  FMUL.FTZ R27, R14, R13 ;  /* 0x0000000d0e1b7220 */ /* 0x000fe20000410000 */
[----:B------:R-:W-:-:S03]  /*5d50*/  FMUL.FTZ R9, R13, 0.5 ;  /* 0x3f0000000d097820 */ /* 0x000fc60000410000 */
[----:B------:R-:W-:-:S04]  /*5d60*/  FFMA R12, -R27, R27, R14 ;  /* 0x0000001b1b0c7223 */ /* 0x000fc8000000010e */
[----:B------:R-:W-:-:S07]  /*5d70*/  FFMA R27, R12, R9, R27 ;  /* 0x000000090c1b7223 */ /* 0x000fce000000001b */
.L_x_258:
[----:B------:R-:W-:Y:S05]  /*5d80*/  BSYNC.RECONVERGENT B3 ;  /* 0x0000000000037941 */ /* 0x000fea0003800200 */
.L_x_256:
        /* <DEDUP_REMOVED lines=14> */
.L_x_260:
[----:B------:R-:W-:Y:S01]  /*5e70*/  FMUL.FTZ R27, R14, R13 ;  /* 0x0000000d0e1b7220 */ /* 0x000fe20000410000 */
[----:B------:R-:W-:-:S03]  /*5e80*/  FMUL.FTZ R10, R13, 0.5 ;  /* 0x3f0000000d0a7820 */ /* 0x000fc60000410000 */
[----:B------:R-:W-:-:S04]  /*5e90*/  FFMA R6, -R27, R27, R14 ;  /* 0x0000001b1b067223 */ /* 0x000fc8000000010e */
[----:B------:R-:W-:-:S07]  /*5ea0*/  FFMA R27, R6, R10, R27 ;  /* 0x0000000a061b7223 */ /* 0x000fce000000001b */
.L_x_261:
[----:B------:R-:W-:Y:S05]  /*5eb0*/  BSYNC.RECONVERGENT B3 ;  /* 0x0000000000037941 */ /* 0x000fea0003800200 */
.L_x_259:
[----:B------:R-:W-:Y:S01]  /*5ec0*/  FSETP.GEU.AND P0, PT, R27, 1, PT ;  /* 0x3f8000001b00780b */ /* 0x000fe20003f0e000 */
[----:B------:R-:W-:Y:S01]  /*5ed0*/  VIADD R6, R9, 0x1 ;  /* 0x0000000109067836 */ /* 0x000fe20000000000 */
[----:B------:R-:W-:-:S11]  /*5ee0*/  IADD3 R4, PT, PT, R4, 0x400, RZ ;  /* 0x0000040004047810 */ /* 0x000fd60007ffe0ff */
[----:B------:R-:W-:-:S07]  /*5ef0*/  @P0 IMAD.MOV R6, RZ, RZ, R9 ;  /* 0x000000ffff060224 */ /* 0x000fce00078e0209 */
.L_x_249:
[----:B------:R-:W-:Y:S05]  /*5f00*/  BSYNC.RECONVERGENT B2 ;  /* 0x0000000000027941 */ /* 0x000fea0003800200 */
.L_x_248:
[----:B------:R-:W-:-:S13]  /*5f10*/  LOP3.LUT P0, R3, R3, 0x3, RZ, 0xc0, !PT ;  /* 0x0000000303037812 */ /* 0x000fda000780c0ff */
[----:B------:R-:W-:Y:S05]  /*5f20*/  @!P0 BRA `(.L_x_220) ;  /* 0x00000004002c8947 */ /* 0x000fea0003800000 */
[----:B------:R-:W-:Y:S01]  /*5f30*/  ISETP.NE.AND P0, PT, R3, 0x1, PT ;  /* 0x000000010300780c */ /* 0x000fe20003f05270 */
        /* <DEDUP_REMOVED lines=18> */
.L_x_265:
[----:B------:R-:W-:Y:S01]  /*6060*/  FMUL.FTZ R27, R14, R9 ;  /* 0x000000090e1b7220 */ /* 0x000fe20000410000 */
[----:B------:R-:W-:-:S03]  /*6070*/  FMUL.FTZ R3, R9, 0.5 ;  /* 0x3f00000009037820 */ /* 0x000fc60000410000 */
[----:B------:R-:W-:-:S04]  /*6080*/  FFMA R12, -R27, R27, R14 ;  /* 0x0000001b1b0c7223 */ /* 0x000fc8000000010e */
[----:B------:R-:W-:-:S07]  /*6090*/  FFMA R27, R12, R3, R27 ;  /* 0x000000030c1b7223 */ /* 0x000fce000000001b */
.L_x_266:
[----:B------:R-:W-:Y:S05]  /*60a0*/  BSYNC.RECONVERGENT B3 ;  /* 0x0000000000037941 */ /* 0x000fea0003800200 */
.L_x_264:
        /* <DEDUP_REMOVED lines=14> */
.L_x_268:
[----:B------:R-:W-:Y:S01]  /*6190*/  FMUL.FTZ R27, R14, R9 ;  /* 0x000000090e1b7220 */ /* 0x000fe20000410000 */
[----:B------:R-:W-:-:S03]  /*61a0*/  FMUL.FTZ R9, R9, 0.5 ;  /* 0x3f00000009097820 */ /* 0x000fc60000410000 */
[----:B------:R-:W-:-:S04]  /*61b0*/  FFMA R6, -R27, R27, R14 ;  /* 0x0000001b1b067223 */ /* 0x000fc8000000010e */
[----:B------:R-:W-:-:S07]  /*61c0*/  FFMA R27, R6, R9, R27 ;  /* 0x00000009061b7223 */ /* 0x000fce000000001b */
.L_x_269:
[----:B------:R-:W-:Y:S05]  /*61d0*/  BSYNC.RECONVERGENT B3 ;  /* 0x0000000000037941 */ /* 0x000fea0003800200 */
.L_x_267:
[----:B------:R-:W-:Y:S01]  /*61e0*/  FSETP.GEU.AND P0, PT, R27, 1, PT ;  /* 0x3f8000001b00780b */ /* 0x000fe20003f0e000 */
[----:B------:R-:W-:Y:S01]  /*61f0*/  VIADD R6, R3, 0x1 ;  /* 0x0000000103067836 */ /* 0x000fe20000000000 */
[----:B------:R-:W-:-:S11]  /*6200*/  IADD3 R4, PT, PT, R4, 0x200, RZ ;  /* 0x0000020004047810 */ /* 0x000fd60007ffe0ff */
[----:B------:R-:W-:-:S07]  /*6210*/  @P0 IMAD.MOV R6, RZ, RZ, R3 ;  /* 0x000000ffff060224 */ /* 0x000fce00078e0203 */
.L_x_263:
[----:B------:R-:W-:Y:S05]  /*6220*/  BSYNC.RECONVERGENT B2 ;  /* 0x0000000000027941 */ /* 0x000fea0003800200 */
.L_x_262:
[----:B------:R-:W-:-:S13]  /*6230*/  LOP3.LUT P0, RZ, R5, 0x100, RZ, 0xc0, !PT ;  /* 0x0000010005ff7812 */ /* 0x000fda000780c0ff */
[----:B------:R-:W-:Y:S05]  /*6240*/  @P0 BRA `(.L_x_220) ;  /* 0x0000000000640947 */ /* 0x000fea0003800000 */
[----:B------:R-:W0:Y:S01]  /*6250*/  LDCU.64 UR10, c[0x0][0x380] ;  /* 0x00007000ff0a77ac */ /* 0x000e220008000a00 */
[----:B------:R-:W-:-:S04]  /*6260*/  IADD3 R7, P0, PT, R4, R7, RZ ;  /* 0x0000000704077210 */ /* 0x000fc80007f1e0ff */
[----:B------:R-:W-:Y:S02]  /*6270*/  IADD3.X R8, PT, PT, RZ, R8, RZ, P0, !PT ;  /* 0x00000008ff087210 */ /* 0x000fe400007fe4ff */
        /* <DEDUP_REMOVED lines=13> */
.L_x_271:
[----:B------:R-:W-:Y:S01]  /*6350*/  FMUL.FTZ R27, R14, R7 ;  /* 0x000000070e1b7220 */ /* 0x000fe20000410000 */
[----:B------:R-:W-:-:S03]  /*6360*/  FMUL.FTZ R3, R7, 0.5 ;  /* 0x3f00000007037820 */ /* 0x000fc60000410000 */
[----:B------:R-:W-:-:S04]  /*6370*/  FFMA R4, -R27, R27, R14 ;  /* 0x0000001b1b047223 */ /* 0x000fc8000000010e */
[----:B------:R-:W-:-:S07]  /*6380*/  FFMA R27, R4, R3, R27 ;  /* 0x00000003041b7223 */ /* 0x000fce000000001b */
.L_x_272:
[----:B------:R-:W-:Y:S05]  /*6390*/  BSYNC.RECONVERGENT B2 ;  /* 0x0000000000027941 */ /* 0x000fea0003800200 */
.L_x_270:
[----:B------:R-:W-:Y:S02]  /*63a0*/  FSETP.GEU.AND P0, PT, R27, 1, PT ;  /* 0x3f8000001b00780b */ /* 0x000fe40003f0e000 */
[----:B------:R-:W-:-:S11]  /*63b0*/  IADD3 R3, PT, PT, R6, 0x1, RZ ;  /* 0x0000000106037810 */ /* 0x000fd60007ffe0ff */
[----:B------:R-:W-:-:S05]  /*63c0*/  @P0 IMAD.MOV R3, RZ, RZ, R6 ;  /* 0x000000ffff030224 */ /* 0x000fca00078e0206 */
[----:B------:R-:W-:-:S07]  /*63d0*/  MOV R6, R3 ;  /* 0x0000000300067202 */ /* 0x000fce0000000f00 */
.L_x_220:
[----:B------:R-:W-:Y:S05]  /*63e0*/  BSYNC.RECONVERGENT B1 ;  /* 0x0000000000017941 */ /* 0x000fea0003800200 */
.L_x_168:
        /* <DEDUP_REMOVED lines=11> */
[----:B------:R-:W-:Y:S02]  /*64a0*/  ISETP.GT.AND P0, PT, R9, 0x1b, PT ;  /* 0x0000001b0900780c */ /* 0x000fe40003f04270 */
[----:B------:R-:W-:-:S05]  /*64b0*/  IADD3 R4, PT, PT, R3, R4, RZ ;  /* 0x0000000403047210 */ /* 0x000fca0007ffe0ff */
        /* <DEDUP_REMOVED lines=14> */
[----:B------:R-:W-:Y:S02]  /*65a0*/  ISETP.NE.AND P0, PT, R2, RZ, PT ;  /* 0x000000ff0200720c */ /* 0x000fe40003f05270 */
[----:B------:R-:W-:-:S05]  /*65b0*/  IADD3 R3, PT, PT, R6, R3, RZ ;  /* 0x0000000306037210 */ /* 0x000fca0007ffe0ff */
[----:B------:R0:W-:Y:S01]  /*65c0*/  @!P1 STS [R4+0x8], R3 ;  /* 0x0000080304009388 */ /* 0x0001e20000000800 */
[----:B------:R-:W-:Y:S06]  /*65d0*/  BAR.SYNC.DEFER_BLOCKING 0x0 ;  /* 0x0000000000007b1d */ /* 0x000fec0000010000 */
[----:B------:R-:W-:Y:S05]  /*65e0*/  @P0 BRA `(.L_x_119) ;  /* 0x0000000000280947 */ /* 0x000fea0003800000 */
[----:B------:R-:W1:Y:S01]  /*65f0*/  S2UR UR5, SR_CgaCtaId ;  /* 0x00000000000579c3 */ /* 0x000e620000008800 */
[----:B------:R-:W-:Y:S02]  /*6600*/  UMOV UR4, 0x400 ;  /* 0x0000040000047882 */ /* 0x000fe40000000000 */
[----:B-1----:R-:W-:-:S09]  /*6610*/  ULEA UR4, UR5, UR4, 0x18 ;  /* 0x0000000405047291 */ /* 0x002fd2000f8ec0ff */
[----:B------:R-:W-:Y:S04]  /*6620*/  LDS R2, [UR4+0xc] ;  /* 0x00000c04ff027984 */ /* 0x000fe80008000800 */
[----:B0-----:R-:W0:Y:S04]  /*6630*/  LDS.128 R4, [UR4+0x10] ;  /* 0x00001004ff047984 */ /* 0x001e280008000c00 */
[----:B------:R-:W1:Y:S01]  /*6640*/  LDS.64 R8, [UR4+0x20] ;  /* 0x00002004ff087984 */ /* 0x000e620008000a00 */
[----:B0-----:R-:W-:-:S04]  /*6650*/  IADD3 R2, PT, PT, R4, R2, R3 ;  /* 0x0000000204027210 */ /* 0x001fc80007ffe003 */
[----:B------:R-:W-:-:S04]  /*6660*/  IADD3 R2, PT, PT, R6, R2, R5 ;  /* 0x0000000206027210 */ /* 0x000fc80007ffe005 */
[----:B-1----:R-:W-:-:S05]  /*6670*/  IADD3 R2, PT, PT, R8, R2, R7 ;  /* 0x0000000208027210 */ /* 0x002fca0007ffe007 */
[----:B------:R-:W-:-:S07]  /*6680*/  IMAD.IADD R3, R2, 0x1, R9 ;  /* 0x0000000102037824 */ /* 0x000fce00078e0209 */
.L_x_119:
[----:B------:R-:W-:Y:S05]  /*6690*/  BSYNC.RECONVERGENT B0 ;  /* 0x0000000000007941 */ /* 0x000fea0003800200 */
.L_x_57:
[----:B------:R-:W-:Y:S05]  /*66a0*/  @P0 EXIT ;  /* 0x000000000000094d */ /* 0x000fea0003800000 */
[----:B0-----:R-:W0:Y:S02]  /*66b0*/  LDC.64 R4, c[0x0][0x388] ;  /* 0x0000e200ff047b82 */ /* 0x001e240000000a00 */
[----:B0-----:R-:W-:-:S05]  /*66c0*/  IMAD.WIDE.U32 R4, R0, 0x4, R4 ;  /* 0x0000000400047825 */ /* 0x001fca00078e0004 */
[----:B------:R-:W-:Y:S01]  /*66d0*/  STG.E desc[UR8][R4.64], R3 ;  /* 0x0000000304007986 */ /* 0x000fe2000c101908 */
[----:B------:R-:W-:Y:S05]  /*66e0*/  EXIT ;  /* 0x000000000000794d */ /* 0x000fea0003800000 */
        .weak           $__internal_0_$__cuda_sm20_sqrt_rn_f32_slowpath
        .type           $__internal_0_$__cuda_sm20_sqrt_rn_f32_slowpath,@function
        .size           $__internal_0_$__cuda_sm20_sqrt_rn_f32_slowpath,(.L_x_1028 - $__internal_0_$__cuda_sm20_sqrt_rn_f32_slowpath)
$__internal_0_$__cuda_sm20_sqrt_rn_f32_slowpath:
[----:B------:R-:W-:-:S13]  /*66f0*/  LOP3.LUT P6, RZ, R14, 0x7fffffff, RZ, 0xc0, !PT ;  /* 0x7fffffff0eff7812 */ /* 0x000fda00078cc0ff */
[----:B------:R-:W-:Y:S01]  /*6700*/  @!P6 MOV R27, R14 ;  /* 0x0000000e001be202 */ /* 0x000fe20000000f00 */
[----:B------:R-:W-:Y:S06]  /*6710*/  @!P6 BRA `(.L_x_273) ;  /* 0x000000000040e947 */ /* 0x000fec0003800000 */
[----:B------:R-:W-:-:S13]  /*6720*/  FSETP.GEU.FTZ.AND P6, PT, R14, RZ, PT ;  /* 0x000000ff0e00720b */ /* 0x000fda0003fde000 */
[----:B------:R-:W-:Y:S01]  /*6730*/  @!P6 IMAD.MOV.U32 R27, RZ, RZ, 0x7fffffff ;  /* 0x7fffffffff1be424 */ /* 0x000fe200078e00ff */
[----:B------:R-:W-:Y:S06]  /*6740*/  @!P6 BRA `(.L_x_273) ;  /* 0x000000000034e947 */ /* 0x000fec0003800000 */
[----:B------:R-:W-:-:S13]  /*6750*/  FSETP.GTU.FTZ.AND P6, PT, |R14|, +INF , PT ;  /* 0x7f8000000e00780b */ /* 0x000fda0003fdc200 */
[----:B------:R-:W-:Y:S01]  /*6760*/  @P6 FADD.FTZ R27, R14, 1 ;  /* 0x3f8000000e1b6421 */ /* 0x000fe20000010000 */
[----:B------:R-:W-:Y:S06]  /*6770*/  @P6 BRA `(.L_x_273) ;  /* 0x0000000000286947 */ /* 0x000fec0003800000 */
[----:B------:R-:W-:-:S13]  /*6780*/  FSETP.NEU.FTZ.AND P6, PT, |R14|, +INF , PT ;  /* 0x7f8000000e00780b */ /* 0x000fda0003fdd200 */
[----:B------:R-:W-:-:S04]  /*6790*/  @P6 FFMA R15, R14, 1.84467440737095516160e+19, RZ ;  /* 0x5f8000000e0f6823 */ /* 0x000fc800000000ff */
[----:B------:R-:W0:Y:S02]  /*67a0*/  @P6 MUFU.RSQ R29, R15 ;  /* 0x0000000f001d6308 */ /* 0x000e240000001400 */
[----:B0-----:R-:W-:Y:S01]  /*67b0*/  @P6 FMUL.FTZ R28, R15, R29 ;  /* 0x0000001d0f1c6220 */ /* 0x001fe20000410000 */
[----:B------:R-:W-:-:S03]  /*67c0*/  @P6 FMUL.FTZ R29, R29, 0.5 ;  /* 0x3f0000001d1d6820 */ /* 0x000fc60000410000 */
[----:B------:R-:W-:-:S04]  /*67d0*/  @P6 FADD.FTZ R27, -R28, -RZ ;  /* 0x800000ff1c1b6221 */ /* 0x000fc80000010100 */
[----:B------:R-:W-:Y:S01]  /*67e0*/  @P6 FFMA R15, R28, R27, R15 ;  /* 0x0000001b1c0f6223 */ /* 0x000fe2000000000f */
[----:B------:R-:W-:-:S03]  /*67f0*/  @!P6 MOV R27, R14 ;  /* 0x0000000e001be202 */ /* 0x000fc60000000f00 */
[----:B------:R-:W-:-:S04]  /*6800*/  @P6 FFMA R29, R15, R29, R28 ;  /* 0x0000001d0f1d6223 */ /* 0x000fc8000000001c */
[----:B------:R-:W-:-:S07]  /*6810*/  @P6 FMUL.FTZ R27, R29, 2.3283064365386962891e-10 ;  /* 0x2f8000001d1b6820 */ /* 0x000fce0000410000 */
.L_x_273:
[----:B------:R-:W-:Y:S02]  /*6820*/  HFMA2 R15, -RZ, RZ, 0, 0 ;  /* 0x00000000ff0f7431 */ /* 0x000fe400000001ff */
[----:B------:R-:W-:-:S04]  /*6830*/  IMAD.MOV.U32 R14, RZ, RZ, R26 ;  /* 0x000000ffff0e7224 */ /* 0x000fc800078e001a */
[----:B------:R-:W-:Y:S05]  /*6840*/  RET.REL.NODEC R14 `(_ZN3cub18CUB_300001_SM_10006detail6reduce18DeviceReduceKernelINS2_10policy_hubIjyN4cuda3std3__44plusIjEEE10Policy1000EN6thrust24THRUST_300001_SM_1000_NS6detail15normal_iteratorINSD_10device_ptrI6float2EEEEyS9_j14isInsideCircleEEvT0_PT3_T1_NS0_13GridEvenShareISO_EET2_T4_) ;  /* 0xffffff940eec7950 */ /* 0x000fea0003c3ffff */
.L_x_274:
        /* <DEDUP_REMOVED lines=11> */
.L_x_1028:


//--------------------- .text._ZN3cub18CUB_300001_SM_10006detail6reduce28DeviceReduceSingleTileKernelINS2_10policy_hubIjyN4cuda3std3__44plusIjEEE10Policy1000EN6thrust24THRUST_300001_SM_1000_NS6detail15normal_iteratorINSD_10device_ptrI6float2EEEEPiyS9_ij14isInsideCircleEEvT0_T1_T2_T3_T4_T6_ --------------------------
	.section	.text._ZN3cub18CUB_300001_SM_10006detail6reduce28DeviceReduceSingleTileKernelINS2_10policy_hubIjyN4cuda3std3__44plusIjEEE10Policy1000EN6thrust24THRUST_300001_SM_1000_NS6detail15normal_iteratorINSD_10device_ptrI6float2EEEEPiyS9_ij14isInsideCircleEEvT0_T1_T2_T3_T4_T6_,"ax",@progbits
	.align	128
        .global         _ZN3cub18CUB_300001_SM_10006detail6reduce28DeviceReduceSingleTileKernelINS2_10policy_hubIjyN4cuda3std3__44plusIjEEE10Policy1000EN6thrust24THRUST_300001_SM_1000_NS6detail15normal_iteratorINSD_10device_ptrI6float2EEEEPiyS9_ij14isInsideCircleEEvT0_T1_T2_T3_T4_T6_
        .type           _ZN3cub18CUB_300001_SM_10006detail6reduce28DeviceReduceSingleTileKernelINS2_10policy_hubIjyN4cuda3std3__44plusIjEEE10Policy1000EN6thrust24THRUST_300001_SM_1000_NS6detail15normal_iteratorINSD_10device_ptrI6float2EEEEPiyS9_ij14isInsideCircleEEvT0_T1_T2_T3_T4_T6_,@function
        .size           _ZN3cub18CUB_300001_SM_10006detail6reduce28DeviceReduceSingleTileKernelINS2_10policy_hubIjyN4cuda3std3__44plusIjEEE10Policy1000EN6thrust24THRUST_300001_SM_1000_NS6detail15normal_iteratorINSD_10device_ptrI6float2EEEEPiyS9_ij14isInsideCircleEEvT0_T1_T2_T3_T4_T6_,(.L_x_1029 - _ZN3cub18CUB_300001_SM_10006detail6reduce28DeviceReduceSingleTileKernelINS2_10policy_hubIjyN4cuda3std3__44plusIjEEE10Policy1000EN6thrust24THRUST_300001_SM_1000_NS6detail15normal_iteratorINSD_10device_ptrI6float2EEEEPiyS9_ij14isInsideCircleEEvT0_T1_T2_T3_T4_T6_)
        .other          _ZN3cub18CUB_300001_SM_10006detail6reduce28DeviceReduceSingleTileKernelINS2_10policy_hubIjyN4cuda3std3__44plusIjEEE10Policy1000EN6thrust24THRUST_300001_SM_1000_NS6detail15normal_iteratorINSD_10device_ptrI6float2EEEEPiyS9_ij14isInsideCircleEEvT0_T1_T2_T3_T4_T6_,@"STO_CUDA_ENTRY STV_DEFAULT"
_ZN3cub18CUB_300001_SM_10006detail6reduce28DeviceReduceSingleTileKernelINS2_10policy_hubIjyN4cuda3std3__44plusIjEEE10Policy1000EN6thrust24THRUST_300001_SM_1000_NS6detail15normal_iteratorINSD_10device_ptrI6float2EEEEPiyS9_ij14isInsideCircleEEvT0_T1_T2_T3_T4_T6_:
.text._ZN3cub18CUB_300001_SM_10006detail6reduce28DeviceReduceSingleTileKernelINS2_10policy_hubIjyN4cuda3std3__44plusIjEEE10Policy1000EN6thrust24THRUST_300001_SM_1000_NS6detail15normal_iteratorINSD_10device_ptrI6float2EEEEPiyS9_ij14isInsideCircleEEvT0_T1_T2_T3_T4_T6_:
[----:B------:R-:W-:Y:S01]  /*0000*/  LDC R1, c[0x0][0x37c] ;  /* 0x0000df00ff017b82 */ /* 0x000fe20000000800 */
[----:B------:R-:W0:Y:S01]  /*0010*/  LDCU.64 UR4, c[0x0][0x390] ;  /* 0x00007200ff0477ac */ /* 0x000e220008000a00 */
[----:B------:R-:W1:Y:S01]  /*0020*/  LDCU.64 UR6, c[0x0][0x358] ;  /* 0x00006b00ff0677ac */ /* 0x000e620008000a00 */
[----:B0-----:R-:W-:-:S04]  /*0030*/  UISETP.NE.U32.AND UP0, UPT, UR4, URZ, UPT ;  /* 0x000000ff0400728c */ /* 0x001fc8000bf05070 */
[----:B------:R-:W-:-:S09]  /*0040*/  UISETP.NE.AND.EX UP0, UPT, UR5, URZ, UPT, UP0 ;  /* 0x000000ff0500728c */ /* 0x000fd2000bf05300 */
[----:B-1----:R-:W-:Y:S05]  /*0050*/  BRA.U UP0, `(.L_x_275) ;  /* 0x00000001001c7547 */ /* 0x002fea000b800000 */
[----:B------:R-:W0:Y:S02]  /*0060*/  S2R R0, SR_TID.X ;  /* 0x0000000000007919 */ /* 0x000e240000002100 */
[----:B0-----:R-:W-:-:S13]  /*0070*/  ISETP.NE.AND P0, PT, R0, RZ, PT ;  /* 0x000000ff0000720c */ /* 0x001fda0003f05270 */
[----:B------:R-:W-:Y:S05]  /*0080*/  @P0 EXIT ;  /* 0x000000000000094d */ /* 0x000fea0003800000 */
[----:B------:R-:W0:Y:S08]  /*0090*/  LDC R5, c[0x0][0x39c] ;  /* 0x0000e700ff057b82 */ /* 0x000e300000000800 */
[----:B------:R-:W0:Y:S02]  /*00a0*/  LDC.64 R2, c[0x0][0x388] ;  /* 0x0000e200ff027b82 */ /* 0x000e240000000a00 */
[----:B0-----:R-:W-:Y:S01]  /*00b0*/  STG.E desc[UR6][R2.64], R5 ;  /* 0x0000000502007986 */ /* 0x001fe2000c101906 */
[----:B------:R-:W-:Y:S05]  /*00c0*/  EXIT ;  /* 0x000000000000794d */ /* 0x000fea0003800000 */
.L_x_275:
[----:B------:R-:W-:Y:S01]  /*00d0*/  UISETP.GT.U32.AND UP0, UPT, UR4, 0xfff, UPT ;  /* 0x00000fff0400788c */ /* 0x000fe2000bf04070 */
[----:B------:R-:W-:Y:S03]  /*00e0*/  BSSY.RECONVERGENT B0, `(.L_x_276) ;  /* 0x0000634000007945 */ /* 0x000fe60003800200 */
[----:B------:R-:W-:-:S09]  /*00f0*/  UISETP.GT.U32.AND.EX UP0, UPT, UR5, URZ, UPT, UP0 ;  /* 0x000000ff0500728c */ /* 0x000fd2000bf04100 */
[----:B------:R-:W-:Y:S05]  /*0100*/  BRA.U UP0, `(.L_x_277) ;  /* 0x0000001d00887547 */ /* 0x000fea000b800000 */
[----:B------:R-:W0:Y:S01]  /*0110*/  S2R R5, SR_TID.X ;  /* 0x0000000000057919 */ /* 0x000e220000002100 */
[----:B------:R-:W-:Y:S01]  /*0120*/  BSSY.RECONVERGENT B1, `(.L_x_278) ;  /* 0x000001a000017945 */ /* 0x000fe20003800200 */
[----:B------:R-:W-:Y:S01]  /*0130*/  IMAD.MOV.U32 R7, RZ, RZ, RZ ;  /* 0x000000ffff077224 */ /* 0x000fe200078e00ff */
[----:B0-----:R-:W-:Y:S01]  /*0140*/  ISETP.GE.U32.AND P0, PT, R5, UR4, PT ;  /* 0x0000000405007c0c */ /* 0x001fe2000bf06070 */
[----:B------:R-:W-:-:S12]  /*0150*/  IMAD.MOV.U32 R4, RZ, RZ, R5 ;  /* 0x000000ffff047224 */ /* 0x000fd800078e0005 */
[----:B------:R-:W-:Y:S05]  /*0160*/  @P0 BRA `(.L_x_279) ;  /* 0x0000000000540947 */ /* 0x000fea0003800000 */
[----:B------:R-:W0:Y:S02]  /*0170*/  LDC.64 R2, c[0x0][0x380] ;  /* 0x0000e000ff027b82 */ /* 0x000e240000000a00 */
        /* <DEDUP_REMOVED lines=10> */
[----:B------:R-:W-:Y:S05]  /*0220*/  CALL.REL.NOINC `($__internal_1_$__cuda_sm20_sqrt_rn_f32_slowpath) ;  /* 0x0000006000987944 */ /* 0x000fea0003c00000 */
[----:B------:R-:W-:Y:S05]  /*0230*/  BRA `(.L_x_282) ;  /* 0x0000000000107947 */ /* 0x000fea0003800000 */
.L_x_281:
[----:B------:R-:W-:Y:S01]  /*0240*/  FMUL.FTZ R21, R16, R7 ;  /* 0x0000000710157220 */ /* 0x000fe20000410000 */
[----:B------:R-:W-:-:S03]  /*0250*/  FMUL.FTZ R7, R7, 0.5 ;  /* 0x3f00000007077820 */ /* 0x000fc60000410000 */
[----:B------:R-:W-:-:S04]  /*0260*/  FFMA R16, -R21, R21, R16 ;  /* 0x0000001515107223 */ /* 0x000fc80000000110 */
[----:B------:R-:W-:-:S07]  /*0270*/  FFMA R21, R16, R7, R21 ;  /* 0x0000000710157223 */ /* 0x000fce0000000015 */
.L_x_282:
[----:B------:R-:W-:Y:S05]  /*0280*/  BSYNC.RECONVERGENT B2 ;  /* 0x0000000000027941 */ /* 0x000fea0003800200 */
.L_x_280:
[----:B------:R-:W-:Y:S01]  /*0290*/  FSETP.GEU.AND P0, PT, R21, 1, PT ;  /* 0x3f8000001500780b */ /* 0x000fe20003f0e000 */
[----:B------:R-:W-:-:S03]  /*02a0*/  VIADD R4, R5, 0x100 ;  /* 0x0000010005047836 */ /* 0x000fc60000000000 */
[----:B------:R-:W-:-:S09]  /*02b0*/  SEL R7, RZ, 0x1, P0 ;  /* 0x00000001ff077807 */ /* 0x000fd20000000000 */
.L_x_279:
[----:B------:R-:W-:Y:S05]  /*02c0*/  BSYNC.RECONVERGENT B1 ;  /* 0x0000000000017941 */ /* 0x000fea0003800200 */
.L_x_278:
[----:B------:R-:W0:Y:S01]  /*02d0*/  LDCU UR4, c[0x0][0x390] ;  /* 0x00007200ff0477ac */ /* 0x000e220008000800 */
[----:B------:R-:W-:Y:S01]  /*02e0*/  BSSY.RECONVERGENT B1, `(.L_x_283) ;  /* 0x000014b000017945 */ /* 0x000fe20003800200 */
[----:B0-----:R-:W-:-:S13]  /*02f0*/  ISETP.GE.U32.AND P0, PT, R4, UR4, PT ;  /* 0x0000000404007c0c */ /* 0x001fda000bf06070 */
[----:B------:R-:W-:Y:S05]  /*0300*/  @P0 BRA `(.L_x_284) ;  /* 0x0000001400200947 */ /* 0x000fea0003800000 */
[----:B------:R-:W-:Y:S01]  /*0310*/  LOP3.LUT R0, RZ, R4, RZ, 0x33, !PT ;  /* 0x00000004ff007212 */ /* 0x000fe200078e33ff */
[----:B------:R-:W-:Y:S04]  /*0320*/  BSSY.RECONVERGENT B2, `(.L_x_285) ;  /* 0x00000aa000027945 */ /* 0x000fe80003800200 */
[----:B------:R-:W-:-:S05]  /*0330*/  VIADD R0, R0, UR4 ;  /* 0x0000000400007c36 */ /* 0x000fca0008000000 */
[C---:B------:R-:W-:Y:S02]  /*0340*/  ISETP.GE.U32.AND P0, PT, R0.reuse, 0x700, PT ;  /* 0x000007000000780c */ /* 0x040fe40003f06070 */
[----:B------:R-:W-:-:S04]  /*0350*/  LEA.HI R6, R0, 0x1, RZ, 0x18 ;  /* 0x0000000100067811 */ /* 0x000fc800078fc0ff */
[----:B------:R-:W-:-:S07]  /*0360*/  LOP3.LUT R10, R6, 0x7, RZ, 0xc0, !PT ;  /* 0x00000007060a7812 */ /* 0x000fce00078ec0ff */
[----:B------:R-:W-:Y:S05]  /*0370*/  @!P0 BRA `(.L_x_286) ;  /* 0x0000000800908947 */ /* 0x000fea0003800000 */
[----:B------:R-:W0:Y:S01]  /*0380*/  LDC.64 R2, c[0x0][0x380] ;  /* 0x0000e000ff027b82 */ /* 0x000e220000000a00 */
[----:B------:R-:W-:-:S04]  /*0390*/  LOP3.LUT R8, R6, 0x1fffff8, RZ, 0xc0, !PT ;  /* 0x01fffff806087812 */ /* 0x000fc800078ec0ff */
[----:B------:R-:W-:Y:S01]  /*03a0*/  IADD3 R8, PT, PT, -R8, RZ, RZ ;  /* 0x000000ff08087210 */ /* 0x000fe20007ffe1ff */
[----:B0-----:R-:W-:-:S03]  /*03b0*/  IMAD.WIDE.U32 R2, R4, 0x8, R2 ;  /* 0x0000000804027825 */ /* 0x001fc600078e0002 */
[----:B------:R-:W-:-:S05]  /*03c0*/  IADD3 R2, P0, PT, R2, 0x2000, RZ ;  /* 0x0000200002027810 */ /* 0x000fca0007f1e0ff */
[----:B------:R-:W-:-:S08]  /*03d0*/  IMAD.X R3, RZ, RZ, R3, P0 ;  /* 0x000000ffff037224 */ /* 0x000fd000000e0603 */
.L_x_311:
        /* <DEDUP_REMOVED lines=9> */
[----:B------:R-:W-:Y:S05]  /*0470*/  CALL.REL.NOINC `($__internal_1_$__cuda_sm20_sqrt_rn_f32_slowpath) ;  /* 0x0000006000047944 */ /* 0x000fea0003c00000 */
[----:B------:R-:W-:Y:S05]  /*0480*/  BRA `(.L_x_289) ;  /* 0x0000000000107947 */ /* 0x000fea0003800000 */
.L_x_288:
[----:B------:R-:W-:Y:S01]  /*0490*/  FMUL.FTZ R21, R16, R11 ;  /* 0x0000000b10157220 */ /* 0x000fe20000410000 */
[----:B------:R-:W-:-:S03]  /*04a0*/  FMUL.FTZ R9, R11, 0.5 ;  /* 0x3f0000000b097820 */ /* 0x000fc60000410000 */
[----:B------:R-:W-:-:S04]  /*04b0*/  FFMA R12, -R21, R21, R16 ;  /* 0x00000015150c7223 */ /* 0x000fc80000000110 */
[----:B------:R-:W-:-:S07]  /*04c0*/  FFMA R21, R12, R9, R21 ;  /* 0x000000090c157223 */ /* 0x000fce0000000015 */
.L_x_289:
[----:B------:R-:W-:Y:S05]  /*04d0*/  BSYNC.RECONVERGENT B3 ;  /* 0x0000000000037941 */ /* 0x000fea0003800200 */
.L_x_287:
        /* <DEDUP_REMOVED lines=12> */
[----:B------:R-:W-:Y:S05]  /*05a0*/  CALL.REL.NOINC `($__internal_1_$__cuda_sm20_sqrt_rn_f32_slowpath) ;  /* 0x0000005c00b87944 */ /* 0x000fea0003c00000 */
[----:B------:R-:W-:Y:S05]  /*05b0*/  BRA `(.L_x_292) ;  /* 0x0000000000107947 */ /* 0x000fea0003800000 */
.L_x_291:
[----:B------:R-:W-:Y:S01]  /*05c0*/  FMUL.FTZ R21, R16, R11 ;  /* 0x0000000b10157220 */ /* 0x000fe20000410000 */
[----:B------:R-:W-:-:S03]  /*05d0*/  FMUL.FTZ R7, R11, 0.5 ;  /* 0x3f0000000b077820 */ /* 0x000fc60000410000 */
[----:B------:R-:W-:-:S04]  /*05e0*/  FFMA R12, -R21, R21, R16 ;  /* 0x00000015150c7223 */ /* 0x000fc80000000110 */
[----:B------:R-:W-:-:S07]  /*05f0*/  FFMA R21, R12, R7, R21 ;  /* 0x000000070c157223 */ /* 0x000fce0000000015 */
.L_x_292:
[----:B------:R-:W-:Y:S05]  /*0600*/  BSYNC.RECONVERGENT B3 ;  /* 0x0000000000037941 */ /* 0x000fea0003800200 */
.L_x_290:
        /* <DEDUP_REMOVED lines=14> */
.L_x_294:
[----:B------:R-:W-:Y:S01]  /*06f0*/  FMUL.FTZ R21, R16, R11 ;  /* 0x0000000b10157220 */ /* 0x000fe20000410000 */
[----:B------:R-:W-:-:S03]  /*0700*/  FMUL.FTZ R9, R11, 0.5 ;  /* 0x3f0000000b097820 */ /* 0x000fc60000410000 */
[----:B------:R-:W-:-:S04]  /*0710*/  FFMA R12, -R21, R21, R16 ;  /* 0x00000015150c7223 */ /* 0x000fc80000000110 */
[----:B------:R-:W-:-:S07]  /*0720*/  FFMA R21, R12, R9, R21 ;  /* 0x000000090c157223 */ /* 0x000fce0000000015 */
.L_x_295:
[----:B------:R-:W-:Y:S05]  /*0730*/  BSYNC.RECONVERGENT B3 ;  /* 0x0000000000037941 */ /* 0x000fea0003800200 */
.L_x_293:
        /* <DEDUP_REMOVED lines=14> */
.L_x_297:
[----:B------:R-:W-:Y:S01]  /*0820*/  FMUL.FTZ R21, R16, R11 ;  /* 0x0000000b10157220 */ /* 0x000fe20000410000 */
[----:B------:R-:W-:-:S03]  /*0830*/  FMUL.FTZ R7, R11, 0.5 ;  /* 0x3f0000000b077820 */ /* 0x000fc60000410000 */
[----:B------:R-:W-:-:S04]  /*0840*/  FFMA R12, -R21, R21, R16 ;  /* 0x00000015150c7223 */ /* 0x000fc80000000110 */
[----:B------:R-:W-:-:S07]  /*0850*/  FFMA R21, R12, R7, R21 ;  /* 0x000000070c157223 */ /* 0x000fce0000000015 */
.L_x_298:
[----:B------:R-:W-:Y:S05]  /*0860*/  BSYNC.RECONVERGENT B3 ;  /* 0x0000000000037941 */ /* 0x000fea0003800200 */
.L_x_296:
        /* <DEDUP_REMOVED lines=12> */
[----:B------:R-:W-:Y:S05]  /*0930*/  CALL.REL.NOINC `($__internal_1_$__cuda_sm20_sqrt_rn_f32_slowpath) ;  /* 0x0000005800d47944 */ /* 0x000fea0003c00000 */
[----:B------:R-:W-:Y:S05]  /*0940*/  BRA `(.L_x_301) ;  /* 0x0000000000107947 */ /* 0x000fea0003800000 */
.L_x_300:
[----:B------:R-:W-:Y:S01]  /*0950*/  FMUL.FTZ R21, R16, R11 ;  /* 0x0000000b10157220 */ /* 0x000fe20000410000 */
[----:B------:R-:W-:-:S03]  /*0960*/  FMUL.FTZ R9, R11, 0.5 ;  /* 0x3f0000000b097820 */ /* 0x000fc60000410000 */
[----:B------:R-:W-:-:S04]  /*0970*/  FFMA R12, -R21, R21, R16 ;  /* 0x00000015150c7223 */ /* 0x000fc80000000110 */
[----:B------:R-:W-:-:S07]  /*0980*/  FFMA R21, R12, R9, R21 ;  /* 0x000000090c157223 */ /* 0x000fce0000000015 */
.L_x_301:
[----:B------:R-:W-:Y:S05]  /*0990*/  BSYNC.RECONVERGENT B3 ;  /* 0x0000000000037941 */ /* 0x000fea0003800200 */
.L_x_299:
        /* <DEDUP_REMOVED lines=12> */
[----:B------:R-:W-:Y:S05]  /*0a60*/  CALL.REL.NOINC `($__internal_1_$__cuda_sm20_sqrt_rn_f32_slowpath) ;  /* 0x0000005800887944 */ /* 0x000fea0003c00000 */
[----:B------:R-:W-:Y:S05]  /*0a70*/  BRA `(.L_x_304) ;  /* 0x0000000000107947 */ /* 0x000fea0003800000 */
.L_x_303:
[----:B------:R-:W-:Y:S01]  /*0a80*/  FMUL.FTZ R21, R16, R11 ;  /* 0x0000000b10157220 */ /* 0x000fe20000410000 */
[----:B------:R-:W-:-:S03]  /*0a90*/  FMUL.FTZ R7, R11, 0.5 ;  /* 0x3f0000000b077820 */ /* 0x000fc60000410000 */
[----:B------:R-:W-:-:S04]  /*0aa0*/  FFMA R12, -R21, R21, R16 ;  /* 0x00000015150c7223 */ /* 0x000fc80000000110 */
[----:B------:R-:W-:-:S07]  /*0ab0*/  FFMA R21, R12, R7, R21 ;  /* 0x000000070c157223 */ /* 0x000fce0000000015 */
.L_x_304:
[----:B------:R-:W-:Y:S05]  /*0ac0*/  BSYNC.RECONVERGENT B3 ;  /* 0x0000000000037941 */ /* 0x000fea0003800200 */
.L_x_302:
        /* <DEDUP_REMOVED lines=14> */
.L_x_306:
[----:B------:R-:W-:Y:S01]  /*0bb0*/  FMUL.FTZ R21, R16, R11 ;  /* 0x0000000b10157220 */ /* 0x000fe20000410000 */
[----:B------:R-:W-:-:S03]  /*0bc0*/  FMUL.FTZ R9, R11, 0.5 ;  /* 0x3f0000000b097820 */ /* 0x000fc60000410000 */
[----:B------:R-:W-:-:S04]  /*0bd0*/  FFMA R12, -R21, R21, R16 ;  /* 0x00000015150c7223 */ /* 0x000fc80000000110 */
[----:B------:R-:W-:-:S07]  /*0be0*/  FFMA R21, R12, R9, R21 ;  /* 0x000000090c157223 */ /* 0x000fce0000000015 */
.L_x_307:
[----:B------:R-:W-:Y:S05]  /*0bf0*/  BSYNC.RECONVERGENT B3 ;  /* 0x0000000000037941 */ /* 0x000fea0003800200 */
.L_x_305:
        /* <DEDUP_REMOVED lines=14> */
.L_x_309:
[----:B------:R-:W-:Y:S01]  /*0ce0*/  FMUL.FTZ R21, R16, R11 ;  /* 0x0000000b10157220 */ /* 0x000fe20000410000 */
[----:B------:R-:W-:-:S03]  /*0cf0*/  FMUL.FTZ R7, R11, 0.5 ;  /* 0x3f0000000b077820 */ /* 0x000fc60000410000 */
[----:B------:R-:W-:-:S04]  /*0d00*/  FFMA R12, -R21, R21, R16 ;  /* 0x00000015150c7223 */ /* 0x000fc80000000110 */
[----:B------:R-:W-:-:S07]  /*0d10*/  FFMA R21, R12, R7, R21 ;  /* 0x000000070c157223 */ /* 0x000fce0000000015 */
.L_x_310:
[----:B------:R-:W-:Y:S05]  /*0d20*/  BSYNC.RECONVERGENT B3 ;  /* 0x0000000000037941 */ /* 0x000fea0003800200 */
.L_x_308:
[----:B------:R-:W-:Y:S01]  /*0d30*/  IADD3 R8, PT, PT, R8, 0x8, RZ ;  /* 0x0000000808087810 */ /* 0x000fe20007ffe0ff */
[----:B------:R-:W-:Y:S01]  /*0d40*/  VIADD R7, R9, 0x1 ;  /* 0x0000000109077836 */ /* 0x000fe20000000000 */
[----:B------:R-:W-:Y:S02]  /*0d50*/  FSETP.GEU.AND P0, PT, R21, 1, PT ;  /* 0x3f8000001500780b */ /* 0x000fe40003f0e000 */
[----:B------:R-:W-:Y:S02]  /*0d60*/  ISETP.NE.AND P1, PT, R8, RZ, PT ;  /* 0x000000ff0800720c */ /* 0x000fe40003f25270 */
[----:B------:R-:W-:Y:S02]  /*0d70*/  IADD3 R2, P2, PT, R2, 0x4000, RZ ;  /* 0x0000400002027810 */ /* 0x000fe40007f5e0ff */
[----:B------:R-:W-:-:S03]  /*0d80*/  IADD3 R4, PT, PT, R4, 0x800, RZ ;  /* 0x0000080004047810 */ /* 0x000fc60007ffe0ff */
[----:B------:R-:W-:-:S04]  /*0d90*/  IMAD.X R3, RZ, RZ, R3, P2 ;  /* 0x000000ffff037224 */ /* 0x000fc800010e0603 */
[----:B------:R-:W-:Y:S02]  /*0da0*/  @P0 IADD3 R7, PT, PT, R9, RZ, RZ ;  /* 0x000000ff09070210 */ /* 0x000fe40007ffe0ff */
[----:B------:R-:W-:Y:S05]  /*0db0*/  @P1 BRA `(.L_x_311) ;  /* 0xfffffff400881947 */ /* 0x000fea000383ffff */
.L_x_286:
[----:B------:R-:W-:Y:S05]  /*0dc0*/  BSYNC.RECONVERGENT B2 ;  /* 0x0000000000027941 */ /* 0x000fea0003800200 */
.L_x_285:
[----:B------:R-:W-:-:S13]  /*0dd0*/  ISETP.NE.AND P0, PT, R10, RZ, PT ;  /* 0x000000ff0a00720c */ /* 0x000fda0003f05270 */
[----:B------:R-:W-:Y:S05]  /*0de0*/  @!P0 BRA `(.L_x_284) ;  /* 0x0000000800688947 */ /* 0x000fea0003800000 */
[----:B------:R-:W-:Y:S01]  /*0df0*/  ISETP.GE.U32.AND P0, PT, R10, 0x4, PT ;  /* 0x000000040a00780c */ /* 0x000fe20003f06070 */
[----:B------:R-:W-:-:S12]  /*0e00*/  BSSY.RECONVERGENT B2, `(.L_x_312) ;  /* 0x0000051000027945 */ /* 0x000fd80003800200 */
[----:B------:R-:W-:Y:S05]  /*0e10*/  @!P0 BRA `(.L_x_313) ;  /* 0x00000004003c8947 */ /* 0x000fea0003800000 */
[----:B------:R-:W0:Y:S02]  /*0e20*/  LDC.64 R2, c[0x0][0x380] ;  /* 0x0000e000ff027b82 */ /* 0x000e240000000a00 */
[----:B0-----:R-:W-:-:S05]  /*0e30*/  IMAD.WIDE R2, R4, 0x8, R2 ;  /* 0x0000000804027825 */ /* 0x001fca00078e0202 */
        /* <DEDUP_REMOVED lines=11> */
.L_x_315:
[----:B------:R-:W-:Y:S01]  /*0ef0*/  FMUL.FTZ R21, R16, R9 ;  /* 0x0000000910157220 */ /* 0x000fe20000410000 */
[----:B------:R-:W-:-:S03]  /*0f00*/  FMUL.FTZ R9, R9, 0.5 ;  /* 0x3f00000009097820 */ /* 0x000fc60000410000 */
[----:B------:R-:W-:-:S04]  /*0f10*/  FFMA R8, -R21, R21, R16 ;  /* 0x0000001515087223 */ /* 0x000fc80000000110 */
[----:B------:R-:W-:-:S07]  /*0f20*/  FFMA R21, R8, R9, R21 ;  /* 0x0000000908157223 */ /* 0x000fce0000000015 */
.L_x_316:
[----:B------:R-:W-:Y:S05]  /*0f30*/  BSYNC.RECONVERGENT B3 ;  /* 0x0000000000037941 */ /* 0x000fea0003800200 */
.L_x_314:
        /* <DEDUP_REMOVED lines=14> */
.L_x_318:
[----:B------:R-:W-:Y:S01]  /*1020*/  FMUL.FTZ R21, R16, R9 ;  /* 0x0000000910157220 */ /* 0x000fe20000410000 */
[----:B------:R-:W-:-:S03]  /*1030*/  FMUL.FTZ R7, R9, 0.5 ;  /* 0x3f00000009077820 */ /* 0x000fc60000410000 */
[----:B------:R-:W-:-:S04]  /*1040*/  FFMA R10, -R21, R21, R16 ;  /* 0x00000015150a7223 */ /* 0x000fc80000000110 */
[----:B------:R-:W-:-:S07]  /*1050*/  FFMA R21, R10, R7, R21 ;  /* 0x000000070a157223 */ /* 0x000fce0000000015 */
.L_x_319:
[----:B------:R-:W-:Y:S05]  /*1060*/  BSYNC.RECONVERGENT B3 ;  /* 0x0000000000037941 */ /* 0x000fea0003800200 */
.L_x_317:
        /* <DEDUP_REMOVED lines=14> */
.L_x_321:
[----:B------:R-:W-:Y:S01]  /*1150*/  FMUL.FTZ R21, R16, R9 ;  /* 0x0000000910157220 */ /* 0x000fe20000410000 */
[----:B------:R-:W-:-:S03]  /*1160*/  FMUL.FTZ R9, R9, 0.5 ;  /* 0x3f00000009097820 */ /* 0x000fc60000410000 */
[----:B------:R-:W-:-:S04]  /*1170*/  FFMA R8, -R21, R21, R16 ;  /* 0x0000001515087223 */ /* 0x000fc80000000110 */
[----:B------:R-:W-:-:S07]  /*1180*/  FFMA R21, R8, R9, R21 ;  /* 0x0000000908157223 */ /* 0x000fce0000000015 */
.L_x_322:
[----:B------:R-:W-:Y:S05]  /*1190*/  BSYNC.RECONVERGENT B3 ;  /* 0x0000000000037941 */ /* 0x000fea0003800200 */
.L_x_320:
        /* <DEDUP_REMOVED lines=14> */
.L_x_324:
[----:B------:R-:W-:Y:S01]  /*1280*/  FMUL.FTZ R21, R16, R9 ;  /* 0x0000000910157220 */ /* 0x000fe20000410000 */
[----:B------:R-:W-:-:S03]  /*1290*/  FMUL.FTZ R3, R9, 0.5 ;  /* 0x3f00000009037820 */ /* 0x000fc60000410000 */
[----:B------:R-:W-:-:S04]  /*12a0*/  FFMA R2, -R21, R21, R16 ;  /* 0x0000001515027223 */ /* 0x000fc80000000110 */
[----:B------:R-:W-:-:S07]  /*12b0*/  FFMA R21, R2, R3, R21 ;  /* 0x0000000302157223 */ /* 0x000fce0000000015 */
.L_x_325:
[----:B------:R-:W-:Y:S05]  /*12c0*/  BSYNC.RECONVERGENT B3 ;  /* 0x0000000000037941 */ /* 0x000fea0003800200 */
.L_x_323:
[----:B------:R-:W-:Y:S01]  /*12d0*/  FSETP.GEU.AND P0, PT, R21, 1, PT ;  /* 0x3f8000001500780b */ /* 0x000fe20003f0e000 */
[----:B------:R-:W-:Y:S01]  /*12e0*/  VIADD R7, R8, 0x1 ;  /* 0x0000000108077836 */ /* 0x000fe20000000000 */
[----:B------:R-:W-:-:S11]  /*12f0*/  IADD3 R4, PT, PT, R4, 0x400, RZ ;  /* 0x0000040004047810 */ /* 0x000fd60007ffe0ff */
[----:B------:R-:W-:-:S07]  /*1300*/  @P0 IMAD.MOV R7, RZ, RZ, R8 ;  /* 0x000000ffff070224 */ /* 0x000fce00078e0208 */
.L_x_313:
[----:B------:R-:W-:Y:S05]  /*1310*/  BSYNC.RECONVERGENT B2 ;  /* 0x0000000000027941 */ /* 0x000fea0003800200 */
.L_x_312:
[----:B------:R-:W-:-:S13]  /*1320*/  LOP3.LUT P0, R6, R6, 0x3, RZ, 0xc0, !PT ;  /* 0x0000000306067812 */ /* 0x000fda000780c0ff */
[----:B------:R-:W-:Y:S05]  /*1330*/  @!P0 BRA `(.L_x_284) ;  /* 0x0000000400148947 */ /* 0x000fea0003800000 */
[----:B------:R-:W-:Y:S01]  /*1340*/  ISETP.NE.AND P0, PT, R6, 0x1, PT ;  /* 0x000000010600780c */ /* 0x000fe20003f05270 */
        /* <DEDUP_REMOVED lines=15> */
.L_x_329:
[----:B------:R-:W-:Y:S01]  /*1440*/  FMUL.FTZ R21, R16, R9 ;  /* 0x0000000910157220 */ /* 0x000fe20000410000 */
[----:B------:R-:W-:-:S03]  /*1450*/  FMUL.FTZ R8, R9, 0.5 ;  /* 0x3f00000009087820 */ /* 0x000fc60000410000 */
[----:B------:R-:W-:-:S04]  /*1460*/  FFMA R6, -R21, R21, R16 ;  /* 0x0000001515067223 */ /* 0x000fc80000000110 */
[----:B------:R-:W-:-:S07]  /*1470*/  FFMA R21, R6, R8, R21 ;  /* 0x0000000806157223 */ /* 0x000fce0000000015 */
.L_x_330:
[----:B------:R-:W-:Y:S05]  /*1480*/  BSYNC.RECONVERGENT B3 ;  /* 0x0000000000037941 */ /* 0x000fea0003800200 */
.L_x_328:
        /* <DEDUP_REMOVED lines=14> */
.L_x_332:
[----:B------:R-:W-:Y:S01]  /*1570*/  FMUL.FTZ R21, R16, R9 ;  /* 0x0000000910157220 */ /* 0x000fe20000410000 */
[----:B------:R-:W-:-:S03]  /*1580*/  FMUL.FTZ R3, R9, 0.5 ;  /* 0x3f00000009037820 */ /* 0x000fc60000410000 */
[----:B------:R-:W-:-:S04]  /*1590*/  FFMA R2, -R21, R21, R16 ;  /* 0x0000001515027223 */ /* 0x000fc80000000110 */
[----:B------:R-:W-:-:S07]  /*15a0*/  FFMA R21, R2, R3, R21 ;  /* 0x0000000302157223 */ /* 0x000fce0000000015 */
.L_x_333:
[----:B------:R-:W-:Y:S05]  /*15b0*/  BSYNC.RECONVERGENT B3 ;  /* 0x0000000000037941 */ /* 0x000fea0003800200 */
.L_x_331:
[----:B------:R-:W-:Y:S01]  /*15c0*/  FSETP.GEU.AND P0, PT, R21, 1, PT ;  /* 0x3f8000001500780b */ /* 0x000fe20003f0e000 */
[----:B------:R-:W-:Y:S01]  /*15d0*/  VIADD R4, R4, 0x200 ;  /* 0x0000020004047836 */ /* 0x000fe20000000000 */
[----:B------:R-:W-:-:S11]  /*15e0*/  IADD3 R7, PT, PT, R6, 0x1, RZ ;  /* 0x0000000106077810 */ /* 0x000fd60007ffe0ff */
[----:B------:R-:W-:-:S07]  /*15f0*/  @P0 IADD3 R7, PT, PT, R6, RZ, RZ ;  /* 0x000000ff06070210 */ /* 0x000fce0007ffe0ff */
.L_x_327:
[----:B------:R-:W-:Y:S05]  /*1600*/  BSYNC.RECONVERGENT B2 ;  /* 0x0000000000027941 */ /* 0x000fea0003800200 */
.L_x_326:
[----:B------:R-:W-:-:S13]  /*1610*/  LOP3.LUT P0, RZ, R0, 0x100, RZ, 0xc0, !PT ;  /* 0x0000010000ff7812 */ /* 0x000fda000780c0ff */
[----:B------:R-:W-:Y:S05]  /*1620*/  @P0 BRA `(.L_x_284) ;  /* 0x0000000000580947 */ /* 0x000fea0003800000 */
[----:B------:R-:W0:Y:S02]  /*1630*/  LDC.64 R2, c[0x0][0x380] ;  /* 0x0000e000ff027b82 */ /* 0x000e240000000a00 */
[----:B0-----:R-:W-:-:S06]  /*1640*/  IMAD.WIDE R2, R4, 0x8, R2 ;  /* 0x0000000804027825 */ /* 0x001fcc00078e0202 */
        /* <DEDUP_REMOVED lines=11> */
.L_x_335:
[----:B------:R-:W-:Y:S01]  /*1700*/  FMUL.FTZ R21, R16, R9 ;  /* 0x0000000910157220 */ /* 0x000fe20000410000 */
[----:B------:R-:W-:-:S03]  /*1710*/  FMUL.FTZ R2, R9, 0.5 ;  /* 0x3f00000009027820 */ /* 0x000fc60000410000 */
[----:B------:R-:W-:-:S04]  /*1720*/  FFMA R0, -R21, R21, R16 ;  /* 0x0000001515007223 */ /* 0x000fc80000000110 */
[----:B------:R-:W-:-:S07]  /*1730*/  FFMA R21, R0, R2, R21 ;  /* 0x0000000200157223 */ /* 0x000fce0000000015 */
.L_x_336:
[----:B------:R-:W-:Y:S05]  /*1740*/  BSYNC.RECONVERGENT B2 ;  /* 0x0000000000027941 */ /* 0x000fea0003800200 */
.L_x_334:
[----:B------:R-:W-:Y:S02]  /*1750*/  FSETP.GEU.AND P0, PT, R21, 1, PT ;  /* 0x3f8000001500780b */ /* 0x000fe40003f0e000 */
[----:B------:R-:W-:-:S11]  /*1760*/  IADD3 R0, PT, PT, R7, 0x1, RZ ;  /* 0x0000000107007810 */ /* 0x000fd60007ffe0ff */
[----:B------:R-:W-:-:S05]  /*1770*/  @P0 IMAD.MOV R0, RZ, RZ, R7 ;  /* 0x000000ffff000224 */ /* 0x000fca00078e0207 */
[----:B------:R-:W-:-:S07]  /*1780*/  MOV R7, R0 ;  /* 0x0000000000077202 */ /* 0x000fce0000000f00 */
.L_x_284:
[----:B------:R-:W-:Y:S05]  /*1790*/  BSYNC.RECONVERGENT B1 ;  /* 0x0000000000017941 */ /* 0x000fea0003800200 */
.L_x_283:
[----:B------:R-:W0:Y:S02]  /*17a0*/  LDC.64 R2, c[0x0][0x390] ;  /* 0x0000e400ff027b82 */ /* 0x000e240000000a00 */
[----:B0-----:R-:W-:-:S04]  /*17b0*/  ISETP.GE.U32.AND P0, PT, R2, 0x100, PT ;  /* 0x000001000200780c */ /* 0x001fc80003f06070 */
[----:B------:R-:W-:-:S13]  /*17c0*/  ISETP.GE.U32.AND.EX P0, PT, R3, RZ, PT, P0 ;  /* 0x000000ff0300720c */ /* 0x000fda0003f06100 */
[----:B------:R-:W-:Y:S05]  /*17d0*/  @!P0 BRA `(.L_x_337) ;  /* 0x0000000000ac8947 */ /* 0x000fea0003800000 */
[----:B------:R-:W0:Y:S01]  /*17e0*/  S2R R6, SR_LANEID ;  /* 0x0000000000067919 */ /* 0x000e220000000000 */
[----:B------:R-:W-:Y:S01]  /*17f0*/  ISETP.NE.AND P5, PT, R5, RZ, PT ;  /* 0x000000ff0500720c */ /* 0x000fe20003fa5270 */
[----:B------:R-:W1:Y:S01]  /*1800*/  SHFL.DOWN PT, R0, R7, 0x1, 0x1f ;  /* 0x08201f0007007f89 */ /* 0x000e6200000e0000 */
[C---:B0-----:R-:W-:Y:S02]  /*1810*/  ISETP.GT.AND P0, PT, R6.reuse, 0x1e, PT ;  /* 0x0000001e0600780c */ /* 0x041fe40003f04270 */
[----:B------:R-:W-:Y:S02]  /*1820*/  ISETP.NE.AND P1, PT, R6, RZ, PT ;  /* 0x000000ff0600720c */ /* 0x000fe40003f25270 */
[----:B-1----:R-:W-:Y:S02]  /*1830*/  SEL R0, R0, RZ, !P0 ;  /* 0x000000ff00007207 */ /* 0x002fe40004000000 */
[----:B------:R-:W-:-:S03]  /*1840*/  ISETP.GT.AND P0, PT, R6, 0x1d, PT ;  /* 0x0000001d0600780c */ /* 0x000fc60003f04270 */
[----:B------:R-:W-:-:S05]  /*1850*/  IMAD.IADD R0, R0, 0x1, R7 ;  /* 0x0000000100007824 */ /* 0x000fca00078e0207 */
[----:B------:R-:W0:Y:S01]  /*1860*/  SHFL.DOWN PT, R2, R0, 0x2, 0x1f ;  /* 0x08401f0000027f89 */ /* 0x000e2200000e0000 */
[----:B------:R-:W1:Y:S01]  /*1870*/  @!P1 S2R R9, SR_CgaCtaId ;  /* 0x0000000000099919 */ /* 0x000e620000008800 */
[----:B0-----:R-:W-:Y:S02]  /*1880*/  SEL R3, R2, RZ, !P0 ;  /* 0x000000ff02037207 */ /* 0x001fe40004000000 */
[----:B------:R-:W-:Y:S02]  /*1890*/  ISETP.GT.AND P0, PT, R6, 0x1b, PT ;  /* 0x0000001b0600780c */ /* 0x000fe40003f04270 */
[----:B------:R-:W-:-:S05]  /*18a0*/  IADD3 R3, PT, PT, R0, R3, RZ ;  /* 0x0000000300037210 */ /* 0x000fca0007ffe0ff */
[----:B------:R-:W0:Y:S02]  /*18b0*/  SHFL.DOWN PT, R2, R3, 0x4, 0x1f ;  /* 0x08801f0003027f89 */ /* 0x000e2400000e0000 */
[----:B0-----:R-:W-:Y:S02]  /*18c0*/  SEL R2, R2, RZ, !P0 ;  /* 0x000000ff02027207 */ /* 0x001fe40004000000 */
[----:B------:R-:W-:-:S03]  /*18d0*/  ISETP.GT.AND P0, PT, R6, 0x17, PT ;  /* 0x000000170600780c */ /* 0x000fc60003f04270 */
[----:B------:R-:W-:Y:S01]  /*18e0*/  IMAD.IADD R2, R3, 0x1, R2 ;  /* 0x0000000103027824 */ /* 0x000fe200078e0202 */
[----:B------:R-:W-:-:S04]  /*18f0*/  @!P1 SHF.R.U32.HI R3, RZ, 0x3, R5 ;  /* 0x00000003ff039819 */ /* 0x000fc80000011605 */
[----:B------:R-:W0:Y:S01]  /*1900*/  SHFL.DOWN PT, R4, R2, 0x8, 0x1f ;  /* 0x09001f0002047f89 */ /* 0x000e2200000e0000 */
[----:B------:R-:W-:Y:S02]  /*1910*/  @!P1 LOP3.LUT R3, R3, 0x7c, RZ, 0xc0, !PT ;  /* 0x0000007c03039812 */ /* 0x000fe400078ec0ff */
[----:B0-----:R-:W-:Y:S02]  /*1920*/  SEL R7, R4, RZ, !P0 ;  /* 0x000000ff04077207 */ /* 0x001fe40004000000 */
[----:B------:R-:W-:Y:S02]  /*1930*/  @!P1 MOV R4, 0x400 ;  /* 0x0000040000049802 */ /* 0x000fe40000000f00 */
[----:B------:R-:W-:Y:S02]  /*1940*/  IADD3 R7, PT, PT, R2, R7, RZ ;  /* 0x0000000702077210 */ /* 0x000fe40007ffe0ff */
[----:B------:R-:W-:Y:S02]  /*1950*/  ISETP.GT.AND P0, PT, R6, 0xf, PT ;  /* 0x0000000f0600780c */ /* 0x000fe40003f04270 */
[----:B-1----:R-:W-:Y:S01]  /*1960*/  @!P1 LEA R4, R9, R4, 0x18 ;  /* 0x0000000409049211 */ /* 0x002fe200078ec0ff */
[----:B------:R-:W0:Y:S04]  /*1970*/  SHFL.DOWN PT, R0, R7, 0x10, 0x1f ;  /* 0x0a001f0007007f89 */ /* 0x000e2800000e0000 */
[----:B------:R-:W-:Y:S01]  /*1980*/  @!P1 IMAD.IADD R4, R3, 0x1, R4 ;  /* 0x0000000103049824 */ /* 0x000fe200078e0204 */
[----:B0-----:R-:W-:-:S04]  /*1990*/  SEL R0, R0, RZ, !P0 ;  /* 0x000000ff00007207 */ /* 0x001fc80004000000 */
[----:B------:R-:W-:-:S05]  /*19a0*/  IADD3 R9, PT, PT, R7, R0, RZ ;  /* 0x0000000007097210 */ /* 0x000fca0007ffe0ff */
        /* <DEDUP_REMOVED lines=11> */
[----:B-1----:R-:W-:-:S05]  /*1a60*/  IADD3 R0, PT, PT, R2, R0, R7 ;  /* 0x0000000002007210 */ /* 0x002fca0007ffe007 */
[----:B------:R-:W-:Y:S01]  /*1a70*/  IMAD.IADD R9, R0, 0x1, R3 ;  /* 0x0000000100097824 */ /* 0x000fe200078e0203 */
[----:B------:R-:W-:Y:S06]  /*1a80*/  BRA `(.L_x_338) ;  /* 0x0000004800647947 */ /* 0x000fec0003800000 */
.L_x_337:
[C---:B------:R-:W-:Y:S01]  /*1a90*/  LOP3.LUT R0, R5.reuse, 0x3e0, RZ, 0xc0, !PT ;  /* 0x000003e005007812 */ /* 0x040fe200078ec0ff */
[----:B------:R-:W0:Y:S01]  /*1aa0*/  S2R R15, SR_LANEID ;  /* 0x00000000000f7919 */ /* 0x000e220000000000 */
[----:B------:R-:W-:Y:S02]  /*1ab0*/  ISETP.NE.AND P5, PT, R5, RZ, PT ;  /* 0x000000ff0500720c */ /* 0x000fe40003fa5270 */
[----:B------:R-:W-:Y:S02]  /*1ac0*/  LOP3.LUT R11, RZ, R0, RZ, 0x33, !PT ;  /* 0x00000000ff0b7212 */ /* 0x000fe400078e33ff */
[----:B------:R-:W-:-:S03]  /*1ad0*/  IADD3 R9, PT, PT, R0, 0x20, RZ ;  /* 0x0000002000097810 */ /* 0x000fc60007ffe0ff */
[----:B------:R-:W-:Y:S01]  /*1ae0*/  IMAD.IADD R11, R11, 0x1, R2 ;  /* 0x000000010b0b7824 */ /* 0x000fe200078e0202 */
[----:B------:R-:W-:-:S04]  /*1af0*/  ISETP.GT.U32.AND P0, PT, R9, R2, PT ;  /* 0x000000020900720c */ /* 0x000fc80003f04070 */
[----:B------:R-:W-:-:S05]  /*1b00*/  SEL R0, R11, 0x1f, P0 ;  /* 0x0000001f0b007807 */ /* 0x000fca0000000000 */
[----:B------:R-:W1:Y:S01]  /*1b10*/  SHFL.DOWN PT, R4, R7, 0x1, R0 ;  /* 0x0820000007047989 */ /* 0x000e6200000e0000 */
[CC--:B0-----:R-:W-:Y:S01]  /*1b20*/  ISETP.GE.AND P0, PT, R15.reuse, R0.reuse, PT ;  /* 0x000000000f00720c */ /* 0x0c1fe20003f06270 */
[C---:B------:R-:W-:Y:S01]  /*1b30*/  VIADD R11, R15.reuse, 0x2 ;  /* 0x000000020f0b7836 */ /* 0x040fe20000000000 */
[C---:B------:R-:W-:Y:S01]  /*1b40*/  ISETP.NE.AND P1, PT, R15.reuse, RZ, PT ;  /* 0x000000ff0f00720c */ /* 0x040fe20003f25270 */
[----:B------:R-:W-:Y:S01]  /*1b50*/  VIADD R13, R15, 0x4 ;  /* 0x000000040f0d7836 */ /* 0x000fe20000000000 */
[----:B-1----:R-:W-:Y:S02]  /*1b60*/  SEL R4, R4, RZ, !P0 ;  /* 0x000000ff04047207 */ /* 0x002fe40004000000 */
[----:B------:R-:W-:Y:S02]  /*1b70*/  ISETP.GT.AND P0, PT, R11, R0, PT ;  /* 0x000000000b00720c */ /* 0x000fe40003f04270 */
[----:B------:R-:W-:-:S07]  /*1b80*/  IADD3 R9, PT, PT, R4, R7, RZ ;  /* 0x0000000704097210 */ /* 0x000fce0007ffe0ff */
[----:B------:R-:W-:Y:S02]  /*1b90*/  @!P1 MOV R8, 0x400 ;  /* 0x0000040000089802 */ /* 0x000fe40000000f00 */
[----:B------:R-:W-:Y:S01]  /*1ba0*/  @!P1 SHF.R.U32.HI R6, RZ, 0x3, R5 ;  /* 0x00000003ff069819 */ /* 0x000fe20000011605 */
[----:B------:R-:W0:Y:S03]  /*1bb0*/  SHFL.DOWN PT, R4, R9, 0x2, R0 ;  /* 0x0840000009047989 */ /* 0x000e2600000e0000 */
[----:B------:R-:W-:Y:S02]  /*1bc0*/  @!P1 LOP3.LUT R6, R6, 0x7c, RZ, 0xc0, !PT ;  /* 0x0000007c06069812 */ /* 0x000fe400078ec0ff */
[----:B0-----:R-:W-:Y:S02]  /*1bd0*/  SEL R4, R4, RZ, !P0 ;  /* 0x000000ff04047207 */ /* 0x001fe40004000000 */
[----:B------:R-:W-:-:S02]  /*1be0*/  ISETP.GT.AND P0, PT, R13, R0, PT ;  /* 0x000000000d00720c */ /* 0x000fc40003f04270 */
[----:B------:R-:W-:Y:S01]  /*1bf0*/  IADD3 R11, PT, PT, R9, R4, RZ ;  /* 0x00000004090b7210 */ /* 0x000fe20007ffe0ff */
[----:B------:R-:W-:Y:S01]  /*1c00*/  VIADD R9, R15, 0x8 ;  /* 0x000000080f097836 */ /* 0x000fe20000000000 */
[----:B------:R-:W0:Y:S03]  /*1c10*/  @!P1 S2R R13, SR_CgaCtaId ;  /* 0x00000000000d9919 */ /* 0x000e260000008800 */
[----:B------:R-:W1:Y:S02]  /*1c20*/  SHFL.DOWN PT, R4, R11, 0x4, R0 ;  /* 0x088000000b047989 */ /* 0x000e6400000e0000 */
[----:B-1----:R-:W-:Y:S02]  /*1c30*/  SEL R4, R4, RZ, !P0 ;  /* 0x000000ff04047207 */ /* 0x002fe40004000000 */
[----:B------:R-:W-:Y:S01]  /*1c40*/  ISETP.GT.AND P0, PT, R9, R0, PT ;  /* 0x000000000900720c */ /* 0x000fe20003f04270 */
[----:B------:R-:W-:Y:S01]  /*1c50*/  VIADD R9, R15, 0x10 ;  /* 0x000000100f097836 */ /* 0x000fe20000000000 */
[----:B------:R-:W-:-:S02]  /*1c60*/  IADD3 R7, PT, PT, R11, R4, RZ ;  /* 0x000000040b077210 */ /* 0x000fc40007ffe0ff */
[----:B0-----:R-:W-:-:S03]  /*1c70*/  @!P1 LEA R13, R13, R8, 0x18 ;  /* 0x000000080d0d9211 */ /* 0x001fc600078ec0ff */
[----:B------:R-:W0:Y:S01]  /*1c80*/  SHFL.DOWN PT, R4, R7, 0x8, R0 ;  /* 0x0900000007047989 */ /* 0x000e2200000e0000 */
[----:B------:R-:W-:Y:S02]  /*1c90*/  @!P1 IADD3 R6, PT, PT, R6, R13, RZ ;  /* 0x0000000d06069210 */ /* 0x000fe40007ffe0ff */
[----:B0-----:R-:W-:Y:S02]  /*1ca0*/  SEL R4, R4, RZ, !P0 ;  /* 0x000000ff04047207 */ /* 0x001fe40004000000 */
[----:B------:R-:W-:Y:S02]  /*1cb0*/  ISETP.GT.AND P0, PT, R9, R0, PT ;  /* 0x000000000900720c */ /* 0x000fe40003f04270 */
[----:B------:R-:W-:-:S05]  /*1cc0*/  IADD3 R11, PT, PT, R7, R4, RZ ;  /* 0x00000004070b7210 */ /* 0x000fca0007ffe0ff */
[----:B------:R-:W0:Y:S02]  /*1cd0*/  SHFL.DOWN PT, R4, R11, 0x10, R0 ;  /* 0x0a0000000b047989 */ /* 0x000e2400000e0000 */
[----:B0-----:R-:W-:-:S05]  /*1ce0*/  SEL R4, R4, RZ, !P0 ;  /* 0x000000ff04047207 */ /* 0x001fca0004000000 */
[----:B------:R-:W-:-:S05]  /*1cf0*/  IMAD.IADD R9, R11, 0x1, R4 ;  /* 0x000000010b097824 */ /* 0x000fca00078e0204 */
[----:B------:R1:W-:Y:S01]  /*1d00*/  @!P1 STS [R6+0x8], R9 ;  /* 0x0000080906009388 */ /* 0x0003e20000000800 */
[----:B------:R-:W-:Y:S06]  /*1d10*/  BAR.SYNC.DEFER_BLOCKING 0x0 ;  /* 0x0000000000007b1d */ /* 0x000fec0000010000 */
[----:B------:R-:W-:Y:S05]  /*1d20*/  @P5 BRA `(.L_x_338) ;  /* 0x0000004400bc5947 */ /* 0x000fea0003800000 */
[----:B------:R-:W0:Y:S01]  /*1d30*/  S2UR UR5, SR_CgaCtaId ;  /* 0x00000000000579c3 */ /* 0x000e220000008800 */
[----:B------:R-:W-:Y:S01]  /*1d40*/  UMOV UR4, 0x400 ;  /* 0x0000040000047882 */ /* 0x000fe20000000000 */
[C---:B------:R-:W-:Y:S02]  /*1d50*/  ISETP.GT.U32.AND P0, PT, R2.reuse, 0x40, PT ;  /* 0x000000400200780c */ /* 0x040fe40003f04070 */
[C---:B------:R-:W-:Y:S02]  /*1d60*/  ISETP.GT.U32.AND P6, PT, R2.reuse, 0x20, PT ;  /* 0x000000200200780c */ /* 0x040fe40003fc4070 */
[C---:B------:R-:W-:Y:S02]  /*1d70*/  ISETP.GT.U32.AND P4, PT, R2.reuse, 0x60, PT ;  /* 0x000000600200780c */ /* 0x040fe40003f84070 */
[----:B------:R-:W-:Y:S02]  /*1d80*/  ISETP.GT.U32.AND P2, PT, R2, 0x80, PT ;  /* 0x000000800200780c */ /* 0x000fe40003f44070 */
[----:B------:R-:W-:-:S02]  /*1d90*/  ISETP.GT.U32.AND.EX P0, PT, R3, RZ, PT, P0 ;  /* 0x000000ff0300720c */ /* 0x000fc40003f04100 */
[C---:B------:R-:W-:Y:S02]  /*1da0*/  ISETP.GT.U32.AND.EX P6, PT, R3.reuse, RZ, PT, P6 ;  /* 0x000000ff0300720c */ /* 0x040fe40003fc4160 */
[C---:B------:R-:W-:Y:S02]  /*1db0*/  ISETP.GT.U32.AND P3, PT, R2.reuse, 0xa0, PT ;  /* 0x000000a00200780c */ /* 0x040fe40003f64070 */
[----:B------:R-:W-:Y:S02]  /*1dc0*/  ISETP.GT.U32.AND P1, PT, R2, 0xc0, PT ;  /* 0x000000c00200780c */ /* 0x000fe40003f24070 */
[C---:B------:R-:W-:Y:S02]  /*1dd0*/  ISETP.GT.U32.AND.EX P4, PT, R3.reuse, RZ, PT, P4 ;  /* 0x000000ff0300720c */ /* 0x040fe40003f84140 */
[C---:B------:R-:W-:Y:S02]  /*1de0*/  ISETP.GT.U32.AND.EX P2, PT, R3.reuse, RZ, PT, P2 ;  /* 0x000000ff0300720c */ /* 0x040fe40003f44120 */
[C---:B------:R-:W-:Y:S01]  /*1df0*/  ISETP.GT.U32.AND.EX P3, PT, R3.reuse, RZ, PT, P3 ;  /* 0x000000ff0300720c */ /* 0x040fe20003f64130 */
[----:B0-----:R-:W-:Y:S01]  /*1e00*/  ULEA UR4, UR5, UR4, 0x18 ;  /* 0x0000000405047291 */ /* 0x001fe2000f8ec0ff */
[----:B------:R-:W-:-:S08]  /*1e10*/  ISETP.GT.U32.AND.EX P1, PT, R3, RZ, PT, P1 ;  /* 0x000000ff0300720c */ /* 0x000fd00003f24110 */
[----:B-1----:R-:W0:Y:S04]  /*1e20*/  LDS.128 R4, [UR4+0x10] ;  /* 0x00001004ff047984 */ /* 0x002e280008000c00 */
[----:B------:R-:W1:Y:S04]  /*1e30*/  LDS R0, [UR4+0xc] ;  /* 0x00000c04ff007984 */ /* 0x000e680008000800 */
[----:B------:R-:W2:Y:S01]  /*1e40*/  LDS.64 R10, [UR4+0x20] ;  /* 0x00002004ff0a7984 */ /* 0x000ea20008000a00 */
[----:B0-----:R-:W-:Y:S02]  /*1e50*/  SEL R4, R4, RZ, P0 ;  /* 0x000000ff04047207 */ /* 0x001fe40000000000 */
[----:B------:R-:W-:-:S02]  /*1e60*/  ISETP.GT.U32.AND P0, PT, R2, 0xe0, PT ;  /* 0x000000e00200780c */ /* 0x000fc40003f04070 */
[----:B-1----:R-:W-:Y:S02]  /*1e70*/  SEL R0, R0, RZ, P6 ;  /* 0x000000ff00007207 */ /* 0x002fe40003000000 */
[----:B------:R-:W-:Y:S02]  /*1e80*/  SEL R5, R5, RZ, P4 ;  /* 0x000000ff05057207 */ /* 0x000fe40002000000 */
[----:B------:R-:W-:Y:S02]  /*1e90*/  IADD3 R0, PT, PT, R4, R0, R9 ;  /* 0x0000000004007210 */ /* 0x000fe40007ffe009 */
[----:B------:R-:W-:Y:S02]  /*1ea0*/  SEL R6, R6, RZ, P2 ;  /* 0x000000ff06067207 */ /* 0x000fe40001000000 */
[----:B------:R-:W-:Y:S02]  /*1eb0*/  ISETP.GT.U32.AND.EX P0, PT, R3, RZ, PT, P0 ;  /* 0x000000ff0300720c */ /* 0x000fe40003f04100 */
[----:B------:R-:W-:-:S02]  /*1ec0*/  SEL R7, R7, RZ, P3 ;  /* 0x000000ff07077207 */ /* 0x000fc40001800000 */
[----:B------:R-:W-:Y:S02]  /*1ed0*/  IADD3 R0, PT, PT, R6, R0, R5 ;  /* 0x0000000006007210 */ /* 0x000fe40007ffe005 */
[----:B--2---:R-:W-:Y:S02]  /*1ee0*/  SEL R10, R10, RZ, P1 ;  /* 0x000000ff0a0a7207 */ /* 0x004fe40000800000 */
[----:B------:R-:W-:Y:S02]  /*1ef0*/  SEL R11, R11, RZ, P0 ;  /* 0x000000ff0b0b7207 */ /* 0x000fe40000000000 */
[----:B------:R-:W-:-:S04]  /*1f00*/  IADD3 R0, PT, PT, R10, R0, R7 ;  /* 0x000000000a007210 */ /* 0x000fc80007ffe007 */
[----:B------:R-:W-:Y:S01]  /*1f10*/  IADD3 R9, PT, PT, R0, R11, RZ ;  /* 0x0000000b00097210 */ /* 0x000fe20007ffe0ff */
[----:B------:R-:W-:Y:S06]  /*1f20*/  BRA `(.L_x_338) ;  /* 0x00000044003c7947 */ /* 0x000fec0003800000 */
.L_x_277:
[----:B------:R-:W0:Y:S01]  /*1f30*/  S2R R0, SR_TID.X ;  /* 0x0000000000007919 */ /* 0x000e220000002100 */
[----:B------:R-:W0:Y:S02]  /*1f40*/  LDC.64 R12, c[0x0][0x380] ;  /* 0x0000e000ff0c7b82 */ /* 0x000e240000000a00 */
[----:B0-----:R-:W-:-:S05]  /*1f50*/  IMAD.WIDE.U32 R12, R0, 0x8, R12 ;  /* 0x00000008000c7825 */ /* 0x001fca00078e000c */
        /* <DEDUP_REMOVED lines=11> */
.L_x_340:
[----:B------:R-:W-:Y:S01]  /*2010*/  FMUL.FTZ R21, R16, R3 ;  /* 0x0000000310157220 */ /* 0x000fe20000410000 */
[----:B------:R-:W-:-:S03]  /*2020*/  FMUL.FTZ R3, R3, 0.5 ;  /* 0x3f00000003037820 */ /* 0x000fc60000410000 */
[----:B------:R-:W-:-:S04]  /*2030*/  FFMA R16, -R21, R21, R16 ;  /* 0x0000001515107223 */ /* 0x000fc80000000110 */
[----:B------:R-:W-:-:S07]  /*2040*/  FFMA R21, R16, R3, R21 ;  /* 0x0000000310157223 */ /* 0x000fce0000000015 */
.L_x_341:
[----:B------:R-:W-:Y:S05]  /*2050*/  BSYNC.RECONVERGENT B1 ;  /* 0x0000000000017941 */ /* 0x000fea0003800200 */
.L_x_339:
        /* <DEDUP_REMOVED lines=8> */
[----:B------:R-:W-:-:S11]  /*20e0*/  SEL R2, RZ, 0x1, P0 ;  /* 0x00000001ff027807 */ /* 0x000fd60000000000 */
[----:B01----:R-:W-:Y:S05]  /*20f0*/  @!P1 BRA `(.L_x_343) ;  /* 0x00000000000c9947 */ /* 0x003fea0003800000 */
[----:B------:R-:W-:-:S07]  /*2100*/  MOV R20, 0x2120 ;  /* 0x0000212000147802 */ /* 0x000fce0000000f00 */
[----:B------:R-:W-:Y:S05]  /*2110*/  CALL.REL.NOINC `($__internal_1_$__cuda_sm20_sqrt_rn_f32_slowpath) ;  /* 0x0000004000dc7944 */ /* 0x000fea0003c00000 */
[----:B------:R-:W-:Y:S05]  /*2120*/  BRA `(.L_x_344) ;  /* 0x0000000000107947 */ /* 0x000fea0003800000 */
.L_x_343:
[----:B------:R-:W-:Y:S01]  /*2130*/  FMUL.FTZ R21, R16, R3 ;  /* 0x0000000310157220 */ /* 0x000fe20000410000 */
[----:B------:R-:W-:-:S03]  /*2140*/  FMUL.FTZ R3, R3, 0.5 ;  /* 0x3f00000003037820 */ /* 0x000fc60000410000 */
[----:B------:R-:W-:-:S04]  /*2150*/  FFMA R16, -R21, R21, R16 ;  /* 0x0000001515107223 */ /* 0x000fc80000000110 */
[----:B------:R-:W-:-:S07]  /*2160*/  FFMA R21, R16, R3, R21 ;  /* 0x0000000310157223 */ /* 0x000fce0000000015 */
.L_x_344:
[----:B------:R-:W-:Y:S05]  /*2170*/  BSYNC.RECONVERGENT B1 ;  /* 0x0000000000017941 */ /* 0x000fea0003800200 */
.L_x_342:
        /* <DEDUP_REMOVED lines=8> */
[----:B------:R-:W-:-:S11]  /*2200*/  P2R R3, PR, RZ, 0x4 ;  /* 0x00000004ff037803 */ /* 0x000fd60000000000 */
[----:B01----:R-:W-:Y:S05]  /*2210*/  @!P1 BRA `(.L_x_346) ;  /* 0x00000000000c9947 */ /* 0x003fea0003800000 */
[----:B------:R-:W-:-:S07]  /*2220*/  MOV R20, 0x2240 ;  /* 0x0000224000147802 */ /* 0x000fce0000000f00 */
[----:B------:R-:W-:Y:S05]  /*2230*/  CALL.REL.NOINC `($__internal_1_$__cuda_sm20_sqrt_rn_f32_slowpath) ;  /* 0x0000004000947944 */ /* 0x000fea0003c00000 */
[----:B------:R-:W-:Y:S05]  /*2240*/  BRA `(.L_x_347) ;  /* 0x0000000000107947 */ /* 0x000fea0003800000 */
.L_x_346:
[----:B------:R-:W-:Y:S01]  /*2250*/  FMUL.FTZ R21, R16, R5 ;  /* 0x0000000510157220 */ /* 0x000fe20000410000 */
[----:B------:R-:W-:-:S03]  /*2260*/  FMUL.FTZ R5, R5, 0.5 ;  /* 0x3f00000005057820 */ /* 0x000fc60000410000 */
[----:B------:R-:W-:-:S04]  /*2270*/  FFMA R16, -R21, R21, R16 ;  /* 0x0000001515107223 */ /* 0x000fc80000000110 */
[----:B------:R-:W-:-:S07]  /*2280*/  FFMA R21, R16, R5, R21 ;  /* 0x0000000510157223 */ /* 0x000fce0000000015 */
.L_x_347:
[----:B------:R-:W-:Y:S05]  /*2290*/  BSYNC.RECONVERGENT B1 ;  /* 0x0000000000017941 */ /* 0x000fea0003800200 */
.L_x_345:
        /* <DEDUP_REMOVED lines=13> */
.L_x_349:
[----:B------:R-:W-:Y:S01]  /*2370*/  FMUL.FTZ R21, R16, R5 ;  /* 0x0000000510157220 */ /* 0x000fe20000410000 */
[----:B------:R-:W-:-:S03]  /*2380*/  FMUL.FTZ R5, R5, 0.5 ;  /* 0x3f00000005057820 */ /* 0x000fc60000410000 */
[----:B------:R-:W-:-:S04]  /*2390*/  FFMA R16, -R21, R21, R16 ;  /* 0x0000001515107223 */ /* 0x000fc80000000110 */
[----:B------:R-:W-:-:S07]  /*23a0*/  FFMA R21, R16, R5, R21 ;  /* 0x0000000510157223 */ /* 0x000fce0000000015 */
.L_x_350:
[----:B------:R-:W-:Y:S05]  /*23b0*/  BSYNC.RECONVERGENT B1 ;  /* 0x0000000000017941 */ /* 0x000fea0003800200 */
.L_x_348:
        /* <DEDUP_REMOVED lines=13> */
.L_x_352:
[----:B------:R-:W-:Y:S01]  /*2490*/  FMUL.FTZ R21, R16, R5 ;  /* 0x0000000510157220 */ /* 0x000fe20000410000 */
[----:B------:R-:W-:-:S03]  /*24a0*/  FMUL.FTZ R5, R5, 0.5 ;  /* 0x3f00000005057820 */ /* 0x000fc60000410000 */
[----:B------:R-:W-:-:S04]  /*24b0*/  FFMA R16, -R21, R21, R16 ;  /* 0x0000001515107223 */ /* 0x000fc80000000110 */
[----:B------:R-:W-:-:S07]  /*24c0*/  FFMA R21, R16, R5, R21 ;  /* 0x0000000510157223 */ /* 0x000fce0000000015 */
.L_x_353:
[----:B------:R-:W-:Y:S05]  /*24d0*/  BSYNC.RECONVERGENT B1 ;  /* 0x0000000000017941 */ /* 0x000fea0003800200 */
.L_x_351:
        /* <DEDUP_REMOVED lines=13> */
.L_x_355:
[----:B------:R-:W-:Y:S01]  /*25b0*/  FMUL.FTZ R21, R16, R5 ;  /* 0x0000000510157220 */ /* 0x000fe20000410000 */
[----:B------:R-:W-:-:S03]  /*25c0*/  FMUL.FTZ R5, R5, 0.5 ;  /* 0x3f00000005057820 */ /* 0x000fc60000410000 */
[----:B------:R-:W-:-:S04]  /*25d0*/  FFMA R16, -R21, R21, R16 ;  /* 0x0000001515107223 */ /* 0x000fc80000000110 */
[----:B------:R-:W-:-:S07]  /*25e0*/  FFMA R21, R16, R5, R21 ;  /* 0x0000000510157223 */ /* 0x000fce0000000015 */
.L_x_356:
[----:B------:R-:W-:Y:S05]  /*25f0*/  BSYNC.RECONVERGENT B1 ;  /* 0x0000000000017941 */ /* 0x000fea0003800200 */
.L_x_354:
        /* <DEDUP_REMOVED lines=13> */
.L_x_358:
[----:B------:R-:W-:Y:S01]  /*26d0*/  FMUL.FTZ R21, R16, R5 ;  /* 0x0000000510157220 */ /* 0x000fe20000410000 */
[----:B------:R-:W-:-:S03]  /*26e0*/  FMUL.FTZ R5, R5, 0.5 ;  /* 0x3f00000005057820 */ /* 0x000fc60000410000 */
[----:B------:R-:W-:-:S04]  /*26f0*/  FFMA R16, -R21, R21, R16 ;  /* 0x0000001515107223 */ /* 0x000fc80000000110 */
[----:B------:R-:W-:-:S07]  /*2700*/  FFMA R21, R16, R5, R21 ;  /* 0x0000000510157223 */ /* 0x000fce0000000015 */
.L_x_359:
[----:B------:R-:W-:Y:S05]  /*2710*/  BSYNC.RECONVERGENT B1 ;  /* 0x0000000000017941 */ /* 0x000fea0003800200 */
.L_x_357:
        /* <DEDUP_REMOVED lines=13> */
.L_x_361:
[----:B------:R-:W-:Y:S01]  /*27f0*/  FMUL.FTZ R21, R16, R5 ;  /* 0x0000000510157220 */ /* 0x000fe20000410000 */
[----:B------:R-:W-:-:S03]  /*2800*/  FMUL.FTZ R5, R5, 0.5 ;  /* 0x3f00000005057820 */ /* 0x000fc60000410000 */
[----:B------:R-:W-:-:S04]  /*2810*/  FFMA R16, -R21, R21, R16 ;  /* 0x0000001515107223 */ /* 0x000fc80000000110 */
[----:B------:R-:W-:-:S07]  /*2820*/  FFMA R21, R16, R5, R21 ;  /* 0x0000000510157223 */ /* 0x000fce0000000015 */
.L_x_362:
[----:B------:R-:W-:Y:S05]  /*2830*/  BSYNC.RECONVERGENT B1 ;  /* 0x0000000000017941 */ /* 0x000fea0003800200 */
.L_x_360:
        /* <DEDUP_REMOVED lines=13> */
.L_x_364:
[----:B------:R-:W-:Y:S01]  /*2910*/  FMUL.FTZ R21, R16, R5 ;  /* 0x0000000510157220 */ /* 0x000fe20000410000 */
[----:B------:R-:W-:-:S03]  /*2920*/  FMUL.FTZ R5, R5, 0.5 ;  /* 0x3f00000005057820 */ /* 0x000fc60000410000 */
[----:B------:R-:W-:-:S04]  /*2930*/  FFMA R16, -R21, R21, R16 ;  /* 0x0000001515107223 */ /* 0x000fc80000000110 */
[----:B------:R-:W-:-:S07]  /*2940*/  FFMA R21, R16, R5, R21 ;  /* 0x0000000510157223 */ /* 0x000fce0000000015 */
.L_x_365:
[----:B------:R-:W-:Y:S05]  /*2950*/  BSYNC.RECONVERGENT B1 ;  /* 0x0000000000017941 */ /* 0x000fea0003800200 */
.L_x_363:
        /* <DEDUP_REMOVED lines=13> */
.L_x_367:
[----:B------:R-:W-:Y:S01]  /*2a30*/  FMUL.FTZ R21, R16, R5 ;  /* 0x0000000510157220 */ /* 0x000fe20000410000 */
[----:B------:R-:W-:-:S03]  /*2a40*/  FMUL.FTZ R5, R5, 0.5 ;  /* 0x3f00000005057820 */ /* 0x000fc60000410000 */
[----:B------:R-:W-:-:S04]  /*2a50*/  FFMA R16, -R21, R21, R16 ;  /* 0x0000001515107223 */ /* 0x000fc80000000110 */
[----:B------:R-:W-:-:S07]  /*2a60*/  FFMA R21, R16, R5, R21 ;  /* 0x0000000510157223 */ /* 0x000fce0000000015 */
.L_x_368:
[----:B------:R-:W-:Y:S05]  /*2a70*/  BSYNC.RECONVERGENT B1 ;  /* 0x0000000000017941 */ /* 0x000fea0003800200 */
.L_x_366:
        /* <DEDUP_REMOVED lines=13> */
.L_x_370:
[----:B------:R-:W-:Y:S01]  /*2b50*/  FMUL.FTZ R21, R16, R5 ;  /* 0x0000000510157220 */ /* 0x000fe20000410000 */
[----:B------:R-:W-:-:S03]  /*2b60*/  FMUL.FTZ R5, R5, 0.5 ;  /* 0x3f00000005057820 */ /* 0x000fc60000410000 */
[----:B------:R-:W-:-:S04]  /*2b70*/  FFMA R16, -R21, R21, R16 ;  /* 0x0000001515107223 */ /* 0x000fc80000000110 */
[----:B------:R-:W-:-:S07]  /*2b80*/  FFMA R21, R16, R5, R21 ;  /* 0x0000000510157223 */ /* 0x000fce0000000015 */
.L_x_371:
[----:B------:R-:W-:Y:S05]  /*2b90*/  BSYNC.RECONVERGENT B1 ;  /* 0x0000000000017941 */ /* 0x000fea0003800200 */
.L_x_369:
        /* <DEDUP_REMOVED lines=12> */
.L_x_373:
[----:B------:R-:W-:Y:S01]  /*2c60*/  FMUL.FTZ R21, R16, R5 ;  /* 0x0000000510157220 */ /* 0x000fe20000410000 */
[----:B------:R-:W-:-:S03]  /*2c70*/  FMUL.FTZ R5, R5, 0.5 ;  /* 0x3f00000005057820 */ /* 0x000fc60000410000 */
[----:B------:R-:W-:-:S04]  /*2c80*/  FFMA R16, -R21, R21, R16 ;  /* 0x0000001515107223 */ /* 0x000fc80000000110 */
[----:B------:R-:W-:-:S07]  /*2c90*/  FFMA R21, R16, R5, R21 ;  /* 0x0000000510157223 */ /* 0x000fce0000000015 */
.L_x_374:
[----:B------:R-:W-:Y:S05]  /*2ca0*/  BSYNC.RECONVERGENT B1 ;  /* 0x0000000000017941 */ /* 0x000fea0003800200 */
.L_x_372:
        /* <DEDUP_REMOVED lines=12> */
.L_x_376:
[----:B------:R-:W-:Y:S01]  /*2d70*/  FMUL.FTZ R21, R16, R5 ;  /* 0x0000000510157220 */ /* 0x000fe20000410000 */
[----:B------:R-:W-:-:S03]  /*2d80*/  FMUL.FTZ R5, R5, 0.5 ;  /* 0x3f00000005057820 */ /* 0x000fc60000410000 */
[----:B------:R-:W-:-:S04]  /*2d90*/  FFMA R16, -R21, R21, R16 ;  /* 0x0000001515107223 */ /* 0x000fc80000000110 */
[----:B------:R-:W-:-:S07]  /*2da0*/  FFMA R21, R16, R5, R21 ;  /* 0x0000000510157223 */ /* 0x000fce0000000015 */
.L_x_377:
[----:B------:R-:W-:Y:S05]  /*2db0*/  BSYNC.RECONVERGENT B1 ;  /* 0x0000000000017941 */ /* 0x000fea0003800200 */
.L_x_375:
        /* <DEDUP_REMOVED lines=12> */
.L_x_379:
[----:B------:R-:W-:Y:S01]  /*2e80*/  FMUL.FTZ R21, R16, R5 ;  /* 0x0000000510157220 */ /* 0x000fe20000410000 */
[----:B------:R-:W-:-:S03]  /*2e90*/  FMUL.FTZ R5, R5, 0.5 ;  /* 0x3f00000005057820 */ /* 0x000fc60000410000 */
[----:B------:R-:W-:-:S04]  /*2ea0*/  FFMA R16, -R21, R21, R16 ;  /* 0x0000001515107223 */ /* 0x000fc80000000110 */
[----:B------:R-:W-:-:S07]  /*2eb0*/  FFMA R21, R16, R5, R21 ;  /* 0x0000000510157223 */ /* 0x000fce0000000015 */
.L_x_380:
[----:B------:R-:W-:Y:S05]  /*2ec0*/  BSYNC.RECONVERGENT B1 ;  /* 0x0000000000017941 */ /* 0x000fea0003800200 */
.L_x_378:
        /* <DEDUP_REMOVED lines=12> */
.L_x_382:
[----:B------:R-:W-:Y:S01]  /*2f90*/  FMUL.FTZ R21, R16, R5 ;  /* 0x0000000510157220 */ /* 0x000fe20000410000 */
[----:B------:R-:W-:-:S03]  /*2fa0*/  FMUL.FTZ R5, R5, 0.5 ;  /* 0x3f00000005057820 */ /* 0x000fc60000410000 */
[----:B------:R-:W-:-:S04]  /*2fb0*/  FFMA R16, -R21, R21, R16 ;  /* 0x0000001515107223 */ /* 0x000fc80000000110 */
[----:B------:R-:W-:-:S07]  /*2fc0*/  FFMA R21, R16, R5, R21 ;  /* 0x0000000510157223 */ /* 0x000fce0000000015 */
.L_x_383:
[----:B------:R-:W-:Y:S05]  /*2fd0*/  BSYNC.RECONVERGENT B1 ;  /* 0x0000000000017941 */ /* 0x000fea0003800200 */
.L_x_381:
        /* <DEDUP_REMOVED lines=9> */
[----:B------:R-:W-:Y:S01]  /*3070*/  BSSY.RECONVERGENT B2, `(.L_x_386) ;  /* 0x0000003000027945 */ /* 0x000fe20003800200 */
[----:B------:R-:W-:-:S07]  /*3080*/  MOV R20, 0x30a0 ;  /* 0x000030a000147802 */ /* 0x000fce0000000f00 */
[----:B------:R-:W-:Y:S05]  /*3090*/  CALL.REL.NOINC `($__internal_1_$__cuda_sm20_sqrt_rn_f32_slowpath) ;  /* 0x0000003000fc7944 */ /* 0x000fea0003c00000 */
[----:B------:R-:W-:Y:S05]  /*30a0*/  BSYNC.RECONVERGENT B2 ;  /* 0x0000000000027941 */ /* 0x000fea0003800200 */
.L_x_386:
[----:B------:R-:W-:Y:S05]  /*30b0*/  BRA `(.L_x_387) ;  /* 0x0000000000107947 */ /* 0x000fea0003800000 */
.L_x_385:
[----:B------:R-:W-:Y:S01]  /*30c0*/  FMUL.FTZ R21, R16, R5 ;  /* 0x0000000510157220 */ /* 0x000fe20000410000 */
[----:B------:R-:W-:-:S03]  /*30d0*/  FMUL.FTZ R5, R5, 0.5 ;  /* 0x3f00000005057820 */ /* 0x000fc60000410000 */
[----:B------:R-:W-:-:S04]  /*30e0*/  FFMA R16, -R21, R21, R16 ;  /* 0x0000001515107223 */ /* 0x000fc80000000110 */
[----:B------:R-:W-:-:S07]  /*30f0*/  FFMA R21, R16, R5, R21 ;  /* 0x0000000510157223 */ /* 0x000fce0000000015 */
.L_x_387:
[----:B------:R-:W-:Y:S05]  /*3100*/  BSYNC.RECONVERGENT B1 ;  /* 0x0000000000017941 */ /* 0x000fea0003800200 */
.L_x_384:
[----:B------:R-:W-:Y:S01]  /*3110*/  P2R R16, PR, RZ, 0x20 ;  /* 0x00000020ff107803 */ /* 0x000fe20000000000 */
[----:B------:R-:W0:Y:S01]  /*3120*/  LDCU.64 UR4, c[0x0][0x390] ;  /* 0x00007200ff0477ac */ /* 0x000e220008000a00 */
[----:B------:R-:W-:Y:S02]  /*3130*/  ISETP.NE.AND P5, PT, R7, RZ, PT ;  /* 0x000000ff0700720c */ /* 0x000fe40003fa5270 */
[----:B------:R-:W-:Y:S02]  /*3140*/  P2R R7, PR, RZ, 0x4 ;  /* 0x00000004ff077803 */ /* 0x000fe40000000000 */
[----:B------:R-:W-:Y:S02]  /*3150*/  P2R R5, PR, RZ, 0x20 ;  /* 0x00000020ff057803 */ /* 0x000fe40000000000 */
[----:B------:R-:W-:Y:S02]  /*3160*/  ISETP.NE.AND P5, PT, R6, RZ, PT ;  /* 0x000000ff0600720c */ /* 0x000fe40003fa5270 */
[----:B------:R-:W-:-:S02]  /*3170*/  P2R R6, PR, RZ, 0x8 ;  /* 0x00000008ff067803 */ /* 0x000fc40000000000 */
[----:B------:R-:W-:Y:S02]  /*3180*/  P2R R4, PR, RZ, 0x20 ;  /* 0x00000020ff047803 */ /* 0x000fe40000000000 */
[----:B------:R-:W-:Y:S02]  /*3190*/  ISETP.NE.AND P5, PT, R3, RZ, PT ;  /* 0x000000ff0300720c */ /* 0x000fe40003fa5270 */
[----:B------:R-:W-:Y:S01]  /*31a0*/  ISETP.NE.AND P3, PT, R9, RZ, PT ;  /* 0x000000ff0900720c */ /* 0x000fe20003f65270 */
[----:B------:R-:W-:Y:S01]  /*31b0*/  IMAD.MOV.U32 R9, RZ, RZ, 0x2 ;  /* 0x00000002ff097424 */ /* 0x000fe200078e00ff */
[----:B------:R-:W-:Y:S01]  /*31c0*/  @P0 IADD3 R9, PT, PT, RZ, 0x1, RZ ;  /* 0x00000001ff090810 */ /* 0x000fe20007ffe0ff */
[----:B0-----:R-:W-:Y:S01]  /*31d0*/  UIADD3 UR8, UP0, UPT, UR4, -0x1000, URZ ;  /* 0xfffff00004087890 */ /* 0x001fe2000ff1e0ff */
[----:B------:R-:W-:Y:S02]  /*31e0*/  P2R R3, PR, RZ, 0x10 ;  /* 0x00000010ff037803 */ /* 0x000fe40000000000 */
[----:B------:R-:W-:Y:S01]  /*31f0*/  ISETP.NE.AND P4, PT, R8, RZ, PT ;  /* 0x000000ff0800720c */ /* 0x000fe20003f85270 */
[----:B------:R-:W-:Y:S01]  /*3200*/  UIADD3.X UR9, UPT, UPT, UR5, -0x1, URZ, UP0, !UPT ;  /* 0xffffffff05097890 */ /* 0x000fe200087fe4ff */
[----:B------:R-:W-:Y:S01]  /*3210*/  ISETP.NE.AND P2, PT, R10, RZ, PT ;  /* 0x000000ff0a00720c */ /* 0x000fe20003f45270 */
[----:B------:R-:W-:Y:S01]  /*3220*/  UISETP.GE.U32.AND UP0, UPT, UR8, 0x1000, UPT ;  /* 0x000010000800788c */ /* 0x000fe2000bf06070 */
[----:B------:R-:W-:Y:S01]  /*3230*/  P2R R8, PR, RZ, 0x2 ;  /* 0x00000002ff087803 */ /* 0x000fe20000000000 */
[----:B------:R-:W-:Y:S01]  /*3240*/  @P5 IMAD.MOV R9, RZ, RZ, R2 ;  /* 0x000000ffff095224 */ /* 0x000fe200078e0202 */
[----:B------:R-:W-:Y:S01]  /*3250*/  ISETP.NE.AND P5, PT, R4, RZ, PT ;  /* 0x000000ff0400720c */ /* 0x000fe20003fa5270 */
[----:B------:R-:W-:Y:S01]  /*3260*/  UISETP.GE.U32.AND.EX UP0, UPT, UR9, URZ, UPT, UP0 ;  /* 0x000000ff0900728c */ /* 0x000fe2000bf06100 */
[----:B------:R-:W-:-:S02]  /*3270*/  ISETP.NE.AND P1, PT, R11, RZ, PT ;  /* 0x000000ff0b00720c */ /* 0x000fc40003f25270 */
[----:B------:R-:W-:Y:S02]  /*3280*/  IADD3 R2, PT, PT, R9, 0x1, RZ ;  /* 0x0000000109027810 */ /* 0x000fe40007ffe0ff */
[----:B------:R-:W-:Y:S02]  /*3290*/  ISETP.NE.AND P0, PT, R14, RZ, PT ;  /* 0x000000ff0e00720c */ /* 0x000fe40003f05270 */
[----:B------:R-:W-:-:S05]  /*32a0*/  ISETP.NE.AND P6, PT, R15, RZ, PT ;  /* 0x000000ff0f00720c */ /* 0x000fca0003fc5270 */
        /* <DEDUP_REMOVED lines=19> */
[----:B------:R-:W-:-:S04]  /*33e0*/  FSETP.GEU.AND P0, PT, R21, 1, PT ;  /* 0x3f8000001500780b */ /* 0x000fc80003f0e000 */
[----:B------:R-:W-:Y:S01]  /*33f0*/  IADD3 R3, PT, PT, R2, 0x1, RZ ;  /* 0x0000000102037810 */ /* 0x000fe20007ffe0ff */
[----:B------:R-:W-:-:S05]  /*3400*/  @P6 IMAD.MOV R3, RZ, RZ, R2 ;  /* 0x000000ffff036224 */ /* 0x000fca00078e0202 */
        /* <DEDUP_REMOVED lines=9> */
[----:B------:R-:W-:Y:S02]  /*34a0*/  @P1 IMAD.MOV R4, RZ, RZ, R3 ;  /* 0x000000ffff041224 */ /* 0x000fe400078e0203 */
[----:B------:R-:W-:-:S03]  /*34b0*/  IMAD.MOV.U32 R3, RZ, RZ, 0x1000 ;  /* 0x00001000ff037424 */ /* 0x000fc600078e00ff */
[C---:B------:R-:W-:Y:S02]  /*34c0*/  IADD3 R2, PT, PT, R4.reuse, 0x1, RZ ;  /* 0x0000000104027810 */ /* 0x040fe40007ffe0ff */
[----:B------:R-:W-:Y:S01]  /*34d0*/  @P0 IADD3 R2, PT, PT, R4, RZ, RZ ;  /* 0x000000ff04020210 */ /* 0x000fe20007ffe0ff */
[----:B------:R-:W-:Y:S01]  /*34e0*/  IMAD.MOV.U32 R4, RZ, RZ, RZ ;  /* 0x000000ffff047224 */ /* 0x000fe200078e00ff */
[----:B------:R-:W-:Y:S06]  /*34f0*/  BRA.U !UP0, `(.L_x_388) ;  /* 0x0000001508ac7547 */ /* 0x000fec000b800000 */
[----:B------:R-:W-:Y:S02]  /*3500*/  HFMA2 R3, -RZ, RZ, 0, 0.00048828125 ;  /* 0x00001000ff037431 */ /* 0x000fe400000001ff */
[----:B------:R-:W-:Y:S01]  /*3510*/  IMAD.MOV.U32 R4, RZ, RZ, RZ ;  /* 0x000000ffff047224 */ /* 0x000fe200078e00ff */
[----:B------:R-:W0:Y:S06]  /*3520*/  LDCU.64 UR4, c[0x0][0x390] ;  /* 0x00007200ff0477ac */ /* 0x000e2c0008000a00 */
.L_x_439:
[----:B------:R-:W-:-:S04]  /*3530*/  LEA R14, P0, R3, R12, 0x3 ;  /* 0x0000000c030e7211 */ /* 0x000fc800078018ff */
[----:B------:R-:W-:-:S05]  /*3540*/  LEA.HI.X R15, R3, R13, R4, 0x3, P0 ;  /* 0x0000000d030f7211 */ /* 0x000fca00000f1c04 */
[----:B------:R-:W2:Y:S01]  /*3550*/  LDG.E.64 R6, desc[UR6][R14.64] ;  /* 0x000000060e067981 */ /* 0x000ea2000c1e1b00 */
[----:B------:R-:W-:Y:S01]  /*3560*/  BSSY.RECONVERGENT B1, `(.L_x_389) ;  /* 0x000000e000017945 */ /* 0x000fe20003800200 */
[----:B--2---:R-:W-:-:S04]  /*3570*/  FMUL R7, R7, R7 ;  /* 0x0000000707077220 */ /* 0x004fc80000400000 */
[----:B------:R-:W-:-:S04]  /*3580*/  FFMA R16, R6, R6, R7 ;  /* 0x0000000606107223 */ /* 0x000fc80000000007 */
[----:B------:R1:W2:Y:S01]  /*3590*/  MUFU.RSQ R7, R16 ;  /* 0x0000001000077308 */ /* 0x0002a20000001400 */
[----:B------:R-:W-:-:S04]  /*35a0*/  IADD3 R5, PT, PT, R16, -0xd000000, RZ ;  /* 0xf300000010057810 */ /* 0x000fc80007ffe0ff */
[----:B------:R-:W-:-:S13]  /*35b0*/  ISETP.GT.U32.AND P0, PT, R5, 0x727fffff, PT ;  /* 0x727fffff0500780c */ /* 0x000fda0003f04070 */
[----:B-12---:R-:W-:Y:S05]  /*35c0*/  @!P0 BRA `(.L_x_390) ;  /* 0x00000000000c8947 */ /* 0x006fea0003800000 */
[----:B------:R-:W-:-:S07]  /*35d0*/  MOV R20, 0x35f0 ;  /* 0x000035f000147802 */ /* 0x000fce0000000f00 */
[----:B0-----:R-:W-:Y:S05]  /*35e0*/  CALL.REL.NOINC `($__internal_1_$__cuda_sm20_sqrt_rn_f32_slowpath) ;  /* 0x0000002c00a87944 */ /* 0x001fea0003c00000 */
[----:B------:R-:W-:Y:S05]  /*35f0*/  BRA `(.L_x_391) ;  /* 0x0000000000107947 */ /* 0x000fea0003800000 */
.L_x_390:
[----:B------:R-:W-:Y:S01]  /*3600*/  FMUL.FTZ R21, R16, R7 ;  /* 0x0000000710157220 */ /* 0x000fe20000410000 */
[----:B------:R-:W-:-:S03]  /*3610*/  FMUL.FTZ R5, R7, 0.5 ;  /* 0x3f00000007057820 */ /* 0x000fc60000410000 */
[----:B------:R-:W-:-:S04]  /*3620*/  FFMA R6, -R21, R21, R16 ;  /* 0x0000001515067223 */ /* 0x000fc80000000110 */
[----:B------:R-:W-:-:S07]  /*3630*/  FFMA R21, R6, R5, R21 ;  /* 0x0000000506157223 */ /* 0x000fce0000000015 */
.L_x_391:
[----:B0-----:R-:W-:Y:S05]  /*3640*/  BSYNC.RECONVERGENT B1 ;  /* 0x0000000000017941 */ /* 0x001fea0003800200 */
.L_x_389:
        /* <DEDUP_REMOVED lines=13> */
.L_x_393:
[----:B------:R-:W-:Y:S01]  /*3720*/  FMUL.FTZ R21, R16, R7 ;  /* 0x0000000710157220 */ /* 0x000fe20000410000 */
[----:B------:R-:W-:-:S03]  /*3730*/  FMUL.FTZ R7, R7, 0.5 ;  /* 0x3f00000007077820 */ /* 0x000fc60000410000 */
[----:B------:R-:W-:-:S04]  /*3740*/  FFMA R6, -R21, R21, R16 ;  /* 0x0000001515067223 */ /* 0x000fc80000000110 */
[----:B------:R-:W-:-:S07]  /*3750*/  FFMA R21, R6, R7, R21 ;  /* 0x0000000706157223 */ /* 0x000fce0000000015 */
.L_x_394:
[----:B------:R-:W-:Y:S05]  /*3760*/  BSYNC.RECONVERGENT B1 ;  /* 0x0000000000017941 */ /* 0x000fea0003800200 */
.L_x_392:
        /* <DEDUP_REMOVED lines=11> */
[----:B------:R-:W-:Y:S05]  /*3820*/  CALL.REL.NOINC `($__internal_1_$__cuda_sm20_sqrt_rn_f32_slowpath) ;  /* 0x0000002c00187944 */ /* 0x000fea0003c00000 */
[----:B------:R-:W-:Y:S05]  /*3830*/  BRA `(.L_x_397) ;  /* 0x0000000000107947 */ /* 0x000fea0003800000 */
.L_x_396:
[----:B------:R-:W-:Y:S01]  /*3840*/  FMUL.FTZ R21, R16, R7 ;  /* 0x0000000710157220 */ /* 0x000fe20000410000 */
[----:B------:R-:W-:-:S03]  /*3850*/  FMUL.FTZ R7, R7, 0.5 ;  /* 0x3f00000007077820 */ /* 0x000fc60000410000 */
[----:B------:R-:W-:-:S04]  /*3860*/  FFMA R8, -R21, R21, R16 ;  /* 0x0000001515087223 */ /* 0x000fc80000000110 */
[----:B------:R-:W-:-:S07]  /*3870*/  FFMA R21, R8, R7, R21 ;  /* 0x0000000708157223 */ /* 0x000fce0000000015 */
.L_x_397:
[----:B------:R-:W-:Y:S05]  /*3880*/  BSYNC.RECONVERGENT B1 ;  /* 0x0000000000017941 */ /* 0x000fea0003800200 */
.L_x_395:
        /* <DEDUP_REMOVED lines=13> */
.L_x_399:
[----:B------:R-:W-:Y:S01]  /*3960*/  FMUL.FTZ R21, R16, R9 ;  /* 0x0000000910157220 */ /* 0x000fe20000410000 */
[----:B------:R-:W-:-:S03]  /*3970*/  FMUL.FTZ R9, R9, 0.5 ;  /* 0x3f00000009097820 */ /* 0x000fc60000410000 */
[----:B------:R-:W-:-:S04]  /*3980*/  FFMA R8, -R21, R21, R16 ;  /* 0x0000001515087223 */ /* 0x000fc80000000110 */
[----:B------:R-:W-:-:S07]  /*3990*/  FFMA R21, R8, R9, R21 ;  /* 0x0000000908157223 */ /* 0x000fce0000000015 */
.L_x_400:
[----:B------:R-:W-:Y:S05]  /*39a0*/  BSYNC.RECONVERGENT B1 ;  /* 0x0000000000017941 */ /* 0x000fea0003800200 */
.L_x_398:
        /* <DEDUP_REMOVED lines=13> */
.L_x_402:
[----:B------:R-:W-:Y:S01]  /*3a80*/  FMUL.FTZ R21, R16, R9 ;  /* 0x0000000910157220 */ /* 0x000fe20000410000 */
[----:B------:R-:W-:-:S03]  /*3a90*/  FMUL.FTZ R9, R9, 0.5 ;  /* 0x3f00000009097820 */ /* 0x000fc60000410000 */
[----:B------:R-:W-:-:S04]  /*3aa0*/  FFMA R10, -R21, R21, R16 ;  /* 0x00000015150a7223 */ /* 0x000fc80000000110 */
[----:B------:R-:W-:-:S07]  /*3ab0*/  FFMA R21, R10, R9, R21 ;  /* 0x000000090a157223 */ /* 0x000fce0000000015 */
.L_x_403:
[----:B------:R-:W-:Y:S05]  /*3ac0*/  BSYNC.RECONVERGENT B1 ;  /* 0x0000000000017941 */ /* 0x000fea0003800200 */
.L_x_401:
        /* <DEDUP_REMOVED lines=13> */
.L_x_405:
[----:B------:R-:W-:Y:S01]  /*3ba0*/  FMUL.FTZ R21, R16, R11 ;  /* 0x0000000b10157220 */ /* 0x000fe20000410000 */
[----:B------:R-:W-:-:S03]  /*3bb0*/  FMUL.FTZ R11, R11, 0.5 ;  /* 0x3f0000000b0b7820 */ /* 0x000fc60000410000 */
[----:B------:R-:W-:-:S04]  /*3bc0*/  FFMA R10, -R21, R21, R16 ;  /* 0x00000015150a7223 */ /* 0x000fc80000000110 */
[----:B------:R-:W-:-:S07]  /*3bd0*/  FFMA R21, R10, R11, R21 ;  /* 0x0000000b0a157223 */ /* 0x000fce0000000015 */
.L_x_406:
[----:B------:R-:W-:Y:S05]  /*3be0*/  BSYNC.RECONVERGENT B1 ;  /* 0x0000000000017941 */ /* 0x000fea0003800200 */
.L_x_404:
        /* <DEDUP_REMOVED lines=13> */
.L_x_408:
[----:B------:R-:W-:Y:S01]  /*3cc0*/  FMUL.FTZ R21, R16, R11 ;  /* 0x0000000b10157220 */ /* 0x000fe20000410000 */
[----:B------:R-:W-:-:S03]  /*3cd0*/  FMUL.FTZ R11, R11, 0.5 ;  /* 0x3f0000000b0b7820 */ /* 0x000fc60000410000 */
[----:B------:R-:W-:-:S04]  /*3ce0*/  FFMA R16, -R21, R21, R16 ;  /* 0x0000001515107223 */ /* 0x000fc80000000110 */
[----:B------:R-:W-:-:S07]  /*3cf0*/  FFMA R21, R16, R11, R21 ;  /* 0x0000000b10157223 */ /* 0x000fce0000000015 */
.L_x_409:
[----:B------:R-:W-:Y:S05]  /*3d00*/  BSYNC.RECONVERGENT B1 ;  /* 0x0000000000017941 */ /* 0x000fea0003800200 */
.L_x_407:
        /* <DEDUP_REMOVED lines=13> */
.L_x_411:
[----:B------:R-:W-:Y:S01]  /*3de0*/  FMUL.FTZ R21, R16, R17 ;  /* 0x0000001110157220 */ /* 0x000fe20000410000 */
[----:B------:R-:W-:-:S03]  /*3df0*/  FMUL.FTZ R17, R17, 0.5 ;  /* 0x3f00000011117820 */ /* 0x000fc60000410000 */
[----:B------:R-:W-:-:S04]  /*3e00*/  FFMA R16, -R21, R21, R16 ;  /* 0x0000001515107223 */ /* 0x000fc80000000110 */
[----:B------:R-:W-:-:S07]  /*3e10*/  FFMA R21, R16, R17, R21 ;  /* 0x0000001110157223 */ /* 0x000fce0000000015 */
.L_x_412:
[----:B------:R-:W-:Y:S05]  /*3e20*/  BSYNC.RECONVERGENT B1 ;  /* 0x0000000000017941 */ /* 0x000fea0003800200 */
.L_x_410:
        /* <DEDUP_REMOVED lines=12> */
[----:B------:R-:W-:Y:S05]  /*3ef0*/  CALL.REL.NOINC `($__internal_1_$__cuda_sm20_sqrt_rn_f32_slowpath) ;  /* 0x0000002400647944 */ /* 0x000fea0003c00000 */
[----:B------:R-:W-:Y:S05]  /*3f00*/  BRA `(.L_x_415) ;  /* 0x0000000000107947 */ /* 0x000fea0003800000 */
.L_x_414:
[----:B------:R-:W-:Y:S01]  /*3f10*/  FMUL.FTZ R21, R20, R17 ;  /* 0x0000001114157220 */ /* 0x000fe20000410000 */
[----:B------:R-:W-:-:S03]  /*3f20*/  FMUL.FTZ R17, R17, 0.5 ;  /* 0x3f00000011117820 */ /* 0x000fc60000410000 */
[----:B------:R-:W-:-:S04]  /*3f30*/  FFMA R16, -R21, R21, R20 ;  /* 0x0000001515107223 */ /* 0x000fc80000000114 */
[----:B------:R-:W-:-:S07]  /*3f40*/  FFMA R21, R16, R17, R21 ;  /* 0x0000001110157223 */ /* 0x000fce0000000015 */
.L_x_415:
[----:B------:R-:W-:Y:S05]  /*3f50*/  BSYNC.RECONVERGENT B1 ;  /* 0x0000000000017941 */ /* 0x000fea0003800200 */
.L_x_413:
        /* <DEDUP_REMOVED lines=14> */
.L_x_417:
[----:B------:R-:W-:Y:S01]  /*4040*/  FMUL.FTZ R21, R20, R17 ;  /* 0x0000001114157220 */ /* 0x000fe20000410000 */
[----:B------:R-:W-:-:S03]  /*4050*/  FMUL.FTZ R17, R17, 0.5 ;  /* 0x3f00000011117820 */ /* 0x000fc60000410000 */
[----:B------:R-:W-:-:S04]  /*4060*/  FFMA R16, -R21, R21, R20 ;  /* 0x0000001515107223 */ /* 0x000fc80000000114 */
[----:B------:R-:W-:-:S07]  /*4070*/  FFMA R21, R16, R17, R21 ;  /* 0x0000001110157223 */ /* 0x000fce0000000015 */
.L_x_418:
[----:B------:R-:W-:Y:S05]  /*4080*/  BSYNC.RECONVERGENT B1 ;  /* 0x0000000000017941 */ /* 0x000fea0003800200 */
.L_x_416:
        /* <DEDUP_REMOVED lines=13> */
.L_x_420:
[----:B------:R-:W-:Y:S01]  /*4160*/  FMUL.FTZ R21, R20, R17 ;  /* 0x0000001114157220 */ /* 0x000fe20000410000 */
[----:B------:R-:W-:-:S03]  /*4170*/  FMUL.FTZ R17, R17, 0.5 ;  /* 0x3f00000011117820 */ /* 0x000fc60000410000 */
[----:B------:R-:W-:-:S04]  /*4180*/  FFMA R16, -R21, R21, R20 ;  /* 0x0000001515107223 */ /* 0x000fc80000000114 */
[----:B------:R-:W-:-:S07]  /*4190*/  FFMA R21, R16, R17, R21 ;  /* 0x0000001110157223 */ /* 0x000fce0000000015 */
.L_x_421:
[----:B------:R-:W-:Y:S05]  /*41a0*/  BSYNC.RECONVERGENT B1 ;  /* 0x0000000000017941 */ /* 0x000fea0003800200 */
.L_x_419:
        /* <DEDUP_REMOVED lines=13> */
.L_x_423:
[----:B------:R-:W-:Y:S01]  /*4280*/  FMUL.FTZ R21, R20, R17 ;  /* 0x0000001114157220 */ /* 0x000fe20000410000 */
[----:B------:R-:W-:-:S03]  /*4290*/  FMUL.FTZ R17, R17, 0.5 ;  /* 0x3f00000011117820 */ /* 0x000fc60000410000 */
[----:B------:R-:W-:-:S04]  /*42a0*/  FFMA R16, -R21, R21, R20 ;  /* 0x0000001515107223 */ /* 0x000fc80000000114 */
[----:B------:R-:W-:-:S07]  /*42b0*/  FFMA R21, R16, R17, R21 ;  /* 0x0000001110157223 */ /* 0x000fce0000000015 */
.L_x_424:
[----:B------:R-:W-:Y:S05]  /*42c0*/  BSYNC.RECONVERGENT B1 ;  /* 0x0000000000017941 */ /* 0x000fea0003800200 */
.L_x_422:
        /* <DEDUP_REMOVED lines=13> */
.L_x_426:
[----:B------:R-:W-:Y:S01]  /*43a0*/  FMUL.FTZ R21, R20, R17 ;  /* 0x0000001114157220 */ /* 0x000fe20000410000 */
[----:B------:R-:W-:-:S03]  /*43b0*/  FMUL.FTZ R17, R17, 0.5 ;  /* 0x3f00000011117820 */ /* 0x000fc60000410000 */
[----:B------:R-:W-:-:S04]  /*43c0*/  FFMA R16, -R21, R21, R20 ;  /* 0x0000001515107223 */ /* 0x000fc80000000114 */
[----:B------:R-:W-:-:S07]  /*43d0*/  FFMA R21, R16, R17, R21 ;  /* 0x0000001110157223 */ /* 0x000fce0000000015 */
.L_x_427:
[----:B------:R-:W-:Y:S05]  /*43e0*/  BSYNC.RECONVERGENT B1 ;  /* 0x0000000000017941 */ /* 0x000fea0003800200 */
.L_x_425:
        /* <DEDUP_REMOVED lines=13> */
.L_x_429:
[----:B------:R-:W-:Y:S01]  /*44c0*/  FMUL.FTZ R21, R20, R17 ;  /* 0x0000001114157220 */ /* 0x000fe20000410000 */
[----:B------:R-:W-:-:S03]  /*44d0*/  FMUL.FTZ R17, R17, 0.5 ;  /* 0x3f00000011117820 */ /* 0x000fc60000410000 */
[----:B------:R-:W-:-:S04]  /*44e0*/  FFMA R16, -R21, R21, R20 ;  /* 0x0000001515107223 */ /* 0x000fc80000000114 */
[----:B------:R-:W-:-:S07]  /*44f0*/  FFMA R21, R16, R17, R21 ;  /* 0x0000001110157223 */ /* 0x000fce0000000015 */
.L_x_430:
[----:B------:R-:W-:Y:S05]  /*4500*/  BSYNC.RECONVERGENT B1 ;  /* 0x0000000000017941 */ /* 0x000fea0003800200 */
.L_x_428:
        /* <DEDUP_REMOVED lines=13> */
.L_x_432:
[----:B------:R-:W-:Y:S01]  /*45e0*/  FMUL.FTZ R21, R20, R17 ;  /* 0x0000001114157220 */ /* 0x000fe20000410000 */
[----:B------:R-:W-:-:S03]  /*45f0*/  FMUL.FTZ R17, R17, 0.5 ;  /* 0x3f00000011117820 */ /* 0x000fc60000410000 */
[----:B------:R-:W-:-:S04]  /*4600*/  FFMA R16, -R21, R21, R20 ;  /* 0x0000001515107223 */ /* 0x000fc80000000114 */
[----:B------:R-:W-:-:S07]  /*4610*/  FFMA R21, R16, R17, R21 ;  /* 0x0000001110157223 */ /* 0x000fce0000000015 */
.L_x_433:
[----:B------:R-:W-:Y:S05]  /*4620*/  BSYNC.RECONVERGENT B1 ;  /* 0x0000000000017941 */ /* 0x000fea0003800200 */
.L_x_431:
        /* <DEDUP_REMOVED lines=10> */
[----:B------:R-:W-:Y:S01]  /*46d0*/  IMAD.MOV.U32 R16, RZ, RZ, R20 ;  /* 0x000000ffff107224 */ /* 0x000fe200078e0014 */
[----:B------:R-:W-:-:S07]  /*46e0*/  MOV R20, 0x4700 ;  /* 0x0000470000147802 */ /* 0x000fce0000000f00 */
[----:B------:R-:W-:Y:S05]  /*46f0*/  CALL.REL.NOINC `($__internal_1_$__cuda_sm20_sqrt_rn_f32_slowpath) ;  /* 0x0000001c00647944 */ /* 0x000fea0003c00000 */
[----:B------:R-:W-:Y:S05]  /*4700*/  BSYNC.RECONVERGENT B2 ;  /* 0x0000000000027941 */ /* 0x000fea0003800200 */
.L_x_436:
[----:B------:R-:W-:Y:S05]  /*4710*/  BRA `(.L_x_437) ;  /* 0x0000000000107947 */ /* 0x000fea0003800000 */
.L_x_435:
[----:B------:R-:W-:Y:S01]  /*4720*/  FMUL.FTZ R21, R20, R17 ;  /* 0x0000001114157220 */ /* 0x000fe20000410000 */
[----:B------:R-:W-:-:S03]  /*4730*/  FMUL.FTZ R15, R17, 0.5 ;  /* 0x3f000000110f7820 */ /* 0x000fc60000410000 */
[----:B------:R-:W-:-:S04]  /*4740*/  FFMA R14, -R21, R21, R20 ;  /* 0x00000015150e7223 */ /* 0x000fc80000000114 */
[----:B------:R-:W-:-:S07]  /*4750*/  FFMA R21, R14, R15, R21 ;  /* 0x0000000f0e157223 */ /* 0x000fce0000000015 */
.L_x_437:
[----:B------:R-:W-:Y:S05]  /*4760*/  BSYNC.RECONVERGENT B1 ;  /* 0x0000000000017941 */ /* 0x000fea0003800200 */
.L_x_434:
[----:B------:R-:W-:Y:S02]  /*4770*/  P2R R14, PR, RZ, 0x1 ;  /* 0x00000001ff0e7803 */ /* 0x000fe40000000000 */
[----:B------:R-:W-:Y:S02]  /*4780*/  ISETP.NE.AND P0, PT, R7, RZ, PT ;  /* 0x000000ff0700720c */ /* 0x000fe40003f05270 */
[----:B------:R-:W-:Y:S02]  /*4790*/  IADD3 R15, PT, PT, R2, 0x1, RZ ;  /* 0x00000001020f7810 */ /* 0x000fe40007ffe0ff */
        /* <DEDUP_REMOVED lines=11> */
[----:B------:R-:W-:Y:S01]  /*4850*/  @P0 IMAD.MOV R15, RZ, RZ, R2 ;  /* 0x000000ffff0f0224 */ /* 0x000fe200078e0202 */
[----:B------:R-:W-:Y:S02]  /*4860*/  ISETP.NE.AND P0, PT, R6, RZ, PT ;  /* 0x000000ff0600720c */ /* 0x000fe40003f05270 */
[----:B------:R-:W-:Y:S02]  /*4870*/  P2R R10, PR, RZ, 0x10 ;  /* 0x00000010ff0a7803 */ /* 0x000fe40000000000 */
[----:B------:R-:W-:Y:S02]  /*4880*/  IADD3 R2, PT, PT, R15, 0x1, RZ ;  /* 0x000000010f027810 */ /* 0x000fe40007ffe0ff */
[----:B------:R-:W-:-:S02]  /*4890*/  ISETP.NE.AND P4, PT, R11, RZ, PT ;  /* 0x000000ff0b00720c */ /* 0x000fc40003f85270 */
[----:B------:R-:W-:Y:S02]  /*48a0*/  P2R R11, PR, RZ, 0x20 ;  /* 0x00000020ff0b7803 */ /* 0x000fe40000000000 */
[----:B------:R-:W-:-:S03]  /*48b0*/  ISETP.NE.AND P5, PT, R18, RZ, PT ;  /* 0x000000ff1200720c */ /* 0x000fc60003fa5270 */
        /* <DEDUP_REMOVED lines=28> */
[----:B------:R-:W-:Y:S01]  /*4a80*/  @P2 IMAD.MOV R2, RZ, RZ, R5 ;  /* 0x000000ffff022224 */ /* 0x000fe200078e0205 */
[----:B------:R-:W-:-:S04]  /*4a90*/  IADD3 R6, P2, PT, -R3, UR4, RZ ;  /* 0x0000000403067c10 */ /* 0x000fc8000ff5e1ff */
[----:B------:R-:W-:Y:S02]  /*4aa0*/  ISETP.GE.U32.AND P0, PT, R6, 0x1000, PT ;  /* 0x000010000600780c */ /* 0x000fe40003f06070 */
[----:B------:R-:W-:Y:S01]  /*4ab0*/  IADD3 R5, PT, PT, R2, 0x1, RZ ;  /* 0x0000000102057810 */ /* 0x000fe20007ffe0ff */
[----:B------:R-:W-:Y:S01]  /*4ac0*/  @P3 IMAD.MOV R5, RZ, RZ, R2 ;  /* 0x000000ffff053224 */ /* 0x000fe200078e0202 */
[----:B------:R-:W-:-:S04]  /*4ad0*/  IADD3.X R6, PT, PT, ~R4, UR5, RZ, P2, !PT ;  /* 0x0000000504067c10 */ /* 0x000fc800097fe5ff */
[----:B------:R-:W-:Y:S02]  /*4ae0*/  ISETP.GE.U32.AND.EX P0, PT, R6, RZ, PT, P0 ;  /* 0x000000ff0600720c */ /* 0x000fe40003f06100 */
[----:B------:R-:W-:Y:S01]  /*4af0*/  IADD3 R2, PT, PT, R5, 0x1, RZ ;  /* 0x0000000105027810 */ /* 0x000fe20007ffe0ff */
[----:B------:R-:W-:-:S05]  /*4b00*/  @P4 IMAD.MOV R2, RZ, RZ, R5 ;  /* 0x000000ffff024224 */ /* 0x000fca00078e0205 */
[----:B------:R-:W-:Y:S01]  /*4b10*/  IADD3 R5, PT, PT, R2, 0x1, RZ ;  /* 0x0000000102057810 */ /* 0x000fe20007ffe0ff */
[----:B------:R-:W-:-:S05]  /*4b20*/  @P5 IMAD.MOV R5, RZ, RZ, R2 ;  /* 0x000000ffff055224 */ /* 0x000fca00078e0202 */
[----:B------:R-:W-:Y:S01]  /*4b30*/  IADD3 R2, PT, PT, R5, 0x1, RZ ;  /* 0x0000000105027810 */ /* 0x000fe20007ffe0ff */
[----:B------:R-:W-:Y:S01]  /*4b40*/  @P1 IMAD.MOV R2, RZ, RZ, R5 ;  /* 0x000000ffff021224 */ /* 0x000fe200078e0205 */
[----:B------:R-:W-:Y:S06]  /*4b50*/  @!P0 BRA `(.L_x_438) ;  /* 0x0000001400888947 */ /* 0x000fec0003800000 */
[----:B------:R-:W-:-:S04]  /*4b60*/  IADD3 R3, P0, PT, R3, 0x1000, RZ ;  /* 0x0000100003037810 */ /* 0x000fc80007f1e0ff */
[----:B------:R-:W-:Y:S02]  /*4b70*/  IADD3.X R4, PT, PT, RZ, R4, RZ, P0, !PT ;  /* 0x00000004ff047210 */ /* 0x000fe400007fe4ff */
[----:B------:R-:W-:-:S04]  /*4b80*/  ISETP.GT.U32.AND P0, PT, R3, UR8, PT ;  /* 0x0000000803007c0c */ /* 0x000fc8000bf04070 */
[----:B------:R-:W-:-:S13]  /*4b90*/  ISETP.GT.U32.AND.EX P0, PT, R4, UR9, PT, P0 ;  /* 0x0000000904007c0c */ /* 0x000fda000bf04100 */
[----:B------:R-:W-:Y:S05]  /*4ba0*/  @!P0 BRA `(.L_x_439) ;  /* 0xffffffe800608947 */ /* 0x000fea000383ffff */
.L_x_388:
[C---:B------:R-:W-:Y:S01]  /*4bb0*/  IADD3 R5, PT, PT, -R3.reuse, UR4, RZ ;  /* 0x0000000403057c10 */ /* 0x040fe2000fffe1ff */
[----:B------:R-:W-:Y:S01]  /*4bc0*/  BSSY.RECONVERGENT B1, `(.L_x_438) ;  /* 0x000015b000017945 */ /* 0x000fe20003800200 */
[----:B------:R-:W-:Y:S02]  /*4bd0*/  ISETP.GE.U32.AND P1, PT, R3, UR4, PT ;  /* 0x0000000403007c0c */ /* 0x000fe4000bf26070 */
[----:B------:R-:W-:-:S04]  /*4be0*/  ISETP.GE.AND P0, PT, R0, R5, PT ;  /* 0x000000050000720c */ /* 0x000fc80003f06270 */
[----:B------:R-:W-:-:S13]  /*4bf0*/  ISETP.GE.U32.OR.EX P0, PT, R4, UR5, P0, P1 ;  /* 0x0000000504007c0c */ /* 0x000fda0008706510 */
[----:B------:R-:W-:Y:S05]  /*4c00*/  @P0 BRA `(.L_x_440) ;  /* 0x0000001400580947 */ /* 0x000fea0003800000 */
[----:B------:R-:W-:Y:S01]  /*4c10*/  LOP3.LUT R6, RZ, R0, RZ, 0x33, !PT ;  /* 0x00000000ff067212 */ /* 0x000fe200078e33ff */
[----:B------:R-:W-:Y:S01]  /*4c20*/  BSSY.RECONVERGENT B2, `(.L_x_441) ;  /* 0x00000af000027945 */ /* 0x000fe20003800200 */
[----:B------:R-:W-:Y:S02]  /*4c30*/  IMAD.MOV.U32 R8, RZ, RZ, R0 ;  /* 0x000000ffff087224 */ /* 0x000fe400078e0000 */
[----:B------:R-:W-:-:S04]  /*4c40*/  IADD3 R5, PT, PT, -R3, UR4, R6 ;  /* 0x0000000403057c10 */ /* 0x000fc8000fffe106 */
[C---:B------:R-:W-:Y:S02]  /*4c50*/  ISETP.GE.U32.AND P0, PT, R5.reuse, 0x700, PT ;  /* 0x000007000500780c */ /* 0x040fe40003f06070 */
[----:B------:R-:W-:-:S04]  /*4c60*/  LEA.HI R9, R5, 0x1, RZ, 0x18 ;  /* 0x0000000105097811 */ /* 0x000fc800078fc0ff */
[----:B------:R-:W-:-:S07]  /*4c70*/  LOP3.LUT R12, R9, 0x7, RZ, 0xc0, !PT ;  /* 0x00000007090c7812 */ /* 0x000fce00078ec0ff */
[----:B------:R-:W-:Y:S05]  /*4c80*/  @!P0 BRA `(.L_x_442) ;  /* 0x0000000800a08947 */ /* 0x000fea0003800000 */
[----:B------:R-:W0:Y:S01]  /*4c90*/  LDCU.64 UR8, c[0x0][0x380] ;  /* 0x00007000ff0877ac */ /* 0x000e220008000a00 */
[----:B------:R-:W-:Y:S02]  /*4ca0*/  IADD3 R7, P0, PT, R0, R3, RZ ;  /* 0x0000000300077210 */ /* 0x000fe40007f1e0ff */
[----:B------:R-:W-:Y:S02]  /*4cb0*/  LOP3.LUT R10, R9, 0x1fffff8, RZ, 0xc0, !PT ;  /* 0x01fffff8090a7812 */ /* 0x000fe400078ec0ff */
[----:B------:R-:W-:Y:S02]  /*4cc0*/  IADD3.X R8, PT, PT, RZ, R4, RZ, P0, !PT ;  /* 0x00000004ff087210 */ /* 0x000fe400007fe4ff */
[----:B------:R-:W-:Y:S02]  /*4cd0*/  IADD3 R10, PT, PT, -R10, RZ, RZ ;  /* 0x000000ff0a0a7210 */ /* 0x000fe40007ffe1ff */
[----:B0-----:R-:W-:-:S04]  /*4ce0*/  LEA R6, P1, R7, UR8, 0x3 ;  /* 0x0000000807067c11 */ /* 0x001fc8000f8218ff */
[----:B------:R-:W-:Y:S02]  /*4cf0*/  IADD3 R6, P0, PT, R6, 0x2000, RZ ;  /* 0x0000200006067810 */ /* 0x000fe40007f1e0ff */
[----:B------:R-:W-:Y:S01]  /*4d00*/  LEA.HI.X R7, R7, UR9, R8, 0x3, P1 ;  /* 0x0000000907077c11 */ /* 0x000fe200088f1c08 */
[----:B------:R-:W-:-:S04]  /*4d10*/  IMAD.MOV.U32 R8, RZ, RZ, R0 ;  /* 0x000000ffff087224 */ /* 0x000fc800078e0000 */
[----:B------:R-:W-:-:S07]  /*4d20*/  IMAD.X R7, RZ, RZ, R7, P0 ;  /* 0x000000ffff077224 */ /* 0x000fce00000e0607 */
.L_x_467:
        /* <DEDUP_REMOVED lines=11> */
.L_x_444:
[----:B------:R-:W-:Y:S01]  /*4de0*/  FMUL.FTZ R21, R16, R13 ;  /* 0x0000000d10157220 */ /* 0x000fe20000410000 */
[----:B------:R-:W-:-:S03]  /*4df0*/  FMUL.FTZ R11, R13, 0.5 ;  /* 0x3f0000000d0b7820 */ /* 0x000fc60000410000 */
[----:B------:R-:W-:-:S04]  /*4e00*/  FFMA R14, -R21, R21, R16 ;  /* 0x00000015150e7223 */ /* 0x000fc80000000110 */
[----:B------:R-:W-:-:S07]  /*4e10*/  FFMA R21, R14, R11, R21 ;  /* 0x0000000b0e157223 */ /* 0x000fce0000000015 */
.L_x_445:
[----:B------:R-:W-:Y:S05]  /*4e20*/  BSYNC.RECONVERGENT B3 ;  /* 0x0000000000037941 */ /* 0x000fea0003800200 */
.L_x_443:
        /* <DEDUP_REMOVED lines=14> */
.L_x_447:
[----:B------:R-:W-:Y:S01]  /*4f10*/  FMUL.FTZ R21, R16, R13 ;  /* 0x0000000d10157220 */ /* 0x000fe20000410000 */
[----:B------:R-:W-:-:S03]  /*4f20*/  FMUL.FTZ R13, R13, 0.5 ;  /* 0x3f0000000d0d7820 */ /* 0x000fc60000410000 */
[----:B------:R-:W-:-:S04]  /*4f30*/  FFMA R2, -R21, R21, R16 ;  /* 0x0000001515027223 */ /* 0x000fc80000000110 */
[----:B------:R-:W-:-:S07]  /*4f40*/  FFMA R21, R2, R13, R21 ;  /* 0x0000000d02157223 */ /* 0x000fce0000000015 */
.L_x_448:
[----:B------:R-:W-:Y:S05]  /*4f50*/  BSYNC.RECONVERGENT B3 ;  /* 0x0000000000037941 */ /* 0x000fea0003800200 */
.L_x_446:
        /* <DEDUP_REMOVED lines=14> */
.L_x_450:
[----:B------:R-:W-:Y:S01]  /*5040*/  FMUL.FTZ R21, R16, R13 ;  /* 0x0000000d10157220 */ /* 0x000fe20000410000 */
[----:B------:R-:W-:-:S03]  /*5050*/  FMUL.FTZ R11, R13, 0.5 ;  /* 0x3f0000000d0b7820 */ /* 0x000fc60000410000 */
[----:B------:R-:W-:-:S04]  /*5060*/  FFMA R14, -R21, R21, R16 ;  /* 0x00000015150e7223 */ /* 0x000fc80000000110 */
[----:B------:R-:W-:-:S07]  /*5070*/  FFMA R21, R14, R11, R21 ;  /* 0x0000000b0e157223 */ /* 0x000fce0000000015 */
.L_x_451:
[----:B------:R-:W-:Y:S05]  /*5080*/  BSYNC.RECONVERGENT B3 ;  /* 0x0000000000037941 */ /* 0x000fea0003800200 */
.L_x_449:
        /* <DEDUP_REMOVED lines=14> */
.L_x_453:
[----:B------:R-:W-:Y:S01]  /*5170*/  FMUL.FTZ R21, R16, R13 ;  /* 0x0000000d10157220 */ /* 0x000fe20000410000 */
[----:B------:R-:W-:-:S03]  /*5180*/  FMUL.FTZ R13, R13, 0.5 ;  /* 0x3f0000000d0d7820 */ /* 0x000fc60000410000 */
[----:B------:R-:W-:-:S04]  /*5190*/  FFMA R2, -R21, R21, R16 ;  /* 0x0000001515027223 */ /* 0x000fc80000000110 */
[----:B------:R-:W-:-:S07]  /*51a0*/  FFMA R21, R2, R13, R21 ;  /* 0x0000000d02157223 */ /* 0x000fce0000000015 */
.L_x_454:
[----:B------:R-:W-:Y:S05]  /*51b0*/  BSYNC.RECONVERGENT B3 ;  /* 0x0000000000037941 */ /* 0x000fea0003800200 */
.L_x_452:
        /* <DEDUP_REMOVED lines=14> */
.L_x_456:
[----:B------:R-:W-:Y:S01]  /*52a0*/  FMUL.FTZ R21, R16, R13 ;  /* 0x0000000d10157220 */ /* 0x000fe20000410000 */
[----:B------:R-:W-:-:S03]  /*52b0*/  FMUL.FTZ R11, R13, 0.5 ;  /* 0x3f0000000d0b7820 */ /* 0x000fc60000410000 */
[----:B------:R-:W-:-:S04]  /*52c0*/  FFMA R14, -R21, R21, R16 ;  /* 0x00000015150e7223 */ /* 0x000fc80000000110 */
[----:B------:R-:W-:-:S07]  /*52d0*/  FFMA R21, R14, R11, R21 ;  /* 0x0000000b0e157223 */ /* 0x000fce0000000015 */
.L_x_457:
[----:B------:R-:W-:Y:S05]  /*52e0*/  BSYNC.RECONVERGENT B3 ;  /* 0x0000000000037941 */ /* 0x000fea0003800200 */
.L_x_455:
        /* <DEDUP_REMOVED lines=14> */
.L_x_459:
[----:B------:R-:W-:Y:S01]  /*53d0*/  FMUL.FTZ R21, R16, R13 ;  /* 0x0000000d10157220 */ /* 0x000fe20000410000 */
[----:B------:R-:W-:-:S03]  /*53e0*/  FMUL.FTZ R13, R13, 0.5 ;  /* 0x3f0000000d0d7820 */ /* 0x000fc60000410000 */
[----:B------:R-:W-:-:S04]  /*53f0*/  FFMA R2, -R21, R21, R16 ;  /* 0x0000001515027223 */ /* 0x000fc80000000110 */
[----:B------:R-:W-:-:S07]  /*5400*/  FFMA R21, R2, R13, R21 ;  /* 0x0000000d02157223 */ /* 0x000fce0000000015 */
.L_x_460:
[----:B------:R-:W-:Y:S05]  /*5410*/  BSYNC.RECONVERGENT B3 ;  /* 0x0000000000037941 */ /* 0x000fea0003800200 */
.L_x_458:
        /* <DEDUP_REMOVED lines=14> */
.L_x_462:
[----:B------:R-:W-:Y:S01]  /*5500*/  FMUL.FTZ R21, R16, R13 ;  /* 0x0000000d10157220 */ /* 0x000fe20000410000 */
[----:B------:R-:W-:-:S03]  /*5510*/  FMUL.FTZ R11, R13, 0.5 ;  /* 0x3f0000000d0b7820 */ /* 0x000fc60000410000 */
[----:B------:R-:W-:-:S04]  /*5520*/  FFMA R14, -R21, R21, R16 ;  /* 0x00000015150e7223 */ /* 0x000fc80000000110 */
[----:B------:R-:W-:-:S07]  /*5530*/  FFMA R21, R14, R11, R21 ;  /* 0x0000000b0e157223 */ /* 0x000fce0000000015 */
.L_x_463:
[----:B------:R-:W-:Y:S05]  /*5540*/  BSYNC.RECONVERGENT B3 ;  /* 0x0000000000037941 */ /* 0x000fea0003800200 */
.L_x_461:
        /* <DEDUP_REMOVED lines=14> */
.L_x_465:
[----:B------:R-:W-:Y:S01]  /*5630*/  FMUL.FTZ R21, R16, R13 ;  /* 0x0000000d10157220 */ /* 0x000fe20000410000 */
[----:B------:R-:W-:-:S03]  /*5640*/  FMUL.FTZ R13, R13, 0.5 ;  /* 0x3f0000000d0d7820 */ /* 0x000fc60000410000 */
[----:B------:R-:W-:-:S04]  /*5650*/  FFMA R2, -R21, R21, R16 ;  /* 0x0000001515027223 */ /* 0x000fc80000000110 */
[----:B------:R-:W-:-:S07]  /*5660*/  FFMA R21, R2, R13, R21 ;  /* 0x0000000d02157223 */ /* 0x000fce0000000015 */
.L_x_466:
[----:B------:R-:W-:Y:S05]  /*5670*/  BSYNC.RECONVERGENT B3 ;  /* 0x0000000000037941 */ /* 0x000fea0003800200 */
.L_x_464:
        /* <DEDUP_REMOVED lines=9> */
.L_x_442:
[----:B------:R-:W-:Y:S05]  /*5710*/  BSYNC.RECONVERGENT B2 ;  /* 0x0000000000027941 */ /* 0x000fea0003800200 */
.L_x_441:
[----:B------:R-:W-:-:S13]  /*5720*/  ISETP.NE.AND P0, PT, R12, RZ, PT ;  /* 0x000000ff0c00720c */ /* 0x000fda0003f05270 */
[----:B------:R-:W-:Y:S05]  /*5730*/  @!P0 BRA `(.L_x_440) ;  /* 0x00000008008c8947 */ /* 0x000fea0003800000 */
[----:B------:R-:W-:Y:S01]  /*5740*/  ISETP.GE.U32.AND P0, PT, R12, 0x4, PT ;  /* 0x000000040c00780c */ /* 0x000fe20003f06070 */
[----:B------:R-:W-:-:S12]  /*5750*/  BSSY.RECONVERGENT B2, `(.L_x_468) ;  /* 0x0000054000027945 */ /* 0x000fd80003800200 */
[----:B------:R-:W-:Y:S05]  /*5760*/  @!P0 BRA `(.L_x_469) ;  /* 0x0000000400488947 */ /* 0x000fea0003800000 */
[----:B------:R-:W0:Y:S01]  /*5770*/  LDCU.64 UR8, c[0x0][0x380] ;  /* 0x00007000ff0877ac */ /* 0x000e220008000a00 */
        /* <DEDUP_REMOVED lines=15> */
.L_x_471:
[----:B------:R-:W-:Y:S01]  /*5870*/  FMUL.FTZ R21, R16, R11 ;  /* 0x0000000b10157220 */ /* 0x000fe20000410000 */
[----:B------:R-:W-:-:S03]  /*5880*/  FMUL.FTZ R11, R11, 0.5 ;  /* 0x3f0000000b0b7820 */ /* 0x000fc60000410000 */
[----:B------:R-:W-:-:S04]  /*5890*/  FFMA R10, -R21, R21, R16 ;  /* 0x00000015150a7223 */ /* 0x000fc80000000110 */
[----:B------:R-:W-:-:S07]  /*58a0*/  FFMA R21, R10, R11, R21 ;  /* 0x0000000b0a157223 */ /* 0x000fce0000000015 */
.L_x_472:
[----:B------:R-:W-:Y:S05]  /*58b0*/  BSYNC.RECONVERGENT B3 ;  /* 0x0000000000037941 */ /* 0x000fea0003800200 */
.L_x_470:
        /* <DEDUP_REMOVED lines=14> */
.L_x_474:
[----:B------:R-:W-:Y:S01]  /*59a0*/  FMUL.FTZ R21, R16, R11 ;  /* 0x0000000b10157220 */ /* 0x000fe20000410000 */
[----:B------:R-:W-:-:S03]  /*59b0*/  FMUL.FTZ R11, R11, 0.5 ;  /* 0x3f0000000b0b7820 */ /* 0x000fc60000410000 */
[----:B------:R-:W-:-:S04]  /*59c0*/  FFMA R2, -R21, R21, R16 ;  /* 0x0000001515027223 */ /* 0x000fc80000000110 */
[----:B------:R-:W-:-:S07]  /*59d0*/  FFMA R21, R2, R11, R21 ;  /* 0x0000000b02157223 */ /* 0x000fce0000000015 */
.L_x_475:
[----:B------:R-:W-:Y:S05]  /*59e0*/  BSYNC.RECONVERGENT B3 ;  /* 0x0000000000037941 */ /* 0x000fea0003800200 */
.L_x_473:
        /* <DEDUP_REMOVED lines=14> */
.L_x_477:
[----:B------:R-:W-:Y:S01]  /*5ad0*/  FMUL.FTZ R21, R16, R11 ;  /* 0x0000000b10157220 */ /* 0x000fe20000410000 */
[----:B------:R-:W-:-:S03]  /*5ae0*/  FMUL.FTZ R11, R11, 0.5 ;  /* 0x3f0000000b0b7820 */ /* 0x000fc60000410000 */
[----:B------:R-:W-:-:S04]  /*5af0*/  FFMA R10, -R21, R21, R16 ;  /* 0x00000015150a7223 */ /* 0x000fc80000000110 */
[----:B------:R-:W-:-:S07]  /*5b00*/  FFMA R21, R10, R11, R21 ;  /* 0x0000000b0a157223 */ /* 0x000fce0000000015 */
.L_x_478:
[----:B------:R-:W-:Y:S05]  /*5b10*/  BSYNC.RECONVERGENT B3 ;  /* 0x0000000000037941 */ /* 0x000fea0003800200 */
.L_x_476:
        /* <DEDUP_REMOVED lines=14> */
.L_x_480:
[----:B------:R-:W-:Y:S01]  /*5c00*/  FMUL.FTZ R21, R16, R11 ;  /* 0x0000000b10157220 */ /* 0x000fe20000410000 */
[----:B------:R-:W-:-:S03]  /*5c10*/  FMUL.FTZ R6, R11, 0.5 ;  /* 0x3f0000000b067820 */ /* 0x000fc60000410000 */
[----:B------:R-:W-:-:S04]  /*5c20*/  FFMA R2, -R21, R21, R16 ;  /* 0x0000001515027223 */ /* 0x000fc80000000110 */
[----:B------:R-:W-:-:S07]  /*5c30*/  FFMA R21, R2, R6, R21 ;  /* 0x0000000602157223 */ /* 0x000fce0000000015 */
.L_x_481:
[----:B------:R-:W-:Y:S05]  /*5c40*/  BSYNC.RECONVERGENT B3 ;  /* 0x0000000000037941 */ /* 0x000fea0003800200 */
.L_x_479:
[----:B------:R-:W-:Y:S01]  /*5c50*/  FSETP.GEU.AND P0, PT, R21, 1, PT ;  /* 0x3f8000001500780b */ /* 0x000fe20003f0e000 */
[----:B------:R-:W-:Y:S01]  /*5c60*/  VIADD R8, R8, 0x400 ;  /* 0x0000040008087836 */ /* 0x000fe20000000000 */
[----:B------:R-:W-:-:S11]  /*5c70*/  IADD3 R2, PT, PT, R10, 0x1, RZ ;  /* 0x000000010a027810 */ /* 0x000fd60007ffe0ff */
[----:B------:R-:W-:-:S07]  /*5c80*/  @P0 IADD3 R2, PT, PT, R10, RZ, RZ ;  /* 0x000000ff0a020210 */ /* 0x000fce0007ffe0ff */
.L_x_469:
[----:B------:R-:W-:Y:S05]  /*5c90*/  BSYNC.RECONVERGENT B2 ;  /* 0x0000000000027941 */ /* 0x000fea0003800200 */
.L_x_468:
[----:B------:R-:W-:-:S13]  /*5ca0*/  LOP3.LUT P0, R9, R9, 0x3, RZ, 0xc0, !PT ;  /* 0x0000000309097812 */ /* 0x000fda000780c0ff */
[----:B------:R-:W-:Y:S05]  /*5cb0*/  @!P0 BRA `(.L_x_440) ;  /* 0x00000004002c8947 */ /* 0x000fea0003800000 */
[----:B------:R-:W-:Y:S01]  /*5cc0*/  ISETP.NE.AND P0, PT, R9, 0x1, PT ;  /* 0x000000010900780c */ /* 0x000fe20003f05270 */
        /* <DEDUP_REMOVED lines=18> */
.L_x_485:
[----:B------:R-:W-:Y:S01]  /*5df0*/  FMUL.FTZ R21, R16, R11 ;  /* 0x0000000b10157220 */ /* 0x000fe20000410000 */
[----:B------:R-:W-:-:S03]  /*5e00*/  FMUL.FTZ R9, R11, 0.5 ;  /* 0x3f0000000b097820 */ /* 0x000fc60000410000 */
[----:B------:R-:W-:-:S04]  /*5e10*/  FFMA R10, -R21, R21, R16 ;  /* 0x00000015150a7223 */ /* 0x000fc80000000110 */
[----:B------:R-:W-:-:S07]  /*5e20*/  FFMA R21, R10, R9, R21 ;  /* 0x000000090a157223 */ /* 0x000fce0000000015 */
.L_x_486:
[----:B------:R-:W-:Y:S05]  /*5e30*/  BSYNC.RECONVERGENT B3 ;  /* 0x0000000000037941 */ /* 0x000fea0003800200 */
.L_x_484:
        /* <DEDUP_REMOVED lines=14> */
.L_x_488:
[----:B------:R-:W-:Y:S01]  /*5f20*/  FMUL.FTZ R21, R16, R11 ;  /* 0x0000000b10157220 */ /* 0x000fe20000410000 */
[----:B------:R-:W-:-:S03]  /*5f30*/  FMUL.FTZ R6, R11, 0.5 ;  /* 0x3f0000000b067820 */ /* 0x000fc60000410000 */
[----:B------:R-:W-:-:S04]  /*5f40*/  FFMA R2, -R21, R21, R16 ;  /* 0x0000001515027223 */ /* 0x000fc80000000110 */
[----:B------:R-:W-:-:S07]  /*5f50*/  FFMA R21, R2, R6, R21 ;  /* 0x0000000602157223 */ /* 0x000fce0000000015 */
.L_x_489:
[----:B------:R-:W-:Y:S05]  /*5f60*/  BSYNC.RECONVERGENT B3 ;  /* 0x0000000000037941 */ /* 0x000fea0003800200 */
.L_x_487:
[----:B------:R-:W-:Y:S01]  /*5f70*/  FSETP.GEU.AND P0, PT, R21, 1, PT ;  /* 0x3f8000001500780b */ /* 0x000fe20003f0e000 */
[----:B------:R-:W-:Y:S01]  /*5f80*/  VIADD R8, R8, 0x200 ;  /* 0x0000020008087836 */ /* 0x000fe20000000000 */
[----:B------:R-:W-:-:S11]  /*5f90*/  IADD3 R2, PT, PT, R9, 0x1, RZ ;  /* 0x0000000109027810 */ /* 0x000fd60007ffe0ff */
[----:B------:R-:W-:-:S07]  /*5fa0*/  @P0 IADD3 R2, PT, PT, R9, RZ, RZ ;  /* 0x000000ff09020210 */ /* 0x000fce0007ffe0ff */
.L_x_483:
[----:B------:R-:W-:Y:S05]  /*5fb0*/  BSYNC.RECONVERGENT B2 ;  /* 0x0000000000027941 */ /* 0x000fea0003800200 */
.L_x_482:
[----:B------:R-:W-:-:S13]  /*5fc0*/  LOP3.LUT P0, RZ, R5, 0x100, RZ, 0xc0, !PT ;  /* 0x0000010005ff7812 */ /* 0x000fda000780c0ff */
[----:B------:R-:W-:Y:S05]  /*5fd0*/  @P0 BRA `(.L_x_440) ;  /* 0x0000000000640947 */ /* 0x000fea0003800000 */
[----:B------:R-:W0:Y:S01]  /*5fe0*/  LDCU.64 UR8, c[0x0][0x380] ;  /* 0x00007000ff0877ac */ /* 0x000e220008000a00 */
[----:B------:R-:W-:-:S05]  /*5ff0*/  IADD3 R3, P0, PT, R8, R3, RZ ;  /* 0x0000000308037210 */ /* 0x000fca0007f1e0ff */
[----:B------:R-:W-:Y:S01]  /*6000*/  IMAD.X R6, RZ, RZ, R4, P0 ;  /* 0x000000ffff067224 */ /* 0x000fe200000e0604 */
[----:B0-----:R-:W-:-:S04]  /*6010*/  LEA R4, P0, R3, UR8, 0x3 ;  /* 0x0000000803047c11 */ /* 0x001fc8000f8018ff */
[----:B------:R-:W-:-:S06]  /*6020*/  LEA.HI.X R5, R3, UR9, R6, 0x3, P0 ;  /* 0x0000000903057c11 */ /* 0x000fcc00080f1c06 */
        /* <DEDUP_REMOVED lines=11> */
.L_x_491:
[----:B------:R-:W-:Y:S01]  /*60e0*/  FMUL.FTZ R21, R16, R7 ;  /* 0x0000000710157220 */ /* 0x000fe20000410000 */
[----:B------:R-:W-:-:S03]  /*60f0*/  FMUL.FTZ R3, R7, 0.5 ;  /* 0x3f00000007037820 */ /* 0x000fc60000410000 */
[----:B------:R-:W-:-:S04]  /*6100*/  FFMA R4, -R21, R21, R16 ;  /* 0x0000001515047223 */ /* 0x000fc80000000110 */
[----:B------:R-:W-:-:S07]  /*6110*/  FFMA R21, R4, R3, R21 ;  /* 0x0000000304157223 */ /* 0x000fce0000000015 */
.L_x_492:
[----:B------:R-:W-:Y:S05]  /*6120*/  BSYNC.RECONVERGENT B2 ;  /* 0x0000000000027941 */ /* 0x000fea0003800200 */
.L_x_490:
[----:B------:R-:W-:Y:S01]  /*6130*/  FSETP.GEU.AND P0, PT, R21, 1, PT ;  /* 0x3f8000001500780b */ /* 0x000fe20003f0e000 */
[----:B------:R-:W-:-:S12]  /*6140*/  VIADD R3, R2, 0x1 ;  /* 0x0000000102037836 */ /* 0x000fd80000000000 */
[----:B------:R-:W-:-:S05]  /*6150*/  @P0 IADD3 R3, PT, PT, R2, RZ, RZ ;  /* 0x000000ff02030210 */ /* 0x000fca0007ffe0ff */
[----:B------:R-:W-:-:S07]  /*6160*/  IMAD.MOV.U32 R2, RZ, RZ, R3 ;  /* 0x000000ffff027224 */ /* 0x000fce00078e0003 */
.L_x_440:
[----:B------:R-:W-:Y:S05]  /*6170*/  BSYNC.RECONVERGENT B1 ;  /* 0x0000000000017941 */ /* 0x000fea0003800200 */
.L_x_438:
[----:B------:R-:W0:Y:S01]  /*6180*/  S2R R8, SR_LANEID ;  /* 0x0000000000087919 */ /* 0x000e220000000000 */
[----:B------:R-:W-:Y:S01]  /*6190*/  ISETP.NE.AND P5, PT, R0, RZ, PT ;  /* 0x000000ff0000720c */ /* 0x000fe20003fa5270 */
        /* <DEDUP_REMOVED lines=15> */
[----:B------:R-:W-:Y:S02]  /*6290*/  ISETP.GT.AND P0, PT, R8, 0x17, PT ;  /* 0x000000170800780c */ /* 0x000fe40003f04270 */
[----:B------:R-:W-:Y:S02]  /*62a0*/  IADD3 R5, PT, PT, R4, R5, RZ ;  /* 0x0000000504057210 */ /* 0x000fe40007ffe0ff */
[----:B------:R-:W-:-:S03]  /*62b0*/  @!P1 SHF.R.U32.HI R4, RZ, 0x3, R0 ;  /* 0x00000003ff049819 */ /* 0x000fc60000011600 */
[----:B------:R-:W0:Y:S01]  /*62c0*/  SHFL.DOWN PT, R2, R5, 0x8, 0x1f ;  /* 0x09001f0005027f89 */ /* 0x000e2200000e0000 */
[----:B------:R-:W-:-:S04]  /*62d0*/  @!P1 LOP3.LUT R4, R4, 0x7c, RZ, 0xc0, !PT ;  /* 0x0000007c04049812 */ /* 0x000fc800078ec0ff */
[----:B------:R-:W-:Y:S02]  /*62e0*/  @!P1 IADD3 R4, PT, PT, R4, R7, RZ ;  /* 0x0000000704049210 */ /* 0x000fe40007ffe0ff */
[----:B0-----:R-:W-:Y:S02]  /*62f0*/  SEL R2, R2, RZ, !P0 ;  /* 0x000000ff02027207 */ /* 0x001fe40004000000 */
[----:B------:R-:W-:-:S03]  /*6300*/  ISETP.GT.AND P0, PT, R8, 0xf, PT ;  /* 0x0000000f0800780c */ /* 0x000fc60003f04270 */
[----:B------:R-:W-:-:S05]  /*6310*/  IMAD.IADD R2, R5, 0x1, R2 ;  /* 0x0000000105027824 */ /* 0x000fca00078e0202 */
[----:B------:R-:W0:Y:S02]  /*6320*/  SHFL.DOWN PT, R3, R2, 0x10, 0x1f ;  /* 0x0a001f0002037f89 */ /* 0x000e2400000e0000 */
[----:B0-----:R-:W-:-:S05]  /*6330*/  SEL R3, R3, RZ, !P0 ;  /* 0x000000ff03037207 */ /* 0x001fca0004000000 */
        /* <DEDUP_REMOVED lines=12> */
[----:B-1----:R-:W-:-:S04]  /*6400*/  IADD3 R0, PT, PT, R2, R0, R7 ;  /* 0x0000000002007210 */ /* 0x002fc80007ffe007 */
[----:B------:R-:W-:-:S07]  /*6410*/  IADD3 R9, PT, PT, R0, R3, RZ ;  /* 0x0000000300097210 */ /* 0x000fce0007ffe0ff */
.L_x_338:
[----:B------:R-:W-:Y:S05]  /*6420*/  BSYNC.RECONVERGENT B0 ;  /* 0x0000000000007941 */ /* 0x000fea0003800200 */
.L_x_276:
[----:B------:R-:W-:Y:S05]  /*6430*/  @P5 EXIT ;  /* 0x000000000000594d */ /* 0x000fea0003800000 */
[----:B------:R-:W3:Y:S01]  /*6440*/  LDC.64 R2, c[0x0][0x388] ;  /* 0x0000e200ff027b82 */ /* 0x000ee20000000a00 */
[----:B------:R-:W0:Y:S02]  /*6450*/  LDCU UR4, c[0x0][0x39c] ;  /* 0x00007380ff0477ac */ /* 0x000e240008000800 */
[----:B012---:R-:W-:-:S05]  /*6460*/  VIADD R9, R9, UR4 ;  /* 0x0000000409097c36 */ /* 0x007fca0008000000 */
[----:B---3--:R-:W-:Y:S01]  /*6470*/  STG.E desc[UR6][R2.64], R9 ;  /* 0x0000000902007986 */ /* 0x008fe2000c101906 */
[----:B------:R-:W-:Y:S05]  /*6480*/  EXIT ;  /* 0x000000000000794d */ /* 0x000fea0003800000 */
        .weak           $__internal_1_$__cuda_sm20_sqrt_rn_f32_slowpath
        .type           $__internal_1_$__cuda_sm20_sqrt_rn_f32_slowpath,@function
        .size           $__internal_1_$__cuda_sm20_sqrt_rn_f32_slowpath,(.L_x_1029 - $__internal_1_$__cuda_sm20_sqrt_rn_f32_slowpath)
$__internal_1_$__cuda_sm20_sqrt_rn_f32_slowpath:
        /* <DEDUP_REMOVED lines=19> */
.L_x_493:
[----:B------:R-:W-:Y:S02]  /*65c0*/  HFMA2 R17, -RZ, RZ, 0, 0 ;  /* 0x00000000ff117431 */ /* 0x000fe400000001ff */
[----:B------:R-:W-:-:S04]  /*65d0*/  IMAD.MOV.U32 R16, RZ, RZ, R20 ;  /* 0x000000ffff107224 */ /* 0x000fc800078e0014 */
[----:B------:R-:W-:Y:S05]  /*65e0*/  RET.REL.NODEC R16 `(_ZN3cub18CUB_300001_SM_10006detail6reduce28DeviceReduceSingleTileKernelINS2_10policy_hubIjyN4cuda3std3__44plusIjEEE10Policy1000EN6thrust24THRUST_300001_SM_1000_NS6detail15normal_iteratorINSD_10device_ptrI6float2EEEEPiyS9_ij14isInsideCircleEEvT0_T1_T2_T3_T4_T6_) ;  /* 0xffffff9810847950 */ /* 0x000fea0003c3ffff */
.L_x_494:
        /* <DEDUP_REMOVED lines=9> */
.L_x_1029:


//--------------------- .text._ZN3cub18CUB_300001_SM_10006detail6reduce28DeviceReduceSingleTileKernelINS2_10policy_hubIjjN4cuda3std3__44plusIjEEE10Policy1000EPjPiiS9_ijNS7_10__identityEEEvT0_T1_T2_T3_T4_T6_ --------------------------
	.section	.text._ZN3cub18CUB_300001_SM_10006detail6reduce28DeviceReduceSingleTileKernelINS2_10policy_hubIjjN4cuda3std3__44plusIjEEE10Policy1000EPjPiiS9_ijNS7_10__identityEEEvT0_T1_T2_T3_T4_T6_,"ax",@progbits
	.align	128
        .global         _ZN3cub18CUB_300001_SM_10006detail6reduce28DeviceReduceSingleTileKernelINS2_10policy_hubIjjN4cuda3std3__44plusIjEEE10Policy1000EPjPiiS9_ijNS7_10__identityEEEvT0_T1_T2_T3_T4_T6_
        .type           _ZN3cub18CUB_300001_SM_10006detail6reduce28DeviceReduceSingleTileKernelINS2_10policy_hubIjjN4cuda3std3__44plusIjEEE10Policy1000EPjPiiS9_ijNS7_10__identityEEEvT0_T1_T2_T3_T4_T6_,@function
        .size           _ZN3cub18CUB_300001_SM_10006detail6reduce28DeviceReduceSingleTileKernelINS2_10policy_hubIjjN4cuda3std3__44plusIjEEE10Policy1000EPjPiiS9_ijNS7_10__identityEEEvT0_T1_T2_T3_T4_T6_,(.L_x_1035 - _ZN3cub18CUB_300001_SM_10006detail6reduce28DeviceReduceSingleTileKernelINS2_10policy_hubIjjN4cuda3std3__44plusIjEEE10Policy1000EPjPiiS9_ijNS7_10__identityEEEvT0_T1_T2_T3_T4_T6_)
        .other          _ZN3cub18CUB_300001_SM_10006detail6reduce28DeviceReduceSingleTileKernelINS2_10policy_hubIjjN4cuda3std3__44plusIjEEE10Policy1000EPjPiiS9_ijNS7_10__identityEEEvT0_T1_T2_T3_T4_T6_,@"STO_CUDA_ENTRY STV_DEFAULT"
_ZN3cub18CUB_300001_SM_10006detail6reduce28DeviceReduceSingleTileKernelINS2_10policy_hubIjjN4cuda3std3__44plusIjEEE10Policy1000EPjPiiS9_ijNS7_10__identityEEEvT0_T1_T2_T3_T4_T6_:
.text._ZN3cub18CUB_300001_SM_10006detail6reduce28DeviceReduceSingleTileKernelINS2_10policy_hubIjjN4cuda3std3__44plusIjEEE10Policy1000EPjPiiS9_ijNS7_10__identityEEEvT0_T1_T2_T3_T4_T6_:
        /* <DEDUP_REMOVED lines=13> */
.L_x_495:
        /* <DEDUP_REMOVED lines=16> */
.L_x_500:
[----:B------:R-:W-:Y:S05]  /*01d0*/  BSYNC.RECONVERGENT B1 ;  /* 0x0000000000017941 */ /* 0x000fea0003800200 */
.L_x_499:
        /* <DEDUP_REMOVED lines=16> */
.L_x_505:
        /* <DEDUP_REMOVED lines=9> */
.L_x_504:
[----:B------:R-:W-:Y:S05]  /*0370*/  BSYNC.RECONVERGENT B2 ;  /* 0x0000000000027941 */ /* 0x000fea0003800200 */
.L_x_503:
        /* <DEDUP_REMOVED lines=8> */
.L_x_508:
        /* <DEDUP_REMOVED lines=35> */
.L_x_507:
[----:B------:R-:W-:Y:S05]  /*0630*/  BSYNC.RECONVERGENT B2 ;  /* 0x0000000000027941 */ /* 0x000fea0003800200 */
.L_x_506:
        /* <DEDUP_REMOVED lines=22> */
.L_x_510:
[----:B------:R-:W-:Y:S05]  /*07a0*/  BSYNC.RECONVERGENT B2 ;  /* 0x0000000000027941 */ /* 0x000fea0003800200 */
.L_x_509:
        /* <DEDUP_REMOVED lines=10> */
.L_x_502:
[----:B------:R-:W-:Y:S05]  /*0850*/  BSYNC.RECONVERGENT B1 ;  /* 0x0000000000017941 */ /* 0x000fea0003800200 */
.L_x_501:
        /* <DEDUP_REMOVED lines=45> */
.L_x_511:
        /* <DEDUP_REMOVED lines=67> */
.L_x_498:
        /* <DEDUP_REMOVED lines=22> */
.L_x_515:
        /* <DEDUP_REMOVED lines=20> */
.L_x_513:
        /* <DEDUP_REMOVED lines=20> */
.L_x_519:
        /* <DEDUP_REMOVED lines=8> */
.L_x_518:
[----:B------:R-:W-:Y:S05]  /*13c0*/  BSYNC.RECONVERGENT B2 ;  /* 0x0000000000027941 */ /* 0x000fea0003800200 */
.L_x_517:
        /* <DEDUP_REMOVED lines=16> */
.L_x_522:
        /* <DEDUP_REMOVED lines=39> */
.L_x_521:
[----:B------:R-:W-:Y:S05]  /*1740*/  BSYNC.RECONVERGENT B2 ;  /* 0x0000000000027941 */ /* 0x000fea0003800200 */
.L_x_520:
        /* <DEDUP_REMOVED lines=27> */
.L_x_524:
[----:B------:R-:W-:Y:S05]  /*1900*/  BSYNC.RECONVERGENT B2 ;  /* 0x0000000000027941 */ /* 0x000fea0003800200 */
.L_x_523:
        /* <DEDUP_REMOVED lines=10> */
.L_x_516:
[----:B------:R-:W-:Y:S05]  /*19b0*/  BSYNC.RECONVERGENT B1 ;  /* 0x0000000000017941 */ /* 0x000fea0003800200 */
.L_x_514:
        /* <DEDUP_REMOVED lines=43> */
.L_x_497:
        /* <DEDUP_REMOVED lines=12> */
.L_x_527:
[----:B------:R-:W-:Y:S05]  /*1d30*/  BSYNC.RECONVERGENT B1 ;  /* 0x0000000000017941 */ /* 0x000fea0003800200 */
.L_x_526:
        /* <DEDUP_REMOVED lines=16> */
.L_x_532:
        /* <DEDUP_REMOVED lines=9> */
.L_x_531:
[----:B------:R-:W-:Y:S05]  /*1ed0*/  BSYNC.RECONVERGENT B2 ;  /* 0x0000000000027941 */ /* 0x000fea0003800200 */
.L_x_530:
        /* <DEDUP_REMOVED lines=8> */
.L_x_535:
        /* <DEDUP_REMOVED lines=35> */
.L_x_534:
[----:B------:R-:W-:Y:S05]  /*2190*/  BSYNC.RECONVERGENT B2 ;  /* 0x0000000000027941 */ /* 0x000fea0003800200 */
.L_x_533:
        /* <DEDUP_REMOVED lines=22> */
.L_x_537:
[----:B------:R-:W-:Y:S05]  /*2300*/  BSYNC.RECONVERGENT B2 ;  /* 0x0000000000027941 */ /* 0x000fea0003800200 */
.L_x_536:
        /* <DEDUP_REMOVED lines=10> */
.L_x_529:
[----:B------:R-:W-:Y:S05]  /*23b0*/  BSYNC.RECONVERGENT B1 ;  /* 0x0000000000017941 */ /* 0x000fea0003800200 */
.L_x_528:
        /* <DEDUP_REMOVED lines=45> */
.L_x_538:
        /* <DEDUP_REMOVED lines=67> */
.L_x_525:
        /* <DEDUP_REMOVED lines=33> */
.L_x_541:
        /* <DEDUP_REMOVED lines=32> */
.L_x_539:
        /* <DEDUP_REMOVED lines=20> */
.L_x_545:
        /* <DEDUP_REMOVED lines=8> */
.L_x_544:
[----:B------:R-:W-:Y:S05]  /*3090*/  BSYNC.RECONVERGENT B2 ;  /* 0x0000000000027941 */ /* 0x000fea0003800200 */
.L_x_543:
        /* <DEDUP_REMOVED lines=16> */
.L_x_548:
        /* <DEDUP_REMOVED lines=39> */
.L_x_547:
[----:B------:R-:W-:Y:S05]  /*3410*/  BSYNC.RECONVERGENT B2 ;  /* 0x0000000000027941 */ /* 0x000fea0003800200 */
.L_x_546:
        /* <DEDUP_REMOVED lines=27> */
.L_x_550:
[----:B------:R-:W-:Y:S05]  /*35d0*/  BSYNC.RECONVERGENT B2 ;  /* 0x0000000000027941 */ /* 0x000fea0003800200 */
.L_x_549:
        /* <DEDUP_REMOVED lines=10> */
.L_x_542:
[----:B------:R-:W-:Y:S05]  /*3680*/  BSYNC.RECONVERGENT B1 ;  /* 0x0000000000017941 */ /* 0x000fea0003800200 */
.L_x_540:
        /* <DEDUP_REMOVED lines=42> */
.L_x_512:
[----:B------:R-:W-:Y:S05]  /*3930*/  BSYNC.RECONVERGENT B0 ;  /* 0x0000000000007941 */ /* 0x000fea0003800200 */
.L_x_496:
[----:B------:R-:W-:Y:S05]  /*3940*/  @P0 EXIT ;  /* 0x000000000000094d */ /* 0x000fea0003800000 */
[----:B-1----:R-:W1:Y:S01]  /*3950*/  LDC.64 R4, c[0x0][0x388] ;  /* 0x0000e200ff047b82 */ /* 0x002e620000000a00 */
[----:B------:R-:W0:Y:S02]  /*3960*/  LDCU UR4, c[0x0][0x398] ;  /* 0x00007300ff0477ac */ /* 0x000e240008000800 */
[----:B0-234-:R-:W-:-:S05]  /*3970*/  VIADD R3, R3, UR4 ;  /* 0x0000000403037c36 */ /* 0x01dfca0008000000 */
[----:B-1----:R-:W-:Y:S01]  /*3980*/  STG.E desc[UR6][R4.64], R3 ;  /* 0x0000000304007986 */ /* 0x002fe2000c101906 */
[----:B------:R-:W-:Y:S05]  /*3990*/  EXIT ;  /* 0x000000000000794d */ /* 0x000fea0003800000 */
.L_x_551:
        /* <DEDUP_REMOVED lines=14> */
.L_x_1035:


//--------------------- .text._ZN3cub18CUB_300001_SM_10006detail6reduce18DeviceReduceKernelINS2_10policy_hubIjjN4cuda3std3__44plusIjEEE10Policy1000EN6thrust24THRUST_300001_SM_1000_NS6detail15normal_iteratorINSD_10device_ptrI6float2EEEEjS9_j14isInsideCircleEEvT0_PT3_T1_NS0_13GridEvenShareISO_EET2_T4_ --------------------------
	.section	.text._ZN3cub18CUB_300001_SM_10006detail6reduce18DeviceReduceKernelINS2_10policy_hubIjjN4cuda3std3__44plusIjEEE10Policy1000EN6thrust24THRUST_300001_SM_1000_NS6detail15normal_iteratorINSD_10device_ptrI6float2EEEEjS9_j14isInsideCircleEEvT0_PT3_T1_NS0_13GridEvenShareISO_EET2_T4_,"ax",@progbits
	.align	128
        .global         _ZN3cub18CUB_300001_SM_10006detail6reduce18DeviceReduceKernelINS2_10policy_hubIjjN4cuda3std3__44plusIjEEE10Policy1000EN6thrust24THRUST_300001_SM_1000_NS6detail15normal_iteratorINSD_10device_ptrI6float2EEEEjS9_j14isInsideCircleEEvT0_PT3_T1_NS0_13GridEvenShareISO_EET2_T4_
        .type           _ZN3cub18CUB_300001_SM_10006detail6reduce18DeviceReduceKernelINS2_10policy_hubIjjN4cuda3std3__44plusIjEEE10Policy1000EN6thrust24THRUST_300001_SM_1000_NS6detail15normal_iteratorINSD_10device_ptrI6float2EEEEjS9_j14isInsideCircleEEvT0_PT3_T1_NS0_13GridEvenShareISO_EET2_T4_,@function
        .size           _ZN3cub18CUB_300001_SM_10006detail6reduce18DeviceReduceKernelINS2_10policy_hubIjjN4cuda3std3__44plusIjEEE10Policy1000EN6thrust24THRUST_300001_SM_1000_NS6detail15normal_iteratorINSD_10device_ptrI6float2EEEEjS9_j14isInsideCircleEEvT0_PT3_T1_NS0_13GridEvenShareISO_EET2_T4_,(.L_x_1030 - _ZN3cub18CUB_300001_SM_10006detail6reduce18DeviceReduceKernelINS2_10policy_hubIjjN4cuda3std3__44plusIjEEE10Policy1000EN6thrust24THRUST_300001_SM_1000_NS6detail15normal_iteratorINSD_10device_ptrI6float2EEEEjS9_j14isInsideCircleEEvT0_PT3_T1_NS0_13GridEvenShareISO_EET2_T4_)
        .other          _ZN3cub18CUB_300001_SM_10006detail6reduce18DeviceReduceKernelINS2_10policy_hubIjjN4cuda3std3__44plusIjEEE10Policy1000EN6thrust24THRUST_300001_SM_1000_NS6detail15normal_iteratorINSD_10device_ptrI6float2EEEEjS9_j14isInsideCircleEEvT0_PT3_T1_NS0_13GridEvenShareISO_EET2_T4_,@"STO_CUDA_ENTRY STV_DEFAULT"
_ZN3cub18CUB_300001_SM_10006detail6reduce18DeviceReduceKernelINS2_10policy_hubIjjN4cuda3std3__44plusIjEEE10Policy1000EN6thrust24THRUST_300001_SM_1000_NS6detail15normal_iteratorINSD_10device_ptrI6float2EEEEjS9_j14isInsideCircleEEvT0_PT3_T1_NS0_13GridEvenShareISO_EET2_T4_:
.text._ZN3cub18CUB_300001_SM_10006detail6reduce18DeviceReduceKernelINS2_10policy_hubIjjN4cuda3std3__44plusIjEEE10Policy1000EN6thrust24THRUST_300001_SM_1000_NS6detail15normal_iteratorINSD_10device_ptrI6float2EEEEjS9_j14isInsideCircleEEvT0_PT3_T1_NS0_13GridEvenShareISO_EET2_T4_:
[----:B------:R-:W-:Y:S01]  /*0000*/  LDC R1, c[0x0][0x37c] ;  /* 0x0000df00ff017b82 */ /* 0x000fe20000000800 */
[----:B------:R-:W0:Y:S07]  /*0010*/  S2R R0, SR_CTAID.X ;  /* 0x0000000000007919 */ /* 0x000e2e0000002500 */
[----:B------:R-:W0:Y:S01]  /*0020*/  LDC R3, c[0x0][0x3a8] ;  /* 0x0000ea00ff037b82 */ /* 0x000e220000000800 */
[----:B------:R-:W1:Y:S01]  /*0030*/  LDCU.64 UR8, c[0x0][0x358] ;  /* 0x00006b00ff0877ac */ /* 0x000e620008000a00 */
[----:B------:R-:W-:Y:S01]  /*0040*/  BSSY.RECONVERGENT B0, `(.L_x_552) ;  /* 0x0000675000007945 */ /* 0x000fe20003800200 */
[----:B0-----:R-:W-:-:S05]  /*0050*/  IMAD R2, R0, -0x1000, R3 ;  /* 0xfffff00000027824 */ /* 0x001fca00078e0203 */
[----:B------:R-:W-:-:S13]  /*0060*/  ISETP.GT.U32.AND P0, PT, R2, 0xfff, PT ;  /* 0x00000fff0200780c */ /* 0x000fda0003f04070 */
[----:B-1----:R-:W-:Y:S05]  /*0070*/  @P0 BRA `(.L_x_553) ;  /* 0x0000002000080947 */ /* 0x002fea0003800000 */
[----:B------:R-:W0:Y:S01]  /*0080*/  S2R R9, SR_TID.X ;  /* 0x0000000000097919 */ /* 0x000e220000002100 */
[----:B------:R-:W-:Y:S01]  /*0090*/  BSSY.RECONVERGENT B1, `(.L_x_554) ;  /* 0x000001b000017945 */ /* 0x000fe20003800200 */
[----:B------:R-:W-:Y:S01]  /*00a0*/  HFMA2 R10, -RZ, RZ, 0, 0 ;  /* 0x00000000ff0a7431 */ /* 0x000fe200000001ff */
[----:B0-----:R-:W-:Y:S01]  /*00b0*/  ISETP.GE.U32.AND P0, PT, R9, R2, PT ;  /* 0x000000020900720c */ /* 0x001fe20003f06070 */
[----:B------:R-:W-:-:S12]  /*00c0*/  IMAD.MOV.U32 R11, RZ, RZ, R9 ;  /* 0x000000ffff0b7224 */ /* 0x000fd800078e0009 */
[----:B------:R-:W-:Y:S05]  /*00d0*/  @P0 BRA `(.L_x_555) ;  /* 0x0000000000580947 */ /* 0x000fea0003800000 */
[----:B------:R-:W0:Y:S01]  /*00e0*/  LDC.64 R4, c[0x0][0x380] ;  /* 0x0000e000ff047b82 */ /* 0x000e220000000a00 */
[----:B------:R-:W-:-:S05]  /*00f0*/  LEA R3, R0, R9, 0xc ;  /* 0x0000000900037211 */ /* 0x000fca00078e60ff */
[----:B0-----:R-:W-:-:S06]  /*0100*/  IMAD.WIDE.U32 R4, R3, 0x8, R4 ;  /* 0x0000000803047825 */ /* 0x001fcc00078e0004 */
        /* <DEDUP_REMOVED lines=9> */
[----:B------:R-:W-:Y:S05]  /*01a0*/  CALL.REL.NOINC `($__internal_2_$__cuda_sm20_sqrt_rn_f32_slowpath) ;  /* 0x0000006400907944 */ /* 0x000fea0003c00000 */
[----:B------:R-:W-:Y:S05]  /*01b0*/  BRA `(.L_x_558) ;  /* 0x0000000000107947 */ /* 0x000fea0003800000 */
.L_x_557:
[----:B------:R-:W-:Y:S01]  /*01c0*/  FMUL.FTZ R25, R14, R3 ;  /* 0x000000030e197220 */ /* 0x000fe20000410000 */
[----:B------:R-:W-:-:S03]  /*01d0*/  FMUL.FTZ R3, R3, 0.5 ;  /* 0x3f00000003037820 */ /* 0x000fc60000410000 */
[----:B------:R-:W-:-:S04]  /*01e0*/  FFMA R14, -R25, R25, R14 ;  /* 0x00000019190e7223 */ /* 0x000fc8000000010e */
[----:B------:R-:W-:-:S07]  /*01f0*/  FFMA R25, R14, R3, R25 ;  /* 0x000000030e197223 */ /* 0x000fce0000000019 */
.L_x_558:
[----:B------:R-:W-:Y:S05]  /*0200*/  BSYNC.RECONVERGENT B2 ;  /* 0x0000000000027941 */ /* 0x000fea0003800200 */
.L_x_556:
[----:B------:R-:W-:Y:S02]  /*0210*/  FSETP.GEU.AND P0, PT, R25, 1, PT ;  /* 0x3f8000001900780b */ /* 0x000fe40003f0e000 */
[----:B------:R-:W-:Y:S02]  /*0220*/  IADD3 R11, PT, PT, R9, 0x100, RZ ;  /* 0x00000100090b7810 */ /* 0x000fe40007ffe0ff */
[----:B------:R-:W-:-:S09]  /*0230*/  SEL R10, RZ, 0x1, P0 ;  /* 0x00000001ff0a7807 */ /* 0x000fd20000000000 */
.L_x_555:
[----:B------:R-:W-:Y:S05]  /*0240*/  BSYNC.RECONVERGENT B1 ;  /* 0x0000000000017941 */ /* 0x000fea0003800200 */
.L_x_554:
[----:B------:R-:W-:Y:S01]  /*0250*/  ISETP.GE.U32.AND P0, PT, R11, R2, PT ;  /* 0x000000020b00720c */ /* 0x000fe20003f06070 */
[----:B------:R-:W-:-:S12]  /*0260*/  BSSY.RECONVERGENT B1, `(.L_x_559) ;  /* 0x0000173000017945 */ /* 0x000fd80003800200 */
[----:B------:R-:W-:Y:S05]  /*0270*/  @P0 BRA `(.L_x_560) ;  /* 0x0000001400c40947 */ /* 0x000fea0003800000 */
[----:B------:R-:W0:Y:S01]  /*0280*/  LDCU UR4, c[0x0][0x3a8] ;  /* 0x00007500ff0477ac */ /* 0x000e220008000800 */
[----:B------:R-:W-:Y:S01]  /*0290*/  LOP3.LUT R7, RZ, R11, RZ, 0x33, !PT ;  /* 0x0000000bff077212 */ /* 0x000fe200078e33ff */
[----:B------:R-:W-:Y:S04]  /*02a0*/  BSSY.RECONVERGENT B2, `(.L_x_561) ;  /* 0x00000c3000027945 */ /* 0x000fe80003800200 */
[----:B0-----:R-:W-:-:S04]  /*02b0*/  VIADD R7, R7, UR4 ;  /* 0x0000000407077c36 */ /* 0x001fc80008000000 */
[----:B------:R-:W-:-:S05]  /*02c0*/  IMAD R6, R0, -0x1000, R7 ;  /* 0xfffff00000067824 */ /* 0x000fca00078e0207 */
[C---:B------:R-:W-:Y:S02]  /*02d0*/  ISETP.GE.U32.AND P0, PT, R6.reuse, 0x700, PT ;  /* 0x000007000600780c */ /* 0x040fe40003f06070 */
[----:B------:R-:W-:-:S04]  /*02e0*/  LEA.HI R6, R6, 0x1, RZ, 0x18 ;  /* 0x0000000106067811 */ /* 0x000fc800078fc0ff */
[----:B------:R-:W-:-:S07]  /*02f0*/  LOP3.LUT R13, R6, 0x7, RZ, 0xc0, !PT ;  /* 0x00000007060d7812 */ /* 0x000fce00078ec0ff */
[----:B------:R-:W-:Y:S05]  /*0300*/  @!P0 BRA `(.L_x_562) ;  /* 0x0000000800f08947 */ /* 0x000fea0003800000 */
[----:B------:R-:W0:Y:S01]  /*0310*/  LDC.64 R4, c[0x0][0x380] ;  /* 0x0000e000ff047b82 */ /* 0x000e220000000a00 */
[----:B------:R-:W-:Y:S01]  /*0320*/  LOP3.LUT R8, R6, 0x1fffff8, RZ, 0xc0, !PT ;  /* 0x01fffff806087812 */ /* 0x000fe200078ec0ff */
[----:B------:R-:W-:Y:S01]  /*0330*/  BSSY.RECONVERGENT B3, `(.L_x_563) ;  /* 0x00000b8000037945 */ /* 0x000fe20003800200 */
[----:B------:R-:W-:Y:S01]  /*0340*/  IADD3 R3, PT, PT, R11, 0x400, RZ ;  /* 0x000004000b037810 */ /* 0x000fe20007ffe0ff */
[----:B------:R-:W-:Y:S01]  /*0350*/  IMAD R11, R0, 0x1000, R11 ;  /* 0x00001000000b7824 */ /* 0x000fe200078e020b */
[----:B------:R-:W-:-:S07]  /*0360*/  IADD3 R8, PT, PT, -R8, RZ, RZ ;  /* 0x000000ff08087210 */ /* 0x000fce0007ffe1ff */
.L_x_588:
        /* <DEDUP_REMOVED lines=11> */
[----:B------:R-:W-:Y:S05]  /*0420*/  CALL.REL.NOINC `($__internal_2_$__cuda_sm20_sqrt_rn_f32_slowpath) ;  /* 0x0000006000f07944 */ /* 0x000fea0003c00000 */
[----:B------:R-:W-:Y:S05]  /*0430*/  BRA `(.L_x_566) ;  /* 0x0000000000107947 */ /* 0x000fea0003800000 */
.L_x_565:
[----:B------:R-:W-:Y:S01]  /*0440*/  FMUL.FTZ R25, R16, R17 ;  /* 0x0000001110197220 */ /* 0x000fe20000410000 */
[----:B------:R-:W-:-:S03]  /*0450*/  FMUL.FTZ R14, R17, 0.5 ;  /* 0x3f000000110e7820 */ /* 0x000fc60000410000 */
[----:B------:R-:W-:-:S04]  /*0460*/  FFMA R12, -R25, R25, R16 ;  /* 0x00000019190c7223 */ /* 0x000fc80000000110 */
[----:B------:R-:W-:-:S07]  /*0470*/  FFMA R25, R12, R14, R25 ;  /* 0x0000000e0c197223 */ /* 0x000fce0000000019 */
.L_x_566:
[----:B------:R-:W-:Y:S05]  /*0480*/  BSYNC.RECONVERGENT B4 ;  /* 0x0000000000047941 */ /* 0x000fea0003800200 */
.L_x_564:
[----:B------:R-:W-:-:S04]  /*0490*/  VIADD R15, R11, 0x100 ;  /* 0x000001000b0f7836 */ /* 0x000fc80000000000 */
[----:B------:R-:W-:-:S06]  /*04a0*/  IMAD.WIDE.U32 R14, R15, 0x8, R4 ;  /* 0x000000080f0e7825 */ /* 0x000fcc00078e0004 */
        /* <DEDUP_REMOVED lines=13> */
[----:B------:R-:W-:Y:S05]  /*0580*/  CALL.REL.NOINC `($__internal_2_$__cuda_sm20_sqrt_rn_f32_slowpath) ;  /* 0x0000006000987944 */ /* 0x000fea0003c00000 */
[----:B------:R-:W-:Y:S05]  /*0590*/  BRA `(.L_x_569) ;  /* 0x0000000000107947 */ /* 0x000fea0003800000 */
.L_x_568:
[----:B------:R-:W-:Y:S01]  /*05a0*/  FMUL.FTZ R25, R16, R17 ;  /* 0x0000001110197220 */ /* 0x000fe20000410000 */
[----:B------:R-:W-:-:S03]  /*05b0*/  FMUL.FTZ R14, R17, 0.5 ;  /* 0x3f000000110e7820 */ /* 0x000fc60000410000 */
[----:B------:R-:W-:-:S04]  /*05c0*/  FFMA R10, -R25, R25, R16 ;  /* 0x00000019190a7223 */ /* 0x000fc80000000110 */
[----:B------:R-:W-:-:S07]  /*05d0*/  FFMA R25, R10, R14, R25 ;  /* 0x0000000e0a197223 */ /* 0x000fce0000000019 */
.L_x_569:
[----:B------:R-:W-:Y:S05]  /*05e0*/  BSYNC.RECONVERGENT B4 ;  /* 0x0000000000047941 */ /* 0x000fea0003800200 */
.L_x_567:
[----:B------:R-:W-:-:S05]  /*05f0*/  IADD3 R15, PT, PT, R11, 0x200, RZ ;  /* 0x000002000b0f7810 */ /* 0x000fca0007ffe0ff */
[----:B------:R-:W-:-:S06]  /*0600*/  IMAD.WIDE.U32 R14, R15, 0x8, R4 ;  /* 0x000000080f0e7825 */ /* 0x000fcc00078e0004 */
        /* <DEDUP_REMOVED lines=13> */
[----:B------:R-:W-:Y:S05]  /*06e0*/  CALL.REL.NOINC `($__internal_2_$__cuda_sm20_sqrt_rn_f32_slowpath) ;  /* 0x0000006000407944 */ /* 0x000fea0003c00000 */
[----:B------:R-:W-:Y:S05]  /*06f0*/  BRA `(.L_x_572) ;  /* 0x0000000000107947 */ /* 0x000fea0003800000 */
.L_x_571:
[----:B------:R-:W-:Y:S01]  /*0700*/  FMUL.FTZ R25, R16, R17 ;  /* 0x0000001110197220 */ /* 0x000fe20000410000 */
[----:B------:R-:W-:-:S03]  /*0710*/  FMUL.FTZ R14, R17, 0.5 ;  /* 0x3f000000110e7820 */ /* 0x000fc60000410000 */
[----:B------:R-:W-:-:S04]  /*0720*/  FFMA R12, -R25, R25, R16 ;  /* 0x00000019190c7223 */ /* 0x000fc80000000110 */
[----:B------:R-:W-:-:S07]  /*0730*/  FFMA R25, R12, R14, R25 ;  /* 0x0000000e0c197223 */ /* 0x000fce0000000019 */
.L_x_572:
[----:B------:R-:W-:Y:S05]  /*0740*/  BSYNC.RECONVERGENT B4 ;  /* 0x0000000000047941 */ /* 0x000fea0003800200 */
.L_x_570:
        /* <DEDUP_REMOVED lines=17> */
.L_x_574:
[----:B------:R-:W-:Y:S01]  /*0860*/  FMUL.FTZ R25, R16, R17 ;  /* 0x0000001110197220 */ /* 0x000fe20000410000 */
[----:B------:R-:W-:-:S03]  /*0870*/  FMUL.FTZ R14, R17, 0.5 ;  /* 0x3f000000110e7820 */ /* 0x000fc60000410000 */
[----:B------:R-:W-:-:S04]  /*0880*/  FFMA R10, -R25, R25, R16 ;  /* 0x00000019190a7223 */ /* 0x000fc80000000110 */
[----:B------:R-:W-:-:S07]  /*0890*/  FFMA R25, R10, R14, R25 ;  /* 0x0000000e0a197223 */ /* 0x000fce0000000019 */
.L_x_575:
[----:B------:R-:W-:Y:S05]  /*08a0*/  BSYNC.RECONVERGENT B4 ;  /* 0x0000000000047941 */ /* 0x000fea0003800200 */
.L_x_573:
        /* <DEDUP_REMOVED lines=17> */
.L_x_577:
[----:B------:R-:W-:Y:S01]  /*09c0*/  FMUL.FTZ R25, R16, R17 ;  /* 0x0000001110197220 */ /* 0x000fe20000410000 */
[----:B------:R-:W-:-:S03]  /*09d0*/  FMUL.FTZ R14, R17, 0.5 ;  /* 0x3f000000110e7820 */ /* 0x000fc60000410000 */
[----:B------:R-:W-:-:S04]  /*09e0*/  FFMA R12, -R25, R25, R16 ;  /* 0x00000019190c7223 */ /* 0x000fc80000000110 */
[----:B------:R-:W-:-:S07]  /*09f0*/  FFMA R25, R12, R14, R25 ;  /* 0x0000000e0c197223 */ /* 0x000fce0000000019 */
.L_x_578:
[----:B------:R-:W-:Y:S05]  /*0a00*/  BSYNC.RECONVERGENT B4 ;  /* 0x0000000000047941 */ /* 0x000fea0003800200 */
.L_x_576:
        /* <DEDUP_REMOVED lines=17> */
.L_x_580:
[----:B------:R-:W-:Y:S01]  /*0b20*/  FMUL.FTZ R25, R16, R17 ;  /* 0x0000001110197220 */ /* 0x000fe20000410000 */
[----:B------:R-:W-:-:S03]  /*0b30*/  FMUL.FTZ R14, R17, 0.5 ;  /* 0x3f000000110e7820 */ /* 0x000fc60000410000 */
[----:B------:R-:W-:-:S04]  /*0b40*/  FFMA R10, -R25, R25, R16 ;  /* 0x00000019190a7223 */ /* 0x000fc80000000110 */
[----:B------:R-:W-:-:S07]  /*0b50*/  FFMA R25, R10, R14, R25 ;  /* 0x0000000e0a197223 */ /* 0x000fce0000000019 */
.L_x_581:
[----:B------:R-:W-:Y:S05]  /*0b60*/  BSYNC.RECONVERGENT B4 ;  /* 0x0000000000047941 */ /* 0x000fea0003800200 */
.L_x_579:
        /* <DEDUP_REMOVED lines=17> */
.L_x_583:
[----:B------:R-:W-:Y:S01]  /*0c80*/  FMUL.FTZ R25, R16, R17 ;  /* 0x0000001110197220 */ /* 0x000fe20000410000 */
[----:B------:R-:W-:-:S03]  /*0c90*/  FMUL.FTZ R14, R17, 0.5 ;  /* 0x3f000000110e7820 */ /* 0x000fc60000410000 */
[----:B------:R-:W-:-:S04]  /*0ca0*/  FFMA R12, -R25, R25, R16 ;  /* 0x00000019190c7223 */ /* 0x000fc80000000110 */
[----:B------:R-:W-:-:S07]  /*0cb0*/  FFMA R25, R12, R14, R25 ;  /* 0x0000000e0c197223 */ /* 0x000fce0000000019 */
.L_x_584:
[----:B------:R-:W-:Y:S05]  /*0cc0*/  BSYNC.RECONVERGENT B4 ;  /* 0x0000000000047941 */ /* 0x000fea0003800200 */
.L_x_582:
        /* <DEDUP_REMOVED lines=17> */
.L_x_586:
[----:B------:R-:W-:Y:S01]  /*0de0*/  FMUL.FTZ R25, R16, R17 ;  /* 0x0000001110197220 */ /* 0x000fe20000410000 */
[----:B------:R-:W-:-:S03]  /*0df0*/  FMUL.FTZ R14, R17, 0.5 ;  /* 0x3f000000110e7820 */ /* 0x000fc60000410000 */
[----:B------:R-:W-:-:S04]  /*0e00*/  FFMA R10, -R25, R25, R16 ;  /* 0x00000019190a7223 */ /* 0x000fc80000000110 */
[----:B------:R-:W-:-:S07]  /*0e10*/  FFMA R25, R10, R14, R25 ;  /* 0x0000000e0a197223 */ /* 0x000fce0000000019 */
.L_x_587:
[----:B------:R-:W-:Y:S05]  /*0e20*/  BSYNC.RECONVERGENT B4 ;  /* 0x0000000000047941 */ /* 0x000fea0003800200 */
.L_x_585:
[----:B------:R-:W-:Y:S01]  /*0e30*/  IADD3 R8, PT, PT, R8, 0x8, RZ ;  /* 0x0000000808087810 */ /* 0x000fe20007ffe0ff */
[----:B------:R-:W-:Y:S01]  /*0e40*/  VIADD R10, R12, 0x1 ;  /* 0x000000010c0a7836 */ /* 0x000fe20000000000 */
[----:B------:R-:W-:Y:S02]  /*0e50*/  FSETP.GEU.AND P0, PT, R25, 1, PT ;  /* 0x3f8000001900780b */ /* 0x000fe40003f0e000 */
[----:B------:R-:W-:Y:S02]  /*0e60*/  ISETP.NE.AND P1, PT, R8, RZ, PT ;  /* 0x000000ff0800720c */ /* 0x000fe40003f25270 */
[----:B------:R-:W-:Y:S02]  /*0e70*/  IADD3 R3, PT, PT, R3, 0x800, RZ ;  /* 0x0000080003037810 */ /* 0x000fe40007ffe0ff */
[----:B------:R-:W-:-:S07]  /*0e80*/  IADD3 R11, PT, PT, R11, 0x800, RZ ;  /* 0x000008000b0b7810 */ /* 0x000fce0007ffe0ff */
[----:B------:R-:W-:Y:S02]  /*0e90*/  @P0 IMAD.MOV R10, RZ, RZ, R12 ;  /* 0x000000ffff0a0224 */ /* 0x000fe400078e020c */
[----:B------:R-:W-:Y:S05]  /*0ea0*/  @P1 BRA `(.L_x_588) ;  /* 0xfffffff400301947 */ /* 0x000fea000383ffff */
[----:B------:R-:W-:Y:S05]  /*0eb0*/  BSYNC.RECONVERGENT B3 ;  /* 0x0000000000037941 */ /* 0x000fea0003800200 */
.L_x_563:
[----:B------:R-:W-:-:S07]  /*0ec0*/  VIADD R11, R3, 0xfffffc00 ;  /* 0xfffffc00030b7836 */ /* 0x000fce0000000000 */
.L_x_562:
[----:B------:R-:W-:Y:S05]  /*0ed0*/  BSYNC.RECONVERGENT B2 ;  /* 0x0000000000027941 */ /* 0x000fea0003800200 */
.L_x_561:
[----:B------:R-:W-:-:S13]  /*0ee0*/  ISETP.NE.AND P0, PT, R13, RZ, PT ;  /* 0x000000ff0d00720c */ /* 0x000fda0003f05270 */
[----:B------:R-:W-:Y:S05]  /*0ef0*/  @!P0 BRA `(.L_x_560) ;  /* 0x0000000800a48947 */ /* 0x000fea0003800000 */
[----:B------:R-:W-:Y:S01]  /*0f00*/  ISETP.GE.U32.AND P0, PT, R13, 0x4, PT ;  /* 0x000000040d00780c */ /* 0x000fe20003f06070 */
[----:B------:R-:W-:-:S12]  /*0f10*/  BSSY.RECONVERGENT B2, `(.L_x_589) ;  /* 0x000005b000027945 */ /* 0x000fd80003800200 */
[----:B------:R-:W-:Y:S05]  /*0f20*/  @!P0 BRA `(.L_x_590) ;  /* 0x0000000400648947 */ /* 0x000fea0003800000 */
        /* <DEDUP_REMOVED lines=14> */
.L_x_592:
[----:B------:R-:W-:Y:S01]  /*1010*/  FMUL.FTZ R25, R14, R13 ;  /* 0x0000000d0e197220 */ /* 0x000fe20000410000 */
[----:B------:R-:W-:-:S03]  /*1020*/  FMUL.FTZ R5, R13, 0.5 ;  /* 0x3f0000000d057820 */ /* 0x000fc60000410000 */
[----:B------:R-:W-:-:S04]  /*1030*/  FFMA R4, -R25, R25, R14 ;  /* 0x0000001919047223 */ /* 0x000fc8000000010e */
[----:B------:R-:W-:-:S07]  /*1040*/  FFMA R25, R4, R5, R25 ;  /* 0x0000000504197223 */ /* 0x000fce0000000019 */
.L_x_593:
[----:B------:R-:W-:Y:S05]  /*1050*/  BSYNC.RECONVERGENT B3 ;  /* 0x0000000000037941 */ /* 0x000fea0003800200 */
.L_x_591:
[----:B------:R-:W0:Y:S01]  /*1060*/  LDC.64 R12, c[0x0][0x380] ;  /* 0x0000e000ff0c7b82 */ /* 0x000e220000000a00 */
[----:B------:R-:W-:-:S05]  /*1070*/  IADD3 R5, PT, PT, R3, 0x100, RZ ;  /* 0x0000010003057810 */ /* 0x000fca0007ffe0ff */
[----:B0-----:R-:W-:-:S06]  /*1080*/  IMAD.WIDE.U32 R12, R5, 0x8, R12 ;  /* 0x00000008050c7825 */ /* 0x001fcc00078e000c */
        /* <DEDUP_REMOVED lines=12> */
[----:B------:R-:W-:Y:S05]  /*1150*/  CALL.REL.NOINC `($__internal_2_$__cuda_sm20_sqrt_rn_f32_slowpath) ;  /* 0x0000005400a47944 */ /* 0x000fea0003c00000 */
[----:B------:R-:W-:Y:S05]  /*1160*/  BRA `(.L_x_596) ;  /* 0x0000000000107947 */ /* 0x000fea0003800000 */
.L_x_595:
[----:B------:R-:W-:Y:S01]  /*1170*/  FMUL.FTZ R25, R14, R5 ;  /* 0x000000050e197220 */ /* 0x000fe20000410000 */
[----:B------:R-:W-:-:S03]  /*1180*/  FMUL.FTZ R5, R5, 0.5 ;  /* 0x3f00000005057820 */ /* 0x000fc60000410000 */
[----:B------:R-:W-:-:S04]  /*1190*/  FFMA R8, -R25, R25, R14 ;  /* 0x0000001919087223 */ /* 0x000fc8000000010e */
[----:B------:R-:W-:-:S07]  /*11a0*/  FFMA R25, R8, R5, R25 ;  /* 0x0000000508197223 */ /* 0x000fce0000000019 */
.L_x_596:
[----:B------:R-:W-:Y:S05]  /*11b0*/  BSYNC.RECONVERGENT B3 ;  /* 0x0000000000037941 */ /* 0x000fea0003800200 */
.L_x_594:
        /* <DEDUP_REMOVED lines=17> */
.L_x_598:
[----:B------:R-:W-:Y:S01]  /*12d0*/  FMUL.FTZ R25, R14, R15 ;  /* 0x0000000f0e197220 */ /* 0x000fe20000410000 */
[----:B------:R-:W-:-:S03]  /*12e0*/  FMUL.FTZ R8, R15, 0.5 ;  /* 0x3f0000000f087820 */ /* 0x000fc60000410000 */
[----:B------:R-:W-:-:S04]  /*12f0*/  FFMA R4, -R25, R25, R14 ;  /* 0x0000001919047223 */ /* 0x000fc8000000010e */
[----:B------:R-:W-:-:S07]  /*1300*/  FFMA R25, R4, R8, R25 ;  /* 0x0000000804197223 */ /* 0x000fce0000000019 */
.L_x_599:
[----:B------:R-:W-:Y:S05]  /*1310*/  BSYNC.RECONVERGENT B3 ;  /* 0x0000000000037941 */ /* 0x000fea0003800200 */
.L_x_597:
        /* <DEDUP_REMOVED lines=17> */
.L_x_601:
[----:B------:R-:W-:Y:S01]  /*1430*/  FMUL.FTZ R25, R14, R15 ;  /* 0x0000000f0e197220 */ /* 0x000fe20000410000 */
[----:B------:R-:W-:-:S03]  /*1440*/  FMUL.FTZ R5, R15, 0.5 ;  /* 0x3f0000000f057820 */ /* 0x000fc60000410000 */
[----:B------:R-:W-:-:S04]  /*1450*/  FFMA R4, -R25, R25, R14 ;  /* 0x0000001919047223 */ /* 0x000fc8000000010e */
[----:B------:R-:W-:-:S07]  /*1460*/  FFMA R25, R4, R5, R25 ;  /* 0x0000000504197223 */ /* 0x000fce0000000019 */
.L_x_602:
[----:B------:R-:W-:Y:S05]  /*1470*/  BSYNC.RECONVERGENT B3 ;  /* 0x0000000000037941 */ /* 0x000fea0003800200 */
.L_x_600:
[----:B------:R-:W-:Y:S01]  /*1480*/  FSETP.GEU.AND P0, PT, R25, 1, PT ;  /* 0x3f8000001900780b */ /* 0x000fe20003f0e000 */
[----:B------:R-:W-:Y:S01]  /*1490*/  VIADD R11, R11, 0x400 ;  /* 0x000004000b0b7836 */ /* 0x000fe20000000000 */
[----:B------:R-:W-:-:S11]  /*14a0*/  IADD3 R10, PT, PT, R3, 0x1, RZ ;  /* 0x00000001030a7810 */ /* 0x000fd60007ffe0ff */
[----:B------:R-:W-:-:S07]  /*14b0*/  @P0 IADD3 R10, PT, PT, R3, RZ, RZ ;  /* 0x000000ff030a0210 */ /* 0x000fce0007ffe0ff */
.L_x_590:
[----:B------:R-:W-:Y:S05]  /*14c0*/  BSYNC.RECONVERGENT B2 ;  /* 0x0000000000027941 */ /* 0x000fea0003800200 */
.L_x_589:
[----:B------:R-:W-:-:S13]  /*14d0*/  LOP3.LUT P0, R6, R6, 0x3, RZ, 0xc0, !PT ;  /* 0x0000000306067812 */ /* 0x000fda000780c0ff */
[----:B------:R-:W-:Y:S05]  /*14e0*/  @!P0 BRA `(.L_x_560) ;  /* 0x0000000400288947 */ /* 0x000fea0003800000 */
[----:B------:R-:W-:Y:S01]  /*14f0*/  ISETP.NE.AND P0, PT, R6, 0x1, PT ;  /* 0x000000010600780c */ /* 0x000fe20003f05270 */
[----:B------:R-:W-:-:S12]  /*1500*/  BSSY.RECONVERGENT B2, `(.L_x_603) ;  /* 0x000002f000027945 */ /* 0x000fd80003800200 */
[----:B------:R-:W-:Y:S05]  /*1510*/  @!P0 BRA `(.L_x_604) ;  /* 0x0000000000b48947 */ /* 0x000fea0003800000 */
[----:B------:R-:W0:Y:S01]  /*1520*/  LDC.64 R4, c[0x0][0x380] ;  /* 0x0000e000ff047b82 */ /* 0x000e220000000a00 */
[----:B------:R-:W-:-:S04]  /*1530*/  IMAD R3, R0, 0x1000, R11 ;  /* 0x0000100000037824 */ /* 0x000fc800078e020b */
        /* <DEDUP_REMOVED lines=10> */
[----:B------:R-:W-:Y:S05]  /*15e0*/  CALL.REL.NOINC `($__internal_2_$__cuda_sm20_sqrt_rn_f32_slowpath) ;  /* 0x0000005000807944 */ /* 0x000fea0003c00000 */
[----:B------:R-:W-:Y:S05]  /*15f0*/  BRA `(.L_x_607) ;  /* 0x0000000000107947 */ /* 0x000fea0003800000 */
.L_x_606:
[----:B------:R-:W-:Y:S01]  /*1600*/  FMUL.FTZ R25, R14, R13 ;  /* 0x0000000d0e197220 */ /* 0x000fe20000410000 */
[----:B------:R-:W-:-:S03]  /*1610*/  FMUL.FTZ R5, R13, 0.5 ;  /* 0x3f0000000d057820 */ /* 0x000fc60000410000 */
[----:B------:R-:W-:-:S04]  /*1620*/  FFMA R4, -R25, R25, R14 ;  /* 0x0000001919047223 */ /* 0x000fc8000000010e */
[----:B------:R-:W-:-:S07]  /*1630*/  FFMA R25, R4, R5, R25 ;  /* 0x0000000504197223 */ /* 0x000fce0000000019 */
.L_x_607:
[----:B------:R-:W-:Y:S05]  /*1640*/  BSYNC.RECONVERGENT B3 ;  /* 0x0000000000037941 */ /* 0x000fea0003800200 */
.L_x_605:
[----:B------:R-:W0:Y:S01]  /*1650*/  LDC.64 R4, c[0x0][0x380] ;  /* 0x0000e000ff047b82 */ /* 0x000e220000000a00 */
[----:B------:R-:W-:-:S04]  /*1660*/  VIADD R3, R3, 0x100 ;  /* 0x0000010003037836 */ /* 0x000fc80000000000 */
[----:B0-----:R-:W-:-:S06]  /*1670*/  IMAD.WIDE.U32 R4, R3, 0x8, R4 ;  /* 0x0000000803047825 */ /* 0x001fcc00078e0004 */
        /* <DEDUP_REMOVED lines=12> */
[----:B------:R-:W-:Y:S05]  /*1740*/  CALL.REL.NOINC `($__internal_2_$__cuda_sm20_sqrt_rn_f32_slowpath) ;  /* 0x0000005000287944 */ /* 0x000fea0003c00000 */
[----:B------:R-:W-:Y:S05]  /*1750*/  BRA `(.L_x_610) ;  /* 0x0000000000107947 */ /* 0x000fea0003800000 */
.L_x_609:
[----:B------:R-:W-:Y:S01]  /*1760*/  FMUL.FTZ R25, R14, R13 ;  /* 0x0000000d0e197220 */ /* 0x000fe20000410000 */
[----:B------:R-:W-:-:S03]  /*1770*/  FMUL.FTZ R5, R13, 0.5 ;  /* 0x3f0000000d057820 */ /* 0x000fc60000410000 */
[----:B------:R-:W-:-:S04]  /*1780*/  FFMA R4, -R25, R25, R14 ;  /* 0x0000001919047223 */ /* 0x000fc8000000010e */
[----:B------:R-:W-:-:S07]  /*1790*/  FFMA R25, R4, R5, R25 ;  /* 0x0000000504197223 */ /* 0x000fce0000000019 */
.L_x_610:
[----:B------:R-:W-:Y:S05]  /*17a0*/  BSYNC.RECONVERGENT B3 ;  /* 0x0000000000037941 */ /* 0x000fea0003800200 */
.L_x_608:
[----:B------:R-:W-:Y:S01]  /*17b0*/  FSETP.GEU.AND P0, PT, R25, 1, PT ;  /* 0x3f8000001900780b */ /* 0x000fe20003f0e000 */
[----:B------:R-:W-:Y:S01]  /*17c0*/  VIADD R10, R3, 0x1 ;  /* 0x00000001030a7836 */ /* 0x000fe20000000000 */
[----:B------:R-:W-:-:S11]  /*17d0*/  IADD3 R11, PT, PT, R11, 0x200, RZ ;  /* 0x000002000b0b7810 */ /* 0x000fd60007ffe0ff */
[----:B------:R-:W-:-:S07]  /*17e0*/  @P0 IMAD.MOV R10, RZ, RZ, R3 ;  /* 0x000000ffff0a0224 */ /* 0x000fce00078e0203 */
.L_x_604:
[----:B------:R-:W-:Y:S05]  /*17f0*/  BSYNC.RECONVERGENT B2 ;  /* 0x0000000000027941 */ /* 0x000fea0003800200 */
.L_x_603:
[----:B------:R-:W-:-:S13]  /*1800*/  LOP3.LUT P0, RZ, R7, 0x100, RZ, 0xc0, !PT ;  /* 0x0000010007ff7812 */ /* 0x000fda000780c0ff */
        /* <DEDUP_REMOVED lines=15> */
.L_x_612:
[----:B------:R-:W-:Y:S01]  /*1900*/  FMUL.FTZ R25, R14, R7 ;  /* 0x000000070e197220 */ /* 0x000fe20000410000 */
[----:B------:R-:W-:-:S03]  /*1910*/  FMUL.FTZ R3, R7, 0.5 ;  /* 0x3f00000007037820 */ /* 0x000fc60000410000 */
[----:B------:R-:W-:-:S04]  /*1920*/  FFMA R4, -R25, R25, R14 ;  /* 0x0000001919047223 */ /* 0x000fc8000000010e */
[----:B------:R-:W-:-:S07]  /*1930*/  FFMA R25, R4, R3, R25 ;  /* 0x0000000304197223 */ /* 0x000fce0000000019 */
.L_x_613:
[----:B------:R-:W-:Y:S05]  /*1940*/  BSYNC.RECONVERGENT B2 ;  /* 0x0000000000027941 */ /* 0x000fea0003800200 */
.L_x_611:
[----:B------:R-:W-:Y:S02]  /*1950*/  FSETP.GEU.AND P0, PT, R25, 1, PT ;  /* 0x3f8000001900780b */ /* 0x000fe40003f0e000 */
[----:B------:R-:W-:-:S11]  /*1960*/  IADD3 R3, PT, PT, R10, 0x1, RZ ;  /* 0x000000010a037810 */ /* 0x000fd60007ffe0ff */
[----:B------:R-:W-:-:S05]  /*1970*/  @P0 IMAD.MOV R3, RZ, RZ, R10 ;  /* 0x000000ffff030224 */ /* 0x000fca00078e020a */
[----:B------:R-:W-:-:S07]  /*1980*/  MOV R10, R3 ;  /* 0x00000003000a7202 */ /* 0x000fce0000000f00 */
.L_x_560:
[----:B------:R-:W-:Y:S05]  /*1990*/  BSYNC.RECONVERGENT B1 ;  /* 0x0000000000017941 */ /* 0x000fea0003800200 */
.L_x_559:
[----:B------:R-:W-:-:S13]  /*19a0*/  ISETP.GE.U32.AND P0, PT, R2, 0x100, PT ;  /* 0x000001000200780c */ /* 0x000fda0003f06070 */
[----:B------:R-:W-:Y:S05]  /*19b0*/  @!P0 BRA `(.L_x_614) ;  /* 0x0000000000ac8947 */ /* 0x000fea0003800000 */
        /* <DEDUP_REMOVED lines=32> */
[----:B------:R-:W0:Y:S01]  /*1bc0*/  S2UR UR5, SR_CgaCtaId ;  /* 0x00000000000579c3 */ /* 0x000e220000008800 */
[----:B------:R-:W-:Y:S02]  /*1bd0*/  UMOV UR4, 0x400 ;  /* 0x0000040000047882 */ /* 0x000fe40000000000 */
[----:B0-----:R-:W-:-:S09]  /*1be0*/  ULEA UR4, UR5, UR4, 0x18 ;  /* 0x0000000405047291 */ /* 0x001fd2000f8ec0ff */
[----:B---3--:R-:W-:Y:S04]  /*1bf0*/  LDS R2, [UR4+0xc] ;  /* 0x00000c04ff027984 */ /* 0x008fe80008000800 */
[----:B------:R-:W0:Y:S04]  /*1c00*/  LDS.128 R4, [UR4+0x10] ;  /* 0x00001004ff047984 */ /* 0x000e280008000c00 */
[----:B------:R-:W1:Y:S01]  /*1c10*/  LDS.64 R8, [UR4+0x20] ;  /* 0x00002004ff087984 */ /* 0x000e620008000a00 */
[----:B0-----:R-:W-:-:S04]  /*1c20*/  IADD3 R2, PT, PT, R4, R2, R11 ;  /* 0x0000000204027210 */ /* 0x001fc80007ffe00b */
[----:B------:R-:W-:-:S04]  /*1c30*/  IADD3 R2, PT, PT, R6, R2, R5 ;  /* 0x0000000206027210 */ /* 0x000fc80007ffe005 */
[----:B-1----:R-:W-:-:S05]  /*1c40*/  IADD3 R2, PT, PT, R8, R2, R7 ;  /* 0x0000000208027210 */ /* 0x002fca0007ffe007 */
[----:B------:R-:W-:Y:S01]  /*1c50*/  IMAD.IADD R11, R2, 0x1, R9 ;  /* 0x00000001020b7824 */ /* 0x000fe200078e0209 */
[----:B------:R-:W-:Y:S06]  /*1c60*/  BRA `(.L_x_615) ;  /* 0x0000004800c87947 */ /* 0x000fec0003800000 */
.L_x_614:
[----:B------:R-:W-:Y:S01]  /*1c70*/  LOP3.LUT R3, R9, 0x3e0, RZ, 0xc0, !PT ;  /* 0x000003e009037812 */ /* 0x000fe200078ec0ff */
[----:B------:R-:W0:Y:S03]  /*1c80*/  S2R R12, SR_LANEID ;  /* 0x00000000000c7919 */ /* 0x000e260000000000 */
[----:B------:R-:W-:Y:S02]  /*1c90*/  IADD3 R5, PT, PT, R3, 0x20, RZ ;  /* 0x0000002003057810 */ /* 0x000fe40007ffe0ff */
[----:B------:R-:W-:Y:S02]  /*1ca0*/  LOP3.LUT R3, RZ, R3, RZ, 0x33, !PT ;  /* 0x00000003ff037212 */ /* 0x000fe400078e33ff */
[----:B------:R-:W-:-:S03]  /*1cb0*/  ISETP.GT.U32.AND P0, PT, R5, R2, PT ;  /* 0x000000020500720c */ /* 0x000fc60003f04070 */
[----:B------:R-:W-:-:S05]  /*1cc0*/  IMAD.IADD R3, R2, 0x1, R3 ;  /* 0x0000000102037824 */ /* 0x000fca00078e0203 */
[----:B------:R-:W-:-:S05]  /*1cd0*/  SEL R3, R3, 0x1f, P0 ;  /* 0x0000001f03037807 */ /* 0x000fca0000000000 */
[----:B------:R-:W1:Y:S01]  /*1ce0*/  SHFL.DOWN PT, R4, R10, 0x1, R3 ;  /* 0x082000000a047989 */ /* 0x000e6200000e0003 */
[CC--:B0-----:R-:W-:Y:S01]  /*1cf0*/  ISETP.GE.AND P0, PT, R12.reuse, R3.reuse, PT ;  /* 0x000000030c00720c */ /* 0x0c1fe20003f06270 */
[C---:B------:R-:W-:Y:S01]  /*1d00*/  VIADD R6, R12.reuse, 0x2 ;  /* 0x000000020c067836 */ /* 0x040fe20000000000 */
[C---:B------:R-:W-:Y:S01]  /*1d10*/  ISETP.NE.AND P1, PT, R12.reuse, RZ, PT ;  /* 0x000000ff0c00720c */ /* 0x040fe20003f25270 */
[----:B------:R-:W-:Y:S01]  /*1d20*/  VIADD R8, R12, 0x4 ;  /* 0x000000040c087836 */ /* 0x000fe20000000000 */
[----:B-1----:R-:W-:Y:S02]  /*1d30*/  SEL R5, R4, RZ, !P0 ;  /* 0x000000ff04057207 */ /* 0x002fe40004000000 */
[----:B------:R-:W-:-:S09]  /*1d40*/  ISETP.GT.AND P0, PT, R6, R3, PT ;  /* 0x000000030600720c */ /* 0x000fd20003f04270 */
[----:B------:R-:W0:Y:S01]  /*1d50*/  @!P1 S2R R11, SR_CgaCtaId ;  /* 0x00000000000b9919 */ /* 0x000e220000008800 */
[----:B------:R-:W-:Y:S02]  /*1d60*/  IADD3 R4, PT, PT, R5, R10, RZ ;  /* 0x0000000a05047210 */ /* 0x000fe40007ffe0ff */
[----:B------:R-:W-:Y:S02]  /*1d70*/  @!P1 MOV R10, 0x400 ;  /* 0x00000400000a9802 */ /* 0x000fe40000000f00 */
[----:B------:R-:W-:Y:S01]  /*1d80*/  @!P1 SHF.R.U32.HI R7, RZ, 0x3, R9 ;  /* 0x00000003ff079819 */ /* 0x000fe20000011609 */
[----:B------:R-:W1:Y:S03]  /*1d90*/  SHFL.DOWN PT, R5, R4, 0x2, R3 ;  /* 0x0840000004057989 */ /* 0x000e6600000e0003 */
[----:B------:R-:W-:Y:S02]  /*1da0*/  @!P1 LOP3.LUT R7, R7, 0x7c, RZ, 0xc0, !PT ;  /* 0x0000007c07079812 */ /* 0x000fe400078ec0ff */
[----:B-1----:R-:W-:-:S02]  /*1db0*/  SEL R5, R5, RZ, !P0 ;  /* 0x000000ff05057207 */ /* 0x002fc40004000000 */
[----:B------:R-:W-:Y:S02]  /*1dc0*/  ISETP.GT.AND P0, PT, R8, R3, PT ;  /* 0x000000030800720c */ /* 0x000fe40003f04270 */
[----:B------:R-:W-:Y:S01]  /*1dd0*/  IADD3 R6, PT, PT, R4, R5, RZ ;  /* 0x0000000504067210 */ /* 0x000fe20007ffe0ff */
[----:B------:R-:W-:Y:S01]  /*1de0*/  VIADD R4, R12, 0x8 ;  /* 0x000000080c047836 */ /* 0x000fe20000000000 */
[----:B0-----:R-:W-:-:S03]  /*1df0*/  @!P1 LEA R10, R11, R10, 0x18 ;  /* 0x0000000a0b0a9211 */ /* 0x001fc600078ec0ff */
[----:B------:R-:W0:Y:S01]  /*1e00*/  SHFL.DOWN PT, R5, R6, 0x4, R3 ;  /* 0x0880000006057989 */ /* 0x000e2200000e0003 */
[----:B------:R-:W-:Y:S02]  /*1e10*/  @!P1 IADD3 R10, PT, PT, R7, R10, RZ ;  /* 0x0000000a070a9210 */ /* 0x000fe40007ffe0ff */
[----:B0-----:R-:W-:Y:S02]  /*1e20*/  SEL R5, R5, RZ, !P0 ;  /* 0x000000ff05057207 */ /* 0x001fe40004000000 */
[----:B------:R-:W-:Y:S02]  /*1e30*/  ISETP.GT.AND P0, PT, R4, R3, PT ;  /* 0x000000030400720c */ /* 0x000fe40003f04270 */
[----:B------:R-:W-:Y:S01]  /*1e40*/  IADD3 R8, PT, PT, R6, R5, RZ ;  /* 0x0000000506087210 */ /* 0x000fe20007ffe0ff */
[----:B------:R-:W-:-:S04]  /*1e50*/  VIADD R6, R12, 0x10 ;  /* 0x000000100c067836 */ /* 0x000fc80000000000 */
[----:B------:R-:W0:Y:S02]  /*1e60*/  SHFL.DOWN PT, R5, R8, 0x8, R3 ;  /* 0x0900000008057989 */ /* 0x000e2400000e0003 */
[----:B0-----:R-:W-:Y:S02]  /*1e70*/  SEL R5, R5, RZ, !P0 ;  /* 0x000000ff05057207 */ /* 0x001fe40004000000 */
[----:B------:R-:W-:Y:S02]  /*1e80*/  ISETP.GT.AND P0, PT, R6, R3, PT ;  /* 0x000000030600720c */ /* 0x000fe40003f04270 */
[----:B------:R-:W-:-:S05]  /*1e90*/  IADD3 R4, PT, PT, R8, R5, RZ ;  /* 0x0000000508047210 */ /* 0x000fca0007ffe0ff */
        /* <DEDUP_REMOVED lines=11> */
[----:B------:R-:W-:Y:S01]  /*1f50*/  ISETP.GT.U32.AND P3, PT, R2, 0xa0, PT ;  /* 0x000000a00200780c */ /* 0x000fe20003f64070 */
[----:B0-----:R-:W-:-:S09]  /*1f60*/  ULEA UR4, UR5, UR4, 0x18 ;  /* 0x0000000405047291 */ /* 0x001fd2000f8ec0ff */
[----:B------:R-:W2:Y:S04]  /*1f70*/  LDS.128 R4, [UR4+0x10] ;  /* 0x00001004ff047984 */ /* 0x000ea80008000c00 */
[----:B------:R-:W0:Y:S04]  /*1f80*/  LDS R3, [UR4+0xc] ;  /* 0x00000c04ff037984 */ /* 0x000e280008000800 */
[----:B------:R-:W1:Y:S01]  /*1f90*/  LDS.64 R8, [UR4+0x20] ;  /* 0x00002004ff087984 */ /* 0x000e620008000a00 */
[----:B--2---:R-:W-:Y:S02]  /*1fa0*/  SEL R10, R4, RZ, P2 ;  /* 0x000000ff040a7207 */ /* 0x004fe40001000000 */
[----:B------:R-:W-:-:S02]  /*1fb0*/  ISETP.GT.U32.AND P2, PT, R2, 0x80, PT ;  /* 0x000000800200780c */ /* 0x000fc40003f44070 */
[----:B0-----:R-:W-:Y:S02]  /*1fc0*/  SEL R4, R3, RZ, P1 ;  /* 0x000000ff03047207 */ /* 0x001fe40000800000 */
[----:B------:R-:W-:Y:S02]  /*1fd0*/  ISETP.GT.U32.AND P1, PT, R2, 0x60, PT ;  /* 0x000000600200780c */ /* 0x000fe40003f24070 */
[----:B------:R-:W-:Y:S02]  /*1fe0*/  IADD3 R4, PT, PT, R10, R4, R11 ;  /* 0x000000040a047210 */ /* 0x000fe40007ffe00b */
[----:B------:R-:W-:Y:S02]  /*1ff0*/  SEL R5, R5, RZ, P1 ;  /* 0x000000ff05057207 */ /* 0x000fe40000800000 */
[----:B------:R-:W-:Y:S02]  /*2000*/  SEL R6, R6, RZ, P2 ;  /* 0x000000ff06067207 */ /* 0x000fe40001000000 */
[----:B------:R-:W-:-:S02]  /*2010*/  ISETP.GT.U32.AND P1, PT, R2, 0xc0, PT ;  /* 0x000000c00200780c */ /* 0x000fc40003f24070 */
[----:B------:R-:W-:Y:S02]  /*2020*/  ISETP.GT.U32.AND P2, PT, R2, 0xe0, PT ;  /* 0x000000e00200780c */ /* 0x000fe40003f44070 */
[----:B------:R-:W-:Y:S02]  /*2030*/  SEL R7, R7, RZ, P3 ;  /* 0x000000ff07077207 */ /* 0x000fe40001800000 */
[----:B------:R-:W-:Y:S02]  /*2040*/  IADD3 R4, PT, PT, R6, R4, R5 ;  /* 0x0000000406047210 */ /* 0x000fe40007ffe005 */
[----:B-1----:R-:W-:Y:S02]  /*2050*/  SEL R8, R8, RZ, P1 ;  /* 0x000000ff08087207 */ /* 0x002fe40000800000 */
[----:B------:R-:W-:Y:S02]  /*2060*/  SEL R9, R9, RZ, P2 ;  /* 0x000000ff09097207 */ /* 0x000fe40001000000 */
[----:B------:R-:W-:-:S04]  /*2070*/  IADD3 R4, PT, PT, R8, R4, R7 ;  /* 0x0000000408047210 */ /* 0x000fc80007ffe007 */
[----:B------:R-:W-:Y:S01]  /*2080*/  IADD3 R11, PT, PT, R4, R9, RZ ;  /* 0x00000009040b7210 */ /* 0x000fe20007ffe0ff */
[----:B------:R-:W-:Y:S06]  /*2090*/  BRA `(.L_x_615) ;  /* 0x0000004400bc7947 */ /* 0x000fec0003800000 */
.L_x_553:
[----:B------:R-:W0:Y:S01]  /*20a0*/  S2R R3, SR_TID.X ;  /* 0x0000000000037919 */ /* 0x000e220000002100 */
[----:B------:R-:W1:Y:S01]  /*20b0*/  LDC.64 R18, c[0x0][0x380] ;  /* 0x0000e000ff127b82 */ /* 0x000e620000000a00 */
[----:B0-----:R-:W-:-:S04]  /*20c0*/  IMAD R5, R0, 0x1000, R3 ;  /* 0x0000100000057824 */ /* 0x001fc800078e0203 */
        /* <DEDUP_REMOVED lines=12> */
.L_x_617:
[----:B------:R-:W-:Y:S01]  /*2190*/  FMUL.FTZ R25, R14, R5 ;  /* 0x000000050e197220 */ /* 0x000fe20000410000 */
[----:B------:R-:W-:-:S03]  /*21a0*/  FMUL.FTZ R5, R5, 0.5 ;  /* 0x3f00000005057820 */ /* 0x000fc60000410000 */
[----:B------:R-:W-:-:S04]  /*21b0*/  FFMA R14, -R25, R25, R14 ;  /* 0x00000019190e7223 */ /* 0x000fc8000000010e */
[----:B------:R-:W-:-:S07]  /*21c0*/  FFMA R25, R14, R5, R25 ;  /* 0x000000050e197223 */ /* 0x000fce0000000019 */
.L_x_618:
[----:B------:R-:W-:Y:S05]  /*21d0*/  BSYNC.RECONVERGENT B1 ;  /* 0x0000000000017941 */ /* 0x000fea0003800200 */
.L_x_616:
        /* <DEDUP_REMOVED lines=8> */
[----:B------:R-:W-:-:S11]  /*2260*/  SEL R4, RZ, 0x1, P0 ;  /* 0x00000001ff047807 */ /* 0x000fd60000000000 */
[----:B01----:R-:W-:Y:S05]  /*2270*/  @!P1 BRA `(.L_x_620) ;  /* 0x00000000000c9947 */ /* 0x003fea0003800000 */
[----:B------:R-:W-:-:S07]  /*2280*/  MOV R24, 0x22a0 ;  /* 0x000022a000187802 */ /* 0x000fce0000000f00 */
[----:B------:R-:W-:Y:S05]  /*2290*/  CALL.REL.NOINC `($__internal_2_$__cuda_sm20_sqrt_rn_f32_slowpath) ;  /* 0x0000004400547944 */ /* 0x000fea0003c00000 */
[----:B------:R-:W-:Y:S05]  /*22a0*/  BRA `(.L_x_621) ;  /* 0x0000000000107947 */ /* 0x000fea0003800000 */
.L_x_620:
[----:B------:R-:W-:Y:S01]  /*22b0*/  FMUL.FTZ R25, R14, R5 ;  /* 0x000000050e197220 */ /* 0x000fe20000410000 */
[----:B------:R-:W-:-:S03]  /*22c0*/  FMUL.FTZ R5, R5, 0.5 ;  /* 0x3f00000005057820 */ /* 0x000fc60000410000 */
[----:B------:R-:W-:-:S04]  /*22d0*/  FFMA R14, -R25, R25, R14 ;  /* 0x00000019190e7223 */ /* 0x000fc8000000010e */
[----:B------:R-:W-:-:S07]  /*22e0*/  FFMA R25, R14, R5, R25 ;  /* 0x000000050e197223 */ /* 0x000fce0000000019 */
.L_x_621:
[----:B------:R-:W-:Y:S05]  /*22f0*/  BSYNC.RECONVERGENT B1 ;  /* 0x0000000000017941 */ /* 0x000fea0003800200 */
.L_x_619:
        /* <DEDUP_REMOVED lines=11> */
[----:B------:R-:W-:Y:S05]  /*23b0*/  CALL.REL.NOINC `($__internal_2_$__cuda_sm20_sqrt_rn_f32_slowpath) ;  /* 0x00000044000c7944 */ /* 0x000fea0003c00000 */
[----:B------:R-:W-:Y:S05]  /*23c0*/  BRA `(.L_x_624) ;  /* 0x0000000000107947 */ /* 0x000fea0003800000 */
.L_x_623:
[----:B------:R-:W-:Y:S01]  /*23d0*/  FMUL.FTZ R25, R14, R5 ;  /* 0x000000050e197220 */ /* 0x000fe20000410000 */
[----:B------:R-:W-:-:S03]  /*23e0*/  FMUL.FTZ R5, R5, 0.5 ;  /* 0x3f00000005057820 */ /* 0x000fc60000410000 */
[----:B------:R-:W-:-:S04]  /*23f0*/  FFMA R14, -R25, R25, R14 ;  /* 0x00000019190e7223 */ /* 0x000fc8000000010e */
[----:B------:R-:W-:-:S07]  /*2400*/  FFMA R25, R14, R5, R25 ;  /* 0x000000050e197223 */ /* 0x000fce0000000019 */
.L_x_624:
[----:B------:R-:W-:Y:S05]  /*2410*/  BSYNC.RECONVERGENT B1 ;  /* 0x0000000000017941 */ /* 0x000fea0003800200 */
.L_x_622:
        /* <DEDUP_REMOVED lines=11> */
[----:B------:R-:W-:Y:S05]  /*24d0*/  CALL.REL.NOINC `($__internal_2_$__cuda_sm20_sqrt_rn_f32_slowpath) ;  /* 0x0000004000c47944 */ /* 0x000fea0003c00000 */
[----:B------:R-:W-:Y:S05]  /*24e0*/  BRA `(.L_x_627) ;  /* 0x0000000000107947 */ /* 0x000fea0003800000 */
.L_x_626:
[----:B------:R-:W-:Y:S01]  /*24f0*/  FMUL.FTZ R25, R14, R5 ;  /* 0x000000050e197220 */ /* 0x000fe20000410000 */
[----:B------:R-:W-:-:S03]  /*2500*/  FMUL.FTZ R5, R5, 0.5 ;  /* 0x3f00000005057820 */ /* 0x000fc60000410000 */
[----:B------:R-:W-:-:S04]  /*2510*/  FFMA R14, -R25, R25, R14 ;  /* 0x00000019190e7223 */ /* 0x000fc8000000010e */
[----:B------:R-:W-:-:S07]  /*2520*/  FFMA R25, R14, R5, R25 ;  /* 0x000000050e197223 */ /* 0x000fce0000000019 */
.L_x_627:
[----:B------:R-:W-:Y:S05]  /*2530*/  BSYNC.RECONVERGENT B1 ;  /* 0x0000000000017941 */ /* 0x000fea0003800200 */
.L_x_625:
        /* <DEDUP_REMOVED lines=13> */
.L_x_629:
[----:B------:R-:W-:Y:S01]  /*2610*/  FMUL.FTZ R25, R14, R5 ;  /* 0x000000050e197220 */ /* 0x000fe20000410000 */
[----:B------:R-:W-:-:S03]  /*2620*/  FMUL.FTZ R5, R5, 0.5 ;  /* 0x3f00000005057820 */ /* 0x000fc60000410000 */
[----:B------:R-:W-:-:S04]  /*2630*/  FFMA R14, -R25, R25, R14 ;  /* 0x00000019190e7223 */ /* 0x000fc8000000010e */
[----:B------:R-:W-:-:S07]  /*2640*/  FFMA R25, R14, R5, R25 ;  /* 0x000000050e197223 */ /* 0x000fce0000000019 */
.L_x_630:
[----:B------:R-:W-:Y:S05]  /*2650*/  BSYNC.RECONVERGENT B1 ;  /* 0x0000000000017941 */ /* 0x000fea0003800200 */
.L_x_628:
        /* <DEDUP_REMOVED lines=13> */
.L_x_632:
[----:B------:R-:W-:Y:S01]  /*2730*/  FMUL.FTZ R25, R14, R5 ;  /* 0x000000050e197220 */ /* 0x000fe20000410000 */
[----:B------:R-:W-:-:S03]  /*2740*/  FMUL.FTZ R5, R5, 0.5 ;  /* 0x3f00000005057820 */ /* 0x000fc60000410000 */
[----:B------:R-:W-:-:S04]  /*2750*/  FFMA R14, -R25, R25, R14 ;  /* 0x00000019190e7223 */ /* 0x000fc8000000010e */
[----:B------:R-:W-:-:S07]  /*2760*/  FFMA R25, R14, R5, R25 ;  /* 0x000000050e197223 */ /* 0x000fce0000000019 */
.L_x_633:
[----:B------:R-:W-:Y:S05]  /*2770*/  BSYNC.RECONVERGENT B1 ;  /* 0x0000000000017941 */ /* 0x000fea0003800200 */
.L_x_631:
        /* <DEDUP_REMOVED lines=13> */
.L_x_635:
[----:B------:R-:W-:Y:S01]  /*2850*/  FMUL.FTZ R25, R14, R5 ;  /* 0x000000050e197220 */ /* 0x000fe20000410000 */
[----:B------:R-:W-:-:S03]  /*2860*/  FMUL.FTZ R5, R5, 0.5 ;  /* 0x3f00000005057820 */ /* 0x000fc60000410000 */
[----:B------:R-:W-:-:S04]  /*2870*/  FFMA R14, -R25, R25, R14 ;  /* 0x00000019190e7223 */ /* 0x000fc8000000010e */
[----:B------:R-:W-:-:S07]  /*2880*/  FFMA R25, R14, R5, R25 ;  /* 0x000000050e197223 */ /* 0x000fce0000000019 */
.L_x_636:
[----:B------:R-:W-:Y:S05]  /*2890*/  BSYNC.RECONVERGENT B1 ;  /* 0x0000000000017941 */ /* 0x000fea0003800200 */
.L_x_634:
        /* <DEDUP_REMOVED lines=13> */
.L_x_638:
[----:B------:R-:W-:Y:S01]  /*2970*/  FMUL.FTZ R25, R14, R5 ;  /* 0x000000050e197220 */ /* 0x000fe20000410000 */
[----:B------:R-:W-:-:S03]  /*2980*/  FMUL.FTZ R5, R5, 0.5 ;  /* 0x3f00000005057820 */ /* 0x000fc60000410000 */
[----:B------:R-:W-:-:S04]  /*2990*/  FFMA R14, -R25, R25, R14 ;  /* 0x00000019190e7223 */ /* 0x000fc8000000010e */
[----:B------:R-:W-:-:S07]  /*29a0*/  FFMA R25, R14, R5, R25 ;  /* 0x000000050e197223 */ /* 0x000fce0000000019 */
.L_x_639:
[----:B------:R-:W-:Y:S05]  /*29b0*/  BSYNC.RECONVERGENT B1 ;  /* 0x0000000000017941 */ /* 0x000fea0003800200 */
.L_x_637:
        /* <DEDUP_REMOVED lines=13> */
.L_x_641:
[----:B------:R-:W-:Y:S01]  /*2a90*/  FMUL.FTZ R25, R14, R5 ;  /* 0x000000050e197220 */ /* 0x000fe20000410000 */
[----:B------:R-:W-:-:S03]  /*2aa0*/  FMUL.FTZ R5, R5, 0.5 ;  /* 0x3f00000005057820 */ /* 0x000fc60000410000 */
[----:B------:R-:W-:-:S04]  /*2ab0*/  FFMA R14, -R25, R25, R14 ;  /* 0x00000019190e7223 */ /* 0x000fc8000000010e */
[----:B------:R-:W-:-:S07]  /*2ac0*/  FFMA R25, R14, R5, R25 ;  /* 0x000000050e197223 */ /* 0x000fce0000000019 */
.L_x_642:
[----:B------:R-:W-:Y:S05]  /*2ad0*/  BSYNC.RECONVERGENT B1 ;  /* 0x0000000000017941 */ /* 0x000fea0003800200 */
.L_x_640:
        /* <DEDUP_REMOVED lines=13> */
.L_x_644:
[----:B------:R-:W-:Y:S01]  /*2bb0*/  FMUL.FTZ R25, R14, R5 ;  /* 0x000000050e197220 */ /* 0x000fe20000410000 */
[----:B------:R-:W-:-:S03]  /*2bc0*/  FMUL.FTZ R5, R5, 0.5 ;  /* 0x3f00000005057820 */ /* 0x000fc60000410000 */
[----:B------:R-:W-:-:S04]  /*2bd0*/  FFMA R14, -R25, R25, R14 ;  /* 0x00000019190e7223 */ /* 0x000fc8000000010e */
[----:B------:R-:W-:-:S07]  /*2be0*/  FFMA R25, R14, R5, R25 ;  /* 0x000000050e197223 */ /* 0x000fce0000000019 */
.L_x_645:
[----:B------:R-:W-:Y:S05]  /*2bf0*/  BSYNC.RECONVERGENT B1 ;  /* 0x0000000000017941 */ /* 0x000fea0003800200 */
.L_x_643:
        /* <DEDUP_REMOVED lines=13> */
.L_x_647:
[----:B------:R-:W-:Y:S01]  /*2cd0*/  FMUL.FTZ R25, R14, R5 ;  /* 0x000000050e197220 */ /* 0x000fe20000410000 */
[----:B------:R-:W-:-:S03]  /*2ce0*/  FMUL.FTZ R5, R5, 0.5 ;  /* 0x3f00000005057820 */ /* 0x000fc60000410000 */
[----:B------:R-:W-:-:S04]  /*2cf0*/  FFMA R14, -R25, R25, R14 ;  /* 0x00000019190e7223 */ /* 0x000fc8000000010e */
[----:B------:R-:W-:-:S07]  /*2d00*/  FFMA R25, R14, R5, R25 ;  /* 0x000000050e197223 */ /* 0x000fce0000000019 */
.L_x_648:
[----:B------:R-:W-:Y:S05]  /*2d10*/  BSYNC.RECONVERGENT B1 ;  /* 0x0000000000017941 */ /* 0x000fea0003800200 */
.L_x_646:
        /* <DEDUP_REMOVED lines=12> */
.L_x_650:
[----:B------:R-:W-:Y:S01]  /*2de0*/  FMUL.FTZ R25, R14, R5 ;  /* 0x000000050e197220 */ /* 0x000fe20000410000 */
[----:B------:R-:W-:-:S03]  /*2df0*/  FMUL.FTZ R5, R5, 0.5 ;  /* 0x3f00000005057820 */ /* 0x000fc60000410000 */
[----:B------:R-:W-:-:S04]  /*2e00*/  FFMA R14, -R25, R25, R14 ;  /* 0x00000019190e7223 */ /* 0x000fc8000000010e */
[----:B------:R-:W-:-:S07]  /*2e10*/  FFMA R25, R14, R5, R25 ;  /* 0x000000050e197223 */ /* 0x000fce0000000019 */
.L_x_651:
[----:B------:R-:W-:Y:S05]  /*2e20*/  BSYNC.RECONVERGENT B1 ;  /* 0x0000000000017941 */ /* 0x000fea0003800200 */
.L_x_649:
        /* <DEDUP_REMOVED lines=12> */
.L_x_653:
[----:B------:R-:W-:Y:S01]  /*2ef0*/  FMUL.FTZ R25, R14, R5 ;  /* 0x000000050e197220 */ /* 0x000fe20000410000 */
[----:B------:R-:W-:-:S03]  /*2f00*/  FMUL.FTZ R5, R5, 0.5 ;  /* 0x3f00000005057820 */ /* 0x000fc60000410000 */
[----:B------:R-:W-:-:S04]  /*2f10*/  FFMA R14, -R25, R25, R14 ;  /* 0x00000019190e7223 */ /* 0x000fc8000000010e */
[----:B------:R-:W-:-:S07]  /*2f20*/  FFMA R25, R14, R5, R25 ;  /* 0x000000050e197223 */ /* 0x000fce0000000019 */
.L_x_654:
[----:B------:R-:W-:Y:S05]  /*2f30*/  BSYNC.RECONVERGENT B1 ;  /* 0x0000000000017941 */ /* 0x000fea0003800200 */
.L_x_652:
        /* <DEDUP_REMOVED lines=12> */
.L_x_656:
[----:B------:R-:W-:Y:S01]  /*3000*/  FMUL.FTZ R25, R14, R5 ;  /* 0x000000050e197220 */ /* 0x000fe20000410000 */
[----:B------:R-:W-:-:S03]  /*3010*/  FMUL.FTZ R5, R5, 0.5 ;  /* 0x3f00000005057820 */ /* 0x000fc60000410000 */
[----:B------:R-:W-:-:S04]  /*3020*/  FFMA R14, -R25, R25, R14 ;  /* 0x00000019190e7223 */ /* 0x000fc8000000010e */
[----:B------:R-:W-:-:S07]  /*3030*/  FFMA R25, R14, R5, R25 ;  /* 0x000000050e197223 */ /* 0x000fce0000000019 */
.L_x_657:
[----:B------:R-:W-:Y:S05]  /*3040*/  BSYNC.RECONVERGENT B1 ;  /* 0x0000000000017941 */ /* 0x000fea0003800200 */
.L_x_655:
        /* <DEDUP_REMOVED lines=12> */
.L_x_659:
[----:B------:R-:W-:Y:S01]  /*3110*/  FMUL.FTZ R25, R14, R5 ;  /* 0x000000050e197220 */ /* 0x000fe20000410000 */
[----:B------:R-:W-:-:S03]  /*3120*/  FMUL.FTZ R5, R5, 0.5 ;  /* 0x3f00000005057820 */ /* 0x000fc60000410000 */
[----:B------:R-:W-:-:S04]  /*3130*/  FFMA R14, -R25, R25, R14 ;  /* 0x00000019190e7223 */ /* 0x000fc8000000010e */
[----:B------:R-:W-:-:S07]  /*3140*/  FFMA R25, R14, R5, R25 ;  /* 0x000000050e197223 */ /* 0x000fce0000000019 */
.L_x_660:
[----:B------:R-:W-:Y:S05]  /*3150*/  BSYNC.RECONVERGENT B1 ;  /* 0x0000000000017941 */ /* 0x000fea0003800200 */
.L_x_658:
[----:B------:R-:W2:Y:S01]  /*3160*/  LDG.E.64 R18, desc[UR8][R18.64+0x7800] ;  /* 0x0078000812127981 */ /* 0x000ea2000c1e1b00 */
[----:B------:R-:W0:Y:S01]  /*3170*/  LDC R20, c[0x0][0x3ac] ;  /* 0x0000eb00ff147b82 */ /* 0x000e220000000800 */
[----:B------:R-:W-:Y:S01]  /*3180*/  BSSY.RECONVERGENT B1, `(.L_x_661) ;  /* 0x0000010000017945 */ /* 0x000fe20003800200 */
[----:B------:R-:W-:Y:S01]  /*3190*/  FSETP.GEU.AND P1, PT, R25, 1, PT ;  /* 0x3f8000001900780b */ /* 0x000fe20003f2e000 */
[----:B--2---:R-:W-:-:S04]  /*31a0*/  FMUL R5, R19, R19 ;  /* 0x0000001313057220 */ /* 0x004fc80000400000 */
[----:B------:R-:W-:Y:S01]  /*31b0*/  FFMA R14, R18, R18, R5 ;  /* 0x00000012120e7223 */ /* 0x000fe20000000005 */
[----:B0-----:R-:W-:-:S03]  /*31c0*/  SHF.L.U32 R5, R20, 0xc, RZ ;  /* 0x0000000c14057819 */ /* 0x001fc600000006ff */
[----:B------:R-:W-:Y:S01]  /*31d0*/  VIADD R17, R14, 0xf3000000 ;  /* 0xf30000000e117836 */ /* 0x000fe20000000000 */
[----:B------:R0:W1:Y:S04]  /*31e0*/  MUFU.RSQ R15, R14 ;  /* 0x0000000e000f7308 */ /* 0x0000680000001400 */
[----:B------:R-:W-:-:S13]  /*31f0*/  ISETP.GT.U32.AND P6, PT, R17, 0x727fffff, PT ;  /* 0x727fffff1100780c */ /* 0x000fda0003fc4070 */
[----:B01----:R-:W-:Y:S05]  /*3200*/  @!P6 BRA `(.L_x_662) ;  /* 0x00000000000ce947 */ /* 0x003fea0003800000 */
[----:B------:R-:W-:-:S07]  /*3210*/  MOV R24, 0x3230 ;  /* 0x0000323000187802 */ /* 0x000fce0000000f00 */
[----:B------:R-:W-:Y:S05]  /*3220*/  CALL.REL.NOINC `($__internal_2_$__cuda_sm20_sqrt_rn_f32_slowpath) ;  /* 0x0000003400707944 */ /* 0x000fea0003c00000 */
[----:B------:R-:W-:Y:S05]  /*3230*/  BRA `(.L_x_663) ;  /* 0x0000000000107947 */ /* 0x000fea0003800000 */
.L_x_662:
[----:B------:R-:W-:Y:S01]  /*3240*/  FMUL.FTZ R25, R14, R15 ;  /* 0x0000000f0e197220 */ /* 0x000fe20000410000 */
[----:B------:R-:W-:-:S03]  /*3250*/  FMUL.FTZ R15, R15, 0.5 ;  /* 0x3f0000000f0f7820 */ /* 0x000fc60000410000 */
[----:B------:R-:W-:-:S04]  /*3260*/  FFMA R14, -R25, R25, R14 ;  /* 0x00000019190e7223 */ /* 0x000fc8000000010e */
[----:B------:R-:W-:-:S07]  /*3270*/  FFMA R25, R14, R15, R25 ;  /* 0x0000000f0e197223 */ /* 0x000fce0000000019 */
.L_x_663:
[----:B------:R-:W-:Y:S05]  /*3280*/  BSYNC.RECONVERGENT B1 ;  /* 0x0000000000017941 */ /* 0x000fea0003800200 */
.L_x_661:
[----:B------:R-:W-:Y:S02]  /*3290*/  P2R R14, PR, RZ, 0x20 ;  /* 0x00000020ff0e7803 */ /* 0x000fe40000000000 */
[----:B------:R-:W-:Y:S02]  /*32a0*/  ISETP.NE.AND P5, PT, R8, RZ, PT ;  /* 0x000000ff0800720c */ /* 0x000fe40003fa5270 */
[----:B------:R-:W-:Y:S02]  /*32b0*/  ISETP.NE.AND P6, PT, R16, RZ, PT ;  /* 0x000000ff1000720c */ /* 0x000fe40003fc5270 */
[----:B------:R-:W-:Y:S02]  /*32c0*/  P2R R8, PR, RZ, 0x20 ;  /* 0x00000020ff087803 */ /* 0x000fe40000000000 */
[----:B------:R-:W-:-:S04]  /*32d0*/  ISETP.NE.AND P5, PT, R7, RZ, PT ;  /* 0x000000ff0700720c */ /* 0x000fc80003fa5270 */
[----:B------:R-:W-:Y:S02]  /*32e0*/  P2R R7, PR, RZ, 0x20 ;  /* 0x00000020ff077803 */ /* 0x000fe40000000000 */
[----:B------:R-:W-:Y:S02]  /*32f0*/  ISETP.NE.AND P5, PT, R6, RZ, PT ;  /* 0x000000ff0600720c */ /* 0x000fe40003fa5270 */
[----:B------:R-:W-:Y:S02]  /*3300*/  P2R R6, PR, RZ, 0x10 ;  /* 0x00000010ff067803 */ /* 0x000fe40000000000 */
[----:B------:R-:W-:Y:S02]  /*3310*/  ISETP.NE.AND P4, PT, R9, RZ, PT ;  /* 0x000000ff0900720c */ /* 0x000fe40003f85270 */
[----:B------:R-:W-:Y:S02]  /*3320*/  P2R R9, PR, RZ, 0x8 ;  /* 0x00000008ff097803 */ /* 0x000fe40000000000 */
[----:B------:R-:W-:-:S02]  /*3330*/  ISETP.NE.AND P3, PT, R10, RZ, PT ;  /* 0x000000ff0a00720c */ /* 0x000fc40003f65270 */
[----:B------:R-:W-:Y:S02]  /*3340*/  P2R R10, PR, RZ, 0x4 ;  /* 0x00000004ff0a7803 */ /* 0x000fe40000000000 */
[----:B------:R-:W-:Y:S02]  /*3350*/  ISETP.NE.AND P2, PT, R11, RZ, PT ;  /* 0x000000ff0b00720c */ /* 0x000fe40003f45270 */
[----:B------:R-:W-:Y:S02]  /*3360*/  P2R R11, PR, RZ, 0x2 ;  /* 0x00000002ff0b7803 */ /* 0x000fe40000000000 */
[----:B------:R-:W-:Y:S01]  /*3370*/  ISETP.NE.AND P1, PT, R12, RZ, PT ;  /* 0x000000ff0c00720c */ /* 0x000fe20003f25270 */
[----:B------:R-:W-:Y:S01]  /*3380*/  IMAD.MOV.U32 R12, RZ, RZ, 0x2 ;  /* 0x00000002ff0c7424 */ /* 0x000fe200078e00ff */
[----:B------:R-:W-:Y:S01]  /*3390*/  @P0 IADD3 R12, PT, PT, RZ, 0x1, RZ ;  /* 0x00000001ff0c0810 */ /* 0x000fe20007ffe0ff */
[----:B------:R-:W-:Y:S01]  /*33a0*/  @P5 IMAD.MOV R12, RZ, RZ, R4 ;  /* 0x000000ffff0c5224 */ /* 0x000fe200078e0204 */
[----:B------:R-:W-:-:S02]  /*33b0*/  ISETP.NE.AND P5, PT, R7, RZ, PT ;  /* 0x000000ff0700720c */ /* 0x000fc40003fa5270 */
[----:B------:R-:W-:Y:S02]  /*33c0*/  ISETP.NE.AND P0, PT, R13, RZ, PT ;  /* 0x000000ff0d00720c */ /* 0x000fe40003f05270 */
[----:B------:R-:W-:-:S09]  /*33d0*/  IADD3 R4, PT, PT, R12, 0x1, RZ ;  /* 0x000000010c047810 */ /* 0x000fd20007ffe0ff */
        /* <DEDUP_REMOVED lines=32> */
[----:B------:R-:W-:-:S04]  /*35e0*/  ISETP.GE.U32.AND P1, PT, R2, R5, PT ;  /* 0x000000050200720c */ /* 0x000fc80003f26070 */
[----:B------:R-:W-:Y:S01]  /*35f0*/  IADD3 R2, PT, PT, R4, 0x1, RZ ;  /* 0x0000000104027810 */ /* 0x000fe20007ffe0ff */
[----:B------:R-:W-:-:S08]  /*3600*/  @P0 IMAD.MOV R2, RZ, RZ, R4 ;  /* 0x000000ffff020224 */ /* 0x000fd000078e0204 */
[----:B------:R-:W-:Y:S05]  /*3610*/  @!P1 BRA `(.L_x_664) ;  /* 0x0000002c00b49947 */ /* 0x000fea0003800000 */
[----:B------:R-:W0:Y:S01]  /*3620*/  LDCU UR5, c[0x0][0x3a8] ;  /* 0x00007500ff0577ac */ /* 0x000e220008000800 */
[----:B------:R-:W1:Y:S01]  /*3630*/  LDC.64 R20, c[0x0][0x380] ;  /* 0x0000e000ff147b82 */ /* 0x000e620000000a00 */
[-C--:B------:R-:W-:Y:S02]  /*3640*/  LEA R4, R0, R5.reuse, 0xc ;  /* 0x0000000500047211 */ /* 0x080fe400078e60ff */
[----:B------:R-:W-:Y:S01]  /*3650*/  IADD3 R7, PT, PT, R3, R5, RZ ;  /* 0x0000000503077210 */ /* 0x000fe20007ffe0ff */
[----:B------:R-:W2:Y:S01]  /*3660*/  LDCU UR6, c[0x0][0x3a8] ;  /* 0x00007500ff0677ac */ /* 0x000ea20008000800 */
[----:B------:R-:W-:-:S03]  /*3670*/  LOP3.LUT R6, RZ, R3, RZ, 0x33, !PT ;  /* 0x00000003ff067212 */ /* 0x000fc600078e33ff */
[----:B------:R-:W-:Y:S01]  /*3680*/  IMAD R7, R0, 0x1000, R7 ;  /* 0x0000100000077824 */ /* 0x000fe200078e0207 */
[----:B------:R-:W-:-:S04]  /*3690*/  UMOV UR4, URZ ;  /* 0x000000ff00047c82 */ /* 0x000fc80008000000 */
[----:B------:R-:W-:Y:S01]  /*36a0*/  IADD3 R8, PT, PT, R7, 0x400, RZ ;  /* 0x0000040007087810 */ /* 0x000fe20007ffe0ff */
[----:B0-----:R-:W-:Y:S02]  /*36b0*/  UIADD3 UR7, UPT, UPT, UR5, -0x1000, URZ ;  /* 0xfffff00005077890 */ /* 0x001fe4000fffe0ff */
[----:B------:R-:W-:-:S04]  /*36c0*/  IADD3 R9, PT, PT, -R5, UR5, R6 ;  /* 0x0000000505097c10 */ /* 0x000fc8000fffe106 */
[----:B------:R-:W-:Y:S01]  /*36d0*/  ISETP.GT.U32.AND P0, PT, R4, UR7, PT ;  /* 0x0000000704007c0c */ /* 0x000fe2000bf04070 */
[----:B------:R-:W-:-:S12]  /*36e0*/  IMAD R10, R0, -0x1000, R9 ;  /* 0xfffff000000a7824 */ /* 0x000fd800078e0209 */
[----:B--2---:R-:W-:Y:S05]  /*36f0*/  @P0 BRA `(.L_x_665) ;  /* 0x0000001400a40947 */ /* 0x004fea0003800000 */
.L_x_715:
[----:B------:R-:W-:-:S05]  /*3700*/  IADD3 R23, PT, PT, R3, R4, RZ ;  /* 0x0000000403177210 */ /* 0x000fca0007ffe0ff */
[----:B-1----:R-:W-:-:S05]  /*3710*/  IMAD.WIDE.U32 R22, R23, 0x8, R20 ;  /* 0x0000000817167825 */ /* 0x002fca00078e0014 */
        /* <DEDUP_REMOVED lines=11> */
.L_x_667:
[----:B------:R-:W-:Y:S01]  /*37d0*/  FMUL.FTZ R25, R14, R9 ;  /* 0x000000090e197220 */ /* 0x000fe20000410000 */
[----:B------:R-:W-:-:S03]  /*37e0*/  FMUL.FTZ R7, R9, 0.5 ;  /* 0x3f00000009077820 */ /* 0x000fc60000410000 */
[----:B------:R-:W-:-:S04]  /*37f0*/  FFMA R12, -R25, R25, R14 ;  /* 0x00000019190c7223 */ /* 0x000fc8000000010e */
[----:B------:R-:W-:-:S07]  /*3800*/  FFMA R25, R12, R7, R25 ;  /* 0x000000070c197223 */ /* 0x000fce0000000019 */
.L_x_668:
[----:B------:R-:W-:Y:S05]  /*3810*/  BSYNC.RECONVERGENT B1 ;  /* 0x0000000000017941 */ /* 0x000fea0003800200 */
.L_x_666:
        /* <DEDUP_REMOVED lines=13> */
.L_x_670:
[----:B------:R-:W-:Y:S01]  /*38f0*/  FMUL.FTZ R25, R14, R9 ;  /* 0x000000090e197220 */ /* 0x000fe20000410000 */
[----:B------:R-:W-:-:S03]  /*3900*/  FMUL.FTZ R7, R9, 0.5 ;  /* 0x3f00000009077820 */ /* 0x000fc60000410000 */
[----:B------:R-:W-:-:S04]  /*3910*/  FFMA R12, -R25, R25, R14 ;  /* 0x00000019190c7223 */ /* 0x000fc8000000010e */
[----:B------:R-:W-:-:S07]  /*3920*/  FFMA R25, R12, R7, R25 ;  /* 0x000000070c197223 */ /* 0x000fce0000000019 */
.L_x_671:
[----:B------:R-:W-:Y:S05]  /*3930*/  BSYNC.RECONVERGENT B1 ;  /* 0x0000000000017941 */ /* 0x000fea0003800200 */
.L_x_669:
        /* <DEDUP_REMOVED lines=13> */
.L_x_673:
[----:B------:R-:W-:Y:S01]  /*3a10*/  FMUL.FTZ R25, R14, R9 ;  /* 0x000000090e197220 */ /* 0x000fe20000410000 */
[----:B------:R-:W-:-:S03]  /*3a20*/  FMUL.FTZ R9, R9, 0.5 ;  /* 0x3f00000009097820 */ /* 0x000fc60000410000 */
[----:B------:R-:W-:-:S04]  /*3a30*/  FFMA R12, -R25, R25, R14 ;  /* 0x00000019190c7223 */ /* 0x000fc8000000010e */
[----:B------:R-:W-:-:S07]  /*3a40*/  FFMA R25, R12, R9, R25 ;  /* 0x000000090c197223 */ /* 0x000fce0000000019 */
.L_x_674:
[----:B------:R-:W-:Y:S05]  /*3a50*/  BSYNC.RECONVERGENT B1 ;  /* 0x0000000000017941 */ /* 0x000fea0003800200 */
.L_x_672:
        /* <DEDUP_REMOVED lines=13> */
.L_x_676:
[----:B------:R-:W-:Y:S01]  /*3b30*/  FMUL.FTZ R25, R14, R11 ;  /* 0x0000000b0e197220 */ /* 0x000fe20000410000 */
[----:B------:R-:W-:-:S03]  /*3b40*/  FMUL.FTZ R11, R11, 0.5 ;  /* 0x3f0000000b0b7820 */ /* 0x000fc60000410000 */
[----:B------:R-:W-:-:S04]  /*3b50*/  FFMA R12, -R25, R25, R14 ;  /* 0x00000019190c7223 */ /* 0x000fc8000000010e */
[----:B------:R-:W-:-:S07]  /*3b60*/  FFMA R25, R12, R11, R25 ;  /* 0x0000000b0c197223 */ /* 0x000fce0000000019 */
.L_x_677:
[----:B------:R-:W-:Y:S05]  /*3b70*/  BSYNC.RECONVERGENT B1 ;  /* 0x0000000000017941 */ /* 0x000fea0003800200 */
.L_x_675:
        /* <DEDUP_REMOVED lines=13> */
.L_x_679:
[----:B------:R-:W-:Y:S01]  /*3c50*/  FMUL.FTZ R25, R14, R13 ;  /* 0x0000000d0e197220 */ /* 0x000fe20000410000 */
[----:B------:R-:W-:-:S03]  /*3c60*/  FMUL.FTZ R13, R13, 0.5 ;  /* 0x3f0000000d0d7820 */ /* 0x000fc60000410000 */
[----:B------:R-:W-:-:S04]  /*3c70*/  FFMA R12, -R25, R25, R14 ;  /* 0x00000019190c7223 */ /* 0x000fc8000000010e */
[----:B------:R-:W-:-:S07]  /*3c80*/  FFMA R25, R12, R13, R25 ;  /* 0x0000000d0c197223 */ /* 0x000fce0000000019 */
.L_x_680:
[----:B------:R-:W-:Y:S05]  /*3c90*/  BSYNC.RECONVERGENT B1 ;  /* 0x0000000000017941 */ /* 0x000fea0003800200 */
.L_x_678:
        /* <DEDUP_REMOVED lines=13> */
.L_x_682:
[----:B------:R-:W-:Y:S01]  /*3d70*/  FMUL.FTZ R25, R14, R13 ;  /* 0x0000000d0e197220 */ /* 0x000fe20000410000 */
[----:B------:R-:W-:-:S03]  /*3d80*/  FMUL.FTZ R13, R13, 0.5 ;  /* 0x3f0000000d0d7820 */ /* 0x000fc60000410000 */
[----:B------:R-:W-:-:S04]  /*3d90*/  FFMA R14, -R25, R25, R14 ;  /* 0x00000019190e7223 */ /* 0x000fc8000000010e */
[----:B------:R-:W-:-:S07]  /*3da0*/  FFMA R25, R14, R13, R25 ;  /* 0x0000000d0e197223 */ /* 0x000fce0000000019 */
.L_x_683:
[----:B------:R-:W-:Y:S05]  /*3db0*/  BSYNC.RECONVERGENT B1 ;  /* 0x0000000000017941 */ /* 0x000fea0003800200 */
.L_x_681:
        /* <DEDUP_REMOVED lines=13> */
.L_x_685:
[----:B------:R-:W-:Y:S01]  /*3e90*/  FMUL.FTZ R25, R14, R15 ;  /* 0x0000000f0e197220 */ /* 0x000fe20000410000 */
[----:B------:R-:W-:-:S03]  /*3ea0*/  FMUL.FTZ R15, R15, 0.5 ;  /* 0x3f0000000f0f7820 */ /* 0x000fc60000410000 */
[----:B------:R-:W-:-:S04]  /*3eb0*/  FFMA R14, -R25, R25, R14 ;  /* 0x00000019190e7223 */ /* 0x000fc8000000010e */
[----:B------:R-:W-:-:S07]  /*3ec0*/  FFMA R25, R14, R15, R25 ;  /* 0x0000000f0e197223 */ /* 0x000fce0000000019 */
.L_x_686:
[----:B------:R-:W-:Y:S05]  /*3ed0*/  BSYNC.RECONVERGENT B1 ;  /* 0x0000000000017941 */ /* 0x000fea0003800200 */
.L_x_684:
        /* <DEDUP_REMOVED lines=10> */
[----:B------:R-:W-:Y:S02]  /*3f80*/  MOV R14, R18 ;  /* 0x00000012000e7202 */ /* 0x000fe40000000f00 */
[----:B------:R-:W-:-:S07]  /*3f90*/  MOV R24, 0x3fb0 ;  /* 0x00003fb000187802 */ /* 0x000fce0000000f00 */
[----:B------:R-:W-:Y:S05]  /*3fa0*/  CALL.REL.NOINC `($__internal_2_$__cuda_sm20_sqrt_rn_f32_slowpath) ;  /* 0x0000002800107944 */ /* 0x000fea0003c00000 */
[----:B------:R-:W-:Y:S05]  /*3fb0*/  BRA `(.L_x_689) ;  /* 0x0000000000107947 */ /* 0x000fea0003800000 */
.L_x_688:
[----:B------:R-:W-:Y:S01]  /*3fc0*/  FMUL.FTZ R25, R18, R15 ;  /* 0x0000000f12197220 */ /* 0x000fe20000410000 */
[----:B------:R-:W-:-:S03]  /*3fd0*/  FMUL.FTZ R15, R15, 0.5 ;  /* 0x3f0000000f0f7820 */ /* 0x000fc60000410000 */
[----:B------:R-:W-:-:S04]  /*3fe0*/  FFMA R14, -R25, R25, R18 ;  /* 0x00000019190e7223 */ /* 0x000fc80000000112 */
[----:B------:R-:W-:-:S07]  /*3ff0*/  FFMA R25, R14, R15, R25 ;  /* 0x0000000f0e197223 */ /* 0x000fce0000000019 */
.L_x_689:
[----:B------:R-:W-:Y:S05]  /*4000*/  BSYNC.RECONVERGENT B1 ;  /* 0x0000000000017941 */ /* 0x000fea0003800200 */
.L_x_687:
        /* <DEDUP_REMOVED lines=14> */
.L_x_691:
[----:B------:R-:W-:Y:S01]  /*40f0*/  FMUL.FTZ R25, R24, R15 ;  /* 0x0000000f18197220 */ /* 0x000fe20000410000 */
[----:B------:R-:W-:-:S03]  /*4100*/  FMUL.FTZ R15, R15, 0.5 ;  /* 0x3f0000000f0f7820 */ /* 0x000fc60000410000 */
[----:B------:R-:W-:-:S04]  /*4110*/  FFMA R14, -R25, R25, R24 ;  /* 0x00000019190e7223 */ /* 0x000fc80000000118 */
[----:B------:R-:W-:-:S07]  /*4120*/  FFMA R25, R14, R15, R25 ;  /* 0x0000000f0e197223 */ /* 0x000fce0000000019 */
.L_x_692:
[----:B------:R-:W-:Y:S05]  /*4130*/  BSYNC.RECONVERGENT B1 ;  /* 0x0000000000017941 */ /* 0x000fea0003800200 */
.L_x_690:
        /* <DEDUP_REMOVED lines=12> */
[----:B------:R-:W-:Y:S05]  /*4200*/  CALL.REL.NOINC `($__internal_2_$__cuda_sm20_sqrt_rn_f32_slowpath) ;  /* 0x0000002400787944 */ /* 0x000fea0003c00000 */
[----:B------:R-:W-:Y:S05]  /*4210*/  BRA `(.L_x_695) ;  /* 0x0000000000107947 */ /* 0x000fea0003800000 */
.L_x_694:
[----:B------:R-:W-:Y:S01]  /*4220*/  FMUL.FTZ R25, R24, R15 ;  /* 0x0000000f18197220 */ /* 0x000fe20000410000 */
[----:B------:R-:W-:-:S03]  /*4230*/  FMUL.FTZ R15, R15, 0.5 ;  /* 0x3f0000000f0f7820 */ /* 0x000fc60000410000 */
[----:B------:R-:W-:-:S04]  /*4240*/  FFMA R14, -R25, R25, R24 ;  /* 0x00000019190e7223 */ /* 0x000fc80000000118 */
[----:B------:R-:W-:-:S07]  /*4250*/  FFMA R25, R14, R15, R25 ;  /* 0x0000000f0e197223 */ /* 0x000fce0000000019 */
.L_x_695:
[----:B------:R-:W-:Y:S05]  /*4260*/  BSYNC.RECONVERGENT B1 ;  /* 0x0000000000017941 */ /* 0x000fea0003800200 */
.L_x_693:
        /* <DEDUP_REMOVED lines=13> */
.L_x_697:
[----:B------:R-:W-:Y:S01]  /*4340*/  FMUL.FTZ R25, R24, R15 ;  /* 0x0000000f18197220 */ /* 0x000fe20000410000 */
[----:B------:R-:W-:-:S03]  /*4350*/  FMUL.FTZ R15, R15, 0.5 ;  /* 0x3f0000000f0f7820 */ /* 0x000fc60000410000 */
[----:B------:R-:W-:-:S04]  /*4360*/  FFMA R14, -R25, R25, R24 ;  /* 0x00000019190e7223 */ /* 0x000fc80000000118 */
[----:B------:R-:W-:-:S07]  /*4370*/  FFMA R25, R14, R15, R25 ;  /* 0x0000000f0e197223 */ /* 0x000fce0000000019 */
.L_x_698:
[----:B------:R-:W-:Y:S05]  /*4380*/  BSYNC.RECONVERGENT B1 ;  /* 0x0000000000017941 */ /* 0x000fea0003800200 */
.L_x_696:
        /* <DEDUP_REMOVED lines=13> */
.L_x_700:
[----:B------:R-:W-:Y:S01]  /*4460*/  FMUL.FTZ R25, R24, R15 ;  /* 0x0000000f18197220 */ /* 0x000fe20000410000 */
[----:B------:R-:W-:-:S03]  /*4470*/  FMUL.FTZ R15, R15, 0.5 ;  /* 0x3f0000000f0f7820 */ /* 0x000fc60000410000 */
[----:B------:R-:W-:-:S04]  /*4480*/  FFMA R14, -R25, R25, R24 ;  /* 0x00000019190e7223 */ /* 0x000fc80000000118 */
[----:B------:R-:W-:-:S07]  /*4490*/  FFMA R25, R14, R15, R25 ;  /* 0x0000000f0e197223 */ /* 0x000fce0000000019 */
.L_x_701:
[----:B------:R-:W-:Y:S05]  /*44a0*/  BSYNC.RECONVERGENT B1 ;  /* 0x0000000000017941 */ /* 0x000fea0003800200 */
.L_x_699:
        /* <DEDUP_REMOVED lines=13> */
.L_x_703:
[----:B------:R-:W-:Y:S01]  /*4580*/  FMUL.FTZ R25, R24, R15 ;  /* 0x0000000f18197220 */ /* 0x000fe20000410000 */
[----:B------:R-:W-:-:S03]  /*4590*/  FMUL.FTZ R15, R15, 0.5 ;  /* 0x3f0000000f0f7820 */ /* 0x000fc60000410000 */
[----:B------:R-:W-:-:S04]  /*45a0*/  FFMA R14, -R25, R25, R24 ;  /* 0x00000019190e7223 */ /* 0x000fc80000000118 */
[----:B------:R-:W-:-:S07]  /*45b0*/  FFMA R25, R14, R15, R25 ;  /* 0x0000000f0e197223 */ /* 0x000fce0000000019 */
.L_x_704:
[----:B------:R-:W-:Y:S05]  /*45c0*/  BSYNC.RECONVERGENT B1 ;  /* 0x0000000000017941 */ /* 0x000fea0003800200 */
.L_x_702:
        /* <DEDUP_REMOVED lines=13> */
.L_x_706:
[----:B------:R-:W-:Y:S01]  /*46a0*/  FMUL.FTZ R25, R24, R15 ;  /* 0x0000000f18197220 */ /* 0x000fe20000410000 */
[----:B------:R-:W-:-:S03]  /*46b0*/  FMUL.FTZ R15, R15, 0.5 ;  /* 0x3f0000000f0f7820 */ /* 0x000fc60000410000 */
[----:B------:R-:W-:-:S04]  /*46c0*/  FFMA R14, -R25, R25, R24 ;  /* 0x00000019190e7223 */ /* 0x000fc80000000118 */
[----:B------:R-:W-:-:S07]  /*46d0*/  FFMA R25, R14, R15, R25 ;  /* 0x0000000f0e197223 */ /* 0x000fce0000000019 */
.L_x_707:
[----:B------:R-:W-:Y:S05]  /*46e0*/  BSYNC.RECONVERGENT B1 ;  /* 0x0000000000017941 */ /* 0x000fea0003800200 */
.L_x_705:
        /* <DEDUP_REMOVED lines=13> */
.L_x_709:
[----:B------:R-:W-:Y:S01]  /*47c0*/  FMUL.FTZ R25, R24, R15 ;  /* 0x0000000f18197220 */ /* 0x000fe20000410000 */
[----:B------:R-:W-:-:S03]  /*47d0*/  FMUL.FTZ R15, R15, 0.5 ;  /* 0x3f0000000f0f7820 */ /* 0x000fc60000410000 */
[----:B------:R-:W-:-:S04]  /*47e0*/  FFMA R14, -R25, R25, R24 ;  /* 0x00000019190e7223 */ /* 0x000fc80000000118 */
[----:B------:R-:W-:-:S07]  /*47f0*/  FFMA R25, R14, R15, R25 ;  /* 0x0000000f0e197223 */ /* 0x000fce0000000019 */
.L_x_710:
[----:B------:R-:W-:Y:S05]  /*4800*/  BSYNC.RECONVERGENT B1 ;  /* 0x0000000000017941 */ /* 0x000fea0003800200 */
.L_x_708:
        /* <DEDUP_REMOVED lines=12> */
[----:B------:R-:W-:Y:S05]  /*48d0*/  CALL.REL.NOINC `($__internal_2_$__cuda_sm20_sqrt_rn_f32_slowpath) ;  /* 0x0000001c00c47944 */ /* 0x000fea0003c00000 */
[----:B------:R-:W-:Y:S05]  /*48e0*/  BSYNC.RECONVERGENT B2 ;  /* 0x0000000000027941 */ /* 0x000fea0003800200 */
.L_x_713:
[----:B------:R-:W-:Y:S05]  /*48f0*/  BRA `(.L_x_714) ;  /* 0x0000000000107947 */ /* 0x000fea0003800000 */
.L_x_712:
[----:B------:R-:W-:Y:S01]  /*4900*/  FMUL.FTZ R25, R24, R15 ;  /* 0x0000000f18197220 */ /* 0x000fe20000410000 */
[----:B------:R-:W-:-:S03]  /*4910*/  FMUL.FTZ R15, R15, 0.5 ;  /* 0x3f0000000f0f7820 */ /* 0x000fc60000410000 */
[----:B------:R-:W-:-:S04]  /*4920*/  FFMA R14, -R25, R25, R24 ;  /* 0x00000019190e7223 */ /* 0x000fc80000000118 */
[----:B------:R-:W-:-:S07]  /*4930*/  FFMA R25, R14, R15, R25 ;  /* 0x0000000f0e197223 */ /* 0x000fce0000000019 */
.L_x_714:
[----:B------:R-:W-:Y:S05]  /*4940*/  BSYNC.RECONVERGENT B1 ;  /* 0x0000000000017941 */ /* 0x000fea0003800200 */
.L_x_711:
[----:B------:R-:W-:Y:S01]  /*4950*/  P2R R14, PR, RZ, 0x1 ;  /* 0x00000001ff0e7803 */ /* 0x000fe20000000000 */
[----:B------:R-:W-:Y:S01]  /*4960*/  UMOV UR5, UR6 ;  /* 0x0000000600057c82 */ /* 0x000fe20008000000 */
        /* <DEDUP_REMOVED lines=13> */
[C---:B------:R-:W-:Y:S02]  /*4a40*/  IADD3 R17, PT, PT, R2.reuse, 0x1, RZ ;  /* 0x0000000102117810 */ /* 0x040fe40007ffe0ff */
[----:B------:R-:W-:Y:S02]  /*4a50*/  @P0 IADD3 R17, PT, PT, R2, RZ, RZ ;  /* 0x000000ff02110210 */ /* 0x000fe40007ffe0ff */
[----:B------:R-:W-:Y:S02]  /*4a60*/  ISETP.NE.AND P0, PT, R7, RZ, PT ;  /* 0x000000ff0700720c */ /* 0x000fe40003f05270 */
[----:B------:R-:W-:Y:S01]  /*4a70*/  P2R R16, PR, RZ, 0x20 ;  /* 0x00000020ff107803 */ /* 0x000fe20000000000 */
[----:B------:R-:W-:Y:S01]  /*4a80*/  VIADD R2, R17, 0x1 ;  /* 0x0000000111027836 */ /* 0x000fe20000000000 */
[----:B------:R-:W-:-:S02]  /*4a90*/  ISETP.NE.AND P5, PT, R18, RZ, PT ;  /* 0x000000ff1200720c */ /* 0x000fc40003fa5270 */
[----:B------:R-:W-:-:S07]  /*4aa0*/  ISETP.NE.AND P6, PT, R19, RZ, PT ;  /* 0x000000ff1300720c */ /* 0x000fce0003fc5270 */
[----:B------:R-:W-:Y:S02]  /*4ab0*/  @P0 IADD3 R2, PT, PT, R17, RZ, RZ ;  /* 0x000000ff11020210 */ /* 0x000fe40007ffe0ff */
[----:B------:R-:W-:Y:S02]  /*4ac0*/  ISETP.NE.AND P0, PT, R9, RZ, PT ;  /* 0x000000ff0900720c */ /* 0x000fe40003f05270 */
[----:B------:R-:W-:-:S11]  /*4ad0*/  IADD3 R7, PT, PT, R2, 0x1, RZ ;  /* 0x0000000102077810 */ /* 0x000fd60007ffe0ff */
[----:B------:R-:W-:Y:S01]  /*4ae0*/  @P0 IMAD.MOV R7, RZ, RZ, R2 ;  /* 0x000000ffff070224 */ /* 0x000fe200078e0202 */
[----:B------:R-:W-:-:S04]  /*4af0*/  ISETP.NE.AND P0, PT, R14, RZ, PT ;  /* 0x000000ff0e00720c */ /* 0x000fc80003f05270 */
[C---:B------:R-:W-:Y:S02]  /*4b00*/  IADD3 R2, PT, PT, R7.reuse, 0x1, RZ ;  /* 0x0000000107027810 */ /* 0x040fe40007ffe0ff */
[----:B------:R-:W-:Y:S02]  /*4b10*/  @P1 IADD3 R2, PT, PT, R7, RZ, RZ ;  /* 0x000000ff07021210 */ /* 0x000fe40007ffe0ff */
[----:B------:R-:W-:-:S03]  /*4b20*/  ISETP.NE.AND P1, PT, R15, RZ, PT ;  /* 0x000000ff0f00720c */ /* 0x000fc60003f25270 */
[C---:B------:R-:W-:Y:S01]  /*4b30*/  VIADD R7, R2.reuse, 0x1 ;  /* 0x0000000102077836 */ /* 0x040fe20000000000 */
[----:B------:R-:W-:Y:S02]  /*4b40*/  @P2 IADD3 R7, PT, PT, R2, RZ, RZ ;  /* 0x000000ff02072210 */ /* 0x000fe40007ffe0ff */
[----:B------:R-:W-:Y:S02]  /*4b50*/  ISETP.NE.AND P2, PT, R11, RZ, PT ;  /* 0x000000ff0b00720c */ /* 0x000fe40003f45270 */
[----:B------:R-:W-:Y:S01]  /*4b60*/  IADD3 R2, PT, PT, R7, 0x1, RZ ;  /* 0x0000000107027810 */ /* 0x000fe20007ffe0ff */
        /* <DEDUP_REMOVED lines=9> */
[----:B------:R-:W-:-:S05]  /*4c00*/  @P6 IMAD.MOV R7, RZ, RZ, R2 ;  /* 0x000000ffff076224 */ /* 0x000fca00078e0202 */
[C---:B------:R-:W-:Y:S02]  /*4c10*/  IADD3 R2, PT, PT, R7.reuse, 0x1, RZ ;  /* 0x0000000107027810 */ /* 0x040fe40007ffe0ff */
[----:B------:R-:W-:Y:S02]  /*4c20*/  @P0 IADD3 R2, PT, PT, R7, RZ, RZ ;  /* 0x000000ff07020210 */ /* 0x000fe40007ffe0ff */
[----:B------:R-:W-:-:S03]  /*4c30*/  FSETP.GEU.AND P0, PT, R25, 1, PT ;  /* 0x3f8000001900780b */ /* 0x000fc60003f0e000 */
[C---:B------:R-:W-:Y:S01]  /*4c40*/  VIADD R7, R2.reuse, 0x1 ;  /* 0x0000000102077836 */ /* 0x040fe20000000000 */
[----:B------:R-:W-:-:S04]  /*4c50*/  @P1 IADD3 R7, PT, PT, R2, RZ, RZ ;  /* 0x000000ff02071210 */ /* 0x000fc80007ffe0ff */
[----:B------:R-:W-:Y:S01]  /*4c60*/  IADD3 R2, PT, PT, R7, 0x1, RZ ;  /* 0x0000000107027810 */ /* 0x000fe20007ffe0ff */
[----:B------:R-:W-:-:S05]  /*4c70*/  @P2 IMAD.MOV R2, RZ, RZ, R7 ;  /* 0x000000ffff022224 */ /* 0x000fca00078e0207 */
[C---:B------:R-:W-:Y:S02]  /*4c80*/  IADD3 R7, PT, PT, R2.reuse, 0x1, RZ ;  /* 0x0000000102077810 */ /* 0x040fe40007ffe0ff */
[----:B------:R-:W-:Y:S02]  /*4c90*/  @P3 IADD3 R7, PT, PT, R2, RZ, RZ ;  /* 0x000000ff02073210 */ /* 0x000fe40007ffe0ff */
[----:B------:R-:W-:-:S03]  /*4ca0*/  IADD3 R2, PT, PT, -R4, UR5, RZ ;  /* 0x0000000504027c10 */ /* 0x000fc6000fffe1ff */
[C---:B------:R-:W-:Y:S01]  /*4cb0*/  VIADD R9, R7.reuse, 0x1 ;  /* 0x0000000107097836 */ /* 0x040fe20000000000 */
[----:B------:R-:W-:Y:S02]  /*4cc0*/  ISETP.GE.U32.AND P1, PT, R2, R5, PT ;  /* 0x000000050200720c */ /* 0x000fe40003f26070 */
[----:B------:R-:W-:-:S04]  /*4cd0*/  @P4 IADD3 R9, PT, PT, R7, RZ, RZ ;  /* 0x000000ff07094210 */ /* 0x000fc80007ffe0ff */
[----:B------:R-:W-:Y:S01]  /*4ce0*/  IADD3 R7, PT, PT, R9, 0x1, RZ ;  /* 0x0000000109077810 */ /* 0x000fe20007ffe0ff */
[----:B------:R-:W-:-:S05]  /*4cf0*/  @P5 IMAD.MOV R7, RZ, RZ, R9 ;  /* 0x000000ffff075224 */ /* 0x000fca00078e0209 */
[C---:B------:R-:W-:Y:S02]  /*4d00*/  IADD3 R2, PT, PT, R7.reuse, 0x1, RZ ;  /* 0x0000000107027810 */ /* 0x040fe40007ffe0ff */
[----:B------:R-:W-:Y:S01]  /*4d10*/  @P0 IADD3 R2, PT, PT, R7, RZ, RZ ;  /* 0x000000ff07020210 */ /* 0x000fe20007ffe0ff */
[----:B------:R-:W-:Y:S06]  /*4d20*/  @!P1 BRA `(.L_x_664) ;  /* 0x0000001400f09947 */ /* 0x000fec0003800000 */
[----:B------:R-:W-:Y:S01]  /*4d30*/  IMAD.IADD R4, R4, 0x1, R5 ;  /* 0x0000000104047824 */ /* 0x000fe200078e0205 */
[----:B------:R-:W-:Y:S01]  /*4d40*/  UIADD3 UR4, UPT, UPT, UR4, 0x1, URZ ;  /* 0x0000000104047890 */ /* 0x000fe2000fffe0ff */
[-C--:B------:R-:W-:Y:S02]  /*4d50*/  IADD3 R8, PT, PT, R8, R5.reuse, RZ ;  /* 0x0000000508087210 */ /* 0x080fe40007ffe0ff */
[----:B------:R-:W-:Y:S02]  /*4d60*/  IADD3 R10, PT, PT, R10, -R5, RZ ;  /* 0x800000050a0a7210 */ /* 0x000fe40007ffe0ff */
[----:B------:R-:W-:-:S13]  /*4d70*/  ISETP.GT.U32.AND P0, PT, R4, UR7, PT ;  /* 0x0000000704007c0c */ /* 0x000fda000bf04070 */
[----:B------:R-:W-:Y:S05]  /*4d80*/  @!P0 BRA `(.L_x_715) ;  /* 0xffffffe8005c8947 */ /* 0x000fea000383ffff */
.L_x_665:
[----:B------:R-:W-:Y:S01]  /*4d90*/  IADD3 R12, PT, PT, -R4, UR5, RZ ;  /* 0x00000005040c7c10 */ /* 0x000fe2000fffe1ff */
[----:B------:R-:W-:Y:S03]  /*4da0*/  BSSY.RECONVERGENT B1, `(.L_x_664) ;  /* 0x0000174000017945 */ /* 0x000fe60003800200 */
[----:B------:R-:W-:-:S04]  /*4db0*/  ISETP.GE.AND P0, PT, R3, R12, PT ;  /* 0x0000000c0300720c */ /* 0x000fc80003f06270 */
[----:B------:R-:W-:-:S13]  /*4dc0*/  ISETP.GE.U32.OR P0, PT, R4, UR5, P0 ;  /* 0x0000000504007c0c */ /* 0x000fda0008706470 */
[----:B------:R-:W-:Y:S05]  /*4dd0*/  @P0 BRA `(.L_x_716) ;  /* 0x0000001400c00947 */ /* 0x000fea0003800000 */
[----:B------:R-:W0:Y:S01]  /*4de0*/  LDC R7, c[0x0][0x3ac] ;  /* 0x0000eb00ff077b82 */ /* 0x000e220000000800 */
[----:B------:R-:W-:Y:S01]  /*4df0*/  VIADD R9, R6, UR5 ;  /* 0x0000000506097c36 */ /* 0x000fe20008000000 */
[----:B------:R-:W-:Y:S01]  /*4e00*/  LEA R6, R0, R5, 0xc ;  /* 0x0000000500067211 */ /* 0x000fe200078e60ff */
[----:B------:R-:W-:Y:S01]  /*4e10*/  BSSY.RECONVERGENT B2, `(.L_x_717) ;  /* 0x00000c1000027945 */ /* 0x000fe20003800200 */
[----:B------:R-:W-:Y:S02]  /*4e20*/  IMAD.MOV.U32 R11, RZ, RZ, R3 ;  /* 0x000000ffff0b7224 */ /* 0x000fe400078e0003 */
[----:B------:R-:W-:Y:S01]  /*4e30*/  IADD3 R5, PT, PT, -R6, R9, RZ ;  /* 0x0000000906057210 */ /* 0x000fe20007ffe1ff */
[----:B0-----:R-:W-:-:S04]  /*4e40*/  IMAD R6, R7, UR4, RZ ;  /* 0x0000000407067c24 */ /* 0x001fc8000f8e02ff */
[----:B------:R-:W-:-:S05]  /*4e50*/  IMAD R5, R6, -0x1000, R5 ;  /* 0xfffff00006057824 */ /* 0x000fca00078e0205 */
[C---:B------:R-:W-:Y:S02]  /*4e60*/  ISETP.GE.U32.AND P0, PT, R5.reuse, 0x700, PT ;  /* 0x000007000500780c */ /* 0x040fe40003f06070 */
[----:B------:R-:W-:-:S04]  /*4e70*/  LEA.HI R5, R5, 0x1, RZ, 0x18 ;  /* 0x0000000105057811 */ /* 0x000fc800078fc0ff */
[----:B------:R-:W-:-:S07]  /*4e80*/  LOP3.LUT R12, R5, 0x7, RZ, 0xc0, !PT ;  /* 0x00000007050c7812 */ /* 0x000fce00078ec0ff */
[----:B------:R-:W-:Y:S05]  /*4e90*/  @!P0 BRA `(.L_x_718) ;  /* 0x0000000800e08947 */ /* 0x000fea0003800000 */
[----:B------:R-:W0:Y:S01]  /*4ea0*/  LDC.64 R6, c[0x0][0x380] ;  /* 0x0000e000ff067b82 */ /* 0x000e220000000a00 */
[----:B------:R-:W-:Y:S01]  /*4eb0*/  LEA.HI R10, R10, 0x1, RZ, 0x18 ;  /* 0x000000010a0a7811 */ /* 0x000fe200078fc0ff */
[----:B------:R-:W-:Y:S01]  /*4ec0*/  BSSY.RECONVERGENT B3, `(.L_x_719) ;  /* 0x00000b4000037945 */ /* 0x000fe20003800200 */
[----:B------:R-:W-:Y:S02]  /*4ed0*/  LOP3.LUT R11, R3, 0x400, RZ, 0xfc, !PT ;  /* 0x00000400030b7812 */ /* 0x000fe400078efcff */
[----:B------:R-:W-:-:S04]  /*4ee0*/  LOP3.LUT R10, R10, 0x1fffff8, RZ, 0xc0, !PT ;  /* 0x01fffff80a0a7812 */ /* 0x000fc800078ec0ff */
[----:B------:R-:W-:-:S07]  /*4ef0*/  IADD3 R10, PT, PT, -R10, RZ, RZ ;  /* 0x000000ff0a0a7210 */ /* 0x000fce0007ffe1ff */
.L_x_744:
[----:B------:R-:W-:-:S05]  /*4f00*/  IADD3 R15, PT, PT, R8, -0x400, RZ ;  /* 0xfffffc00080f7810 */ /* 0x000fca0007ffe0ff */
[----:B0-----:R-:W-:-:S06]  /*4f10*/  IMAD.WIDE.U32 R14, R15, 0x8, R6 ;  /* 0x000000080f0e7825 */ /* 0x001fcc00078e0006 */
[----:B------:R-:W2:Y:S01]  /*4f20*/  LDG.E.64 R14, desc[UR8][R14.64] ;  /* 0x000000080e0e7981 */ /* 0x000ea2000c1e1b00 */
[----:B------:R-:W-:Y:S01]  /*4f30*/  BSSY.RECONVERGENT B4, `(.L_x_720) ;  /* 0x000000e000047945 */ /* 0x000fe20003800200 */
[----:B--2---:R-:W-:-:S04]  /*4f40*/  FMUL R13, R15, R15 ;  /* 0x0000000f0f0d7220 */ /* 0x004fc80000400000 */
[----:B------:R-:W-:-:S04]  /*4f50*/  FFMA R14, R14, R14, R13 ;  /* 0x0000000e0e0e7223 */ /* 0x000fc8000000000d */
[----:B------:R-:W-:Y:S01]  /*4f60*/  VIADD R13, R14, 0xf3000000 ;  /* 0xf30000000e0d7836 */ /* 0x000fe20000000000 */
[----:B------:R0:W2:Y:S04]  /*4f70*/  MUFU.RSQ R17, R14 ;  /* 0x0000000e00117308 */ /* 0x0000a80000001400 */
[----:B------:R-:W-:-:S13]  /*4f80*/  ISETP.GT.U32.AND P0, PT, R13, 0x727fffff, PT ;  /* 0x727fffff0d00780c */ /* 0x000fda0003f04070 */
[----:B0-2---:R-:W-:Y:S05]  /*4f90*/  @!P0 BRA `(.L_x_721) ;  /* 0x00000000000c8947 */ /* 0x005fea0003800000 */
[----:B------:R-:W-:-:S07]  /*4fa0*/  MOV R24, 0x4fc0 ;  /* 0x00004fc000187802 */ /* 0x000fce0000000f00 */
[----:B-1----:R-:W-:Y:S05]  /*4fb0*/  CALL.REL.NOINC `($__internal_2_$__cuda_sm20_sqrt_rn_f32_slowpath) ;  /* 0x00000018000c7944 */ /* 0x002fea0003c00000 */
[----:B------:R-:W-:Y:S05]  /*4fc0*/  BRA `(.L_x_722) ;  /* 0x0000000000107947 */ /* 0x000fea0003800000 */
.L_x_721:
[----:B------:R-:W-:Y:S01]  /*4fd0*/  FMUL.FTZ R25, R14, R17 ;  /* 0x000000110e197220 */ /* 0x000fe20000410000 */
[----:B------:R-:W-:-:S03]  /*4fe0*/  FMUL.FTZ R13, R17, 0.5 ;  /* 0x3f000000110d7820 */ /* 0x000fc60000410000 */
[----:B------:R-:W-:-:S04]  /*4ff0*/  FFMA R14, -R25, R25, R14 ;  /* 0x00000019190e7223 */ /* 0x000fc8000000010e */
[----:B------:R-:W-:-:S07]  /*5000*/  FFMA R25, R14, R13, R25 ;  /* 0x0000000d0e197223 */ /* 0x000fce0000000019 */
.L_x_722:
[----:B------:R-:W-:Y:S05]  /*5010*/  BSYNC.RECONVERGENT B4 ;  /* 0x0000000000047941 */ /* 0x000fea0003800200 */
.L_x_720:
[----:B------:R-:W-:-:S05]  /*5020*/  IADD3 R15, PT, PT, R8, -0x300, RZ ;  /* 0xfffffd00080f7810 */ /* 0x000fca0007ffe0ff */
[----:B------:R-:W-:-:S06]  /*5030*/  IMAD.WIDE.U32 R14, R15, 0x8, R6 ;  /* 0x000000080f0e7825 */ /* 0x000fcc00078e0006 */
[----:B------:R-:W2:Y:S01]  /*5040*/  LDG.E.64 R14, desc[UR8][R14.64] ;  /* 0x000000080e0e7981 */ /* 0x000ea2000c1e1b00 */
[----:B------:R-:W-:Y:S01]  /*5050*/  FSETP.GEU.AND P0, PT, R25, 1, PT ;  /* 0x3f8000001900780b */ /* 0x000fe20003f0e000 */
[----:B------:R-:W-:Y:S01]  /*5060*/  BSSY.RECONVERGENT B4, `(.L_x_723) ;  /* 0x0000011000047945 */ /* 0x000fe20003800200 */
[----:B--2---:R-:W-:-:S04]  /*5070*/  FMUL R13, R15, R15 ;  /* 0x0000000f0f0d7220 */ /* 0x004fc80000400000 */
[----:B------:R-:W-:-:S04]  /*5080*/  FFMA R16, R14, R14, R13 ;  /* 0x0000000e0e107223 */ /* 0x000fc8000000000d */
[----:B------:R0:W2:Y:S01]  /*5090*/  MUFU.RSQ R17, R16 ;  /* 0x0000001000117308 */ /* 0x0000a20000001400 */
[----:B------:R-:W-:-:S04]  /*50a0*/  IADD3 R13, PT, PT, R16, -0xd000000, RZ ;  /* 0xf3000000100d7810 */ /* 0x000fc80007ffe0ff */
[----:B------:R-:W-:Y:S01]  /*50b0*/  ISETP.GT.U32.AND P1, PT, R13, 0x727fffff, PT ;  /* 0x727fffff0d00780c */ /* 0x000fe20003f24070 */
[C---:B------:R-:W-:Y:S01]  /*50c0*/  VIADD R13, R2.reuse, 0x1 ;  /* 0x00000001020d7836 */ /* 0x040fe20000000000 */
[----:B------:R-:W-:-:S11]  /*50d0*/  @P0 IADD3 R13, PT, PT, R2, RZ, RZ ;  /* 0x000000ff020d0210 */ /* 0x000fd60007ffe0ff */
[----:B0-2---:R-:W-:Y:S05]  /*50e0*/  @!P1 BRA `(.L_x_724) ;  /* 0x0000000000109947 */ /* 0x005fea0003800000 */
[----:B------:R-:W-:Y:S02]  /*50f0*/  MOV R14, R16 ;  /* 0x00000010000e7202 */ /* 0x000fe40000000f00 */
[----:B------:R-:W-:-:S07]  /*5100*/  MOV R24, 0x5120 ;  /* 0x0000512000187802 */ /* 0x000fce0000000f00 */
[----:B-1----:R-:W-:Y:S05]  /*5110*/  CALL.REL.NOINC `($__internal_2_$__cuda_sm20_sqrt_rn_f32_slowpath) ;  /* 0x0000001400b47944 */ /* 0x002fea0003c00000 */
[----:B------:R-:W-:Y:S05]  /*5120*/  BRA `(.L_x_725) ;  /* 0x0000000000107947 */ /* 0x000fea0003800000 */
.L_x_724:
[----:B------:R-:W-:Y:S01]  /*5130*/  FMUL.FTZ R25, R16, R17 ;  /* 0x0000001110197220 */ /* 0x000fe20000410000 */
[----:B------:R-:W-:-:S03]  /*5140*/  FMUL.FTZ R14, R17, 0.5 ;  /* 0x3f000000110e7820 */ /* 0x000fc60000410000 */
[----:B------:R-:W-:-:S04]  /*5150*/  FFMA R2, -R25, R25, R16 ;  /* 0x0000001919027223 */ /* 0x000fc80000000110 */
[----:B------:R-:W-:-:S07]  /*5160*/  FFMA R25, R2, R14, R25 ;  /* 0x0000000e02197223 */ /* 0x000fce0000000019 */
.L_x_725:
[----:B------:R-:W-:Y:S05]  /*5170*/  BSYNC.RECONVERGENT B4 ;  /* 0x0000000000047941 */ /* 0x000fea0003800200 */
.L_x_723:
[----:B------:R-:W-:-:S04]  /*5180*/  VIADD R15, R8, 0xfffffe00 ;  /* 0xfffffe00080f7836 */ /* 0x000fc80000000000 */
        /* <DEDUP_REMOVED lines=8> */
[----:B------:R-:W-:Y:S02]  /*5210*/  ISETP.GT.U32.AND P1, PT, R2, 0x727fffff, PT ;  /* 0x727fffff0200780c */ /* 0x000fe40003f24070 */
[----:B------:R-:W-:Y:S01]  /*5220*/  IADD3 R2, PT, PT, R13, 0x1, RZ ;  /* 0x000000010d027810 */ /* 0x000fe20007ffe0ff */
[----:B------:R-:W-:-:S10]  /*5230*/  @P0 IMAD.MOV R2, RZ, RZ, R13 ;  /* 0x000000ffff020224 */ /* 0x000fd400078e020d */
[----:B0-2---:R-:W-:Y:S05]  /*5240*/  @!P1 BRA `(.L_x_727) ;  /* 0x00000000000c9947 */ /* 0x005fea0003800000 */
[----:B------:R-:W-:-:S07]  /*5250*/  MOV R24, 0x5270 ;  /* 0x0000527000187802 */ /* 0x000fce0000000f00 */
[----:B-1----:R-:W-:Y:S05]  /*5260*/  CALL.REL.NOINC `($__internal_2_$__cuda_sm20_sqrt_rn_f32_slowpath) ;  /* 0x0000001400607944 */ /* 0x002fea0003c00000 */
[----:B------:R-:W-:Y:S05]  /*5270*/  BRA `(.L_x_728) ;  /* 0x0000000000107947 */ /* 0x000fea0003800000 */
.L_x_727:
[----:B------:R-:W-:Y:S01]  /*5280*/  FMUL.FTZ R25, R14, R17 ;  /* 0x000000110e197220 */ /* 0x000fe20000410000 */
[----:B------:R-:W-:-:S03]  /*5290*/  FMUL.FTZ R13, R17, 0.5 ;  /* 0x3f000000110d7820 */ /* 0x000fc60000410000 */
[----:B------:R-:W-:-:S04]  /*52a0*/  FFMA R14, -R25, R25, R14 ;  /* 0x00000019190e7223 */ /* 0x000fc8000000010e */
[----:B------:R-:W-:-:S07]  /*52b0*/  FFMA R25, R14, R13, R25 ;  /* 0x0000000d0e197223 */ /* 0x000fce0000000019 */
.L_x_728:
[----:B------:R-:W-:Y:S05]  /*52c0*/  BSYNC.RECONVERGENT B4 ;  /* 0x0000000000047941 */ /* 0x000fea0003800200 */
.L_x_726:
[----:B------:R-:W-:-:S05]  /*52d0*/  IADD3 R15, PT, PT, R8, -0x100, RZ ;  /* 0xffffff00080f7810 */ /* 0x000fca0007ffe0ff */
[----:B------:R-:W-:-:S06]  /*52e0*/  IMAD.WIDE.U32 R14, R15, 0x8, R6 ;  /* 0x000000080f0e7825 */ /* 0x000fcc00078e0006 */
[----:B------:R-:W2:Y:S01]  /*52f0*/  LDG.E.64 R14, desc[UR8][R14.64] ;  /* 0x000000080e0e7981 */ /* 0x000ea2000c1e1b00 */
[----:B------:R-:W-:Y:S01]  /*5300*/  FSETP.GEU.AND P0, PT, R25, 1, PT ;  /* 0x3f8000001900780b */ /* 0x000fe20003f0e000 */
[----:B------:R-:W-:Y:S01]  /*5310*/  BSSY.RECONVERGENT B4, `(.L_x_729) ;  /* 0x0000012000047945 */ /* 0x000fe20003800200 */
[----:B------:R-:W-:-:S11]  /*5320*/  VIADD R16, R2, 0x1 ;  /* 0x0000000102107836 */ /* 0x000fd60000000000 */
[----:B------:R-:W-:Y:S01]  /*5330*/  @P0 IADD3 R16, PT, PT, R2, RZ, RZ ;  /* 0x000000ff02100210 */ /* 0x000fe20007ffe0ff */
[----:B--2---:R-:W-:-:S04]  /*5340*/  FMUL R13, R15, R15 ;  /* 0x0000000f0f0d7220 */ /* 0x004fc80000400000 */
[----:B------:R-:W-:-:S04]  /*5350*/  FFMA R18, R14, R14, R13 ;  /* 0x0000000e0e127223 */ /* 0x000fc8000000000d */
[----:B------:R0:W2:Y:S01]  /*5360*/  MUFU.RSQ R17, R18 ;  /* 0x0000001200117308 */ /* 0x0000a20000001400 */
[----:B------:R-:W-:-:S04]  /*5370*/  IADD3 R13, PT, PT, R18, -0xd000000, RZ ;  /* 0xf3000000120d7810 */ /* 0x000fc80007ffe0ff */
[----:B------:R-:W-:Y:S02]  /*5380*/  ISETP.GT.U32.AND P1, PT, R13, 0x727fffff, PT ;  /* 0x727fffff0d00780c */ /* 0x000fe40003f24070 */
[----:B------:R-:W-:-:S11]  /*5390*/  IADD3 R13, PT, PT, R8, 0x300, RZ ;  /* 0x00000300080d7810 */ /* 0x000fd60007ffe0ff */
[----:B0-2---:R-:W-:Y:S05]  /*53a0*/  @!P1 BRA `(.L_x_730) ;  /* 0x0000000000109947 */ /* 0x005fea0003800000 */
[----:B------:R-:W-:Y:S01]  /*53b0*/  IMAD.MOV.U32 R14, RZ, RZ, R18 ;  /* 0x000000ffff0e7224 */ /* 0x000fe200078e0012 */
[----:B------:R-:W-:-:S07]  /*53c0*/  MOV R24, 0x53e0 ;  /* 0x000053e000187802 */ /* 0x000fce0000000f00 */
[----:B-1----:R-:W-:Y:S05]  /*53d0*/  CALL.REL.NOINC `($__internal_2_$__cuda_sm20_sqrt_rn_f32_slowpath) ;  /* 0x0000001400047944 */ /* 0x002fea0003c00000 */
[----:B------:R-:W-:Y:S05]  /*53e0*/  BRA `(.L_x_731) ;  /* 0x0000000000107947 */ /* 0x000fea0003800000 */
.L_x_730:
[----:B------:R-:W-:Y:S01]  /*53f0*/  FMUL.FTZ R25, R18, R17 ;  /* 0x0000001112197220 */ /* 0x000fe20000410000 */
[----:B------:R-:W-:-:S03]  /*5400*/  FMUL.FTZ R14, R17, 0.5 ;  /* 0x3f000000110e7820 */ /* 0x000fc60000410000 */
[----:B------:R-:W-:-:S04]  /*5410*/  FFMA R2, -R25, R25, R18 ;  /* 0x0000001919027223 */ /* 0x000fc80000000112 */
[----:B------:R-:W-:-:S07]  /*5420*/  FFMA R25, R2, R14, R25 ;  /* 0x0000000e02197223 */ /* 0x000fce0000000019 */
.L_x_731:
[----:B------:R-:W-:Y:S05]  /*5430*/  BSYNC.RECONVERGENT B4 ;  /* 0x0000000000047941 */ /* 0x000fea0003800200 */
.L_x_729:
        /* <DEDUP_REMOVED lines=15> */
.L_x_733:
[----:B------:R-:W-:Y:S01]  /*5530*/  FMUL.FTZ R25, R14, R17 ;  /* 0x000000110e197220 */ /* 0x000fe20000410000 */
[----:B------:R-:W-:-:S03]  /*5540*/  FMUL.FTZ R15, R17, 0.5 ;  /* 0x3f000000110f7820 */ /* 0x000fc60000410000 */
[----:B------:R-:W-:-:S04]  /*5550*/  FFMA R14, -R25, R25, R14 ;  /* 0x00000019190e7223 */ /* 0x000fc8000000010e */
[----:B------:R-:W-:-:S07]  /*5560*/  FFMA R25, R14, R15, R25 ;  /* 0x0000000f0e197223 */ /* 0x000fce0000000019 */
.L_x_734:
[----:B------:R-:W-:Y:S05]  /*5570*/  BSYNC.RECONVERGENT B4 ;  /* 0x0000000000047941 */ /* 0x000fea0003800200 */
.L_x_732:
[----:B------:R-:W-:-:S05]  /*5580*/  IADD3 R15, PT, PT, R8, 0x100, RZ ;  /* 0x00000100080f7810 */ /* 0x000fca0007ffe0ff */
        /* <DEDUP_REMOVED lines=16> */
.L_x_736:
[----:B------:R-:W-:Y:S01]  /*5690*/  FMUL.FTZ R25, R18, R17 ;  /* 0x0000001112197220 */ /* 0x000fe20000410000 */
[----:B------:R-:W-:-:S03]  /*56a0*/  FMUL.FTZ R14, R17, 0.5 ;  /* 0x3f000000110e7820 */ /* 0x000fc60000410000 */
[----:B------:R-:W-:-:S04]  /*56b0*/  FFMA R2, -R25, R25, R18 ;  /* 0x0000001919027223 */ /* 0x000fc80000000112 */
[----:B------:R-:W-:-:S07]  /*56c0*/  FFMA R25, R2, R14, R25 ;  /* 0x0000000e02197223 */ /* 0x000fce0000000019 */
.L_x_737:
[----:B------:R-:W-:Y:S05]  /*56d0*/  BSYNC.RECONVERGENT B4 ;  /* 0x0000000000047941 */ /* 0x000fea0003800200 */
.L_x_735:
        /* <DEDUP_REMOVED lines=16> */
.L_x_739:
[----:B------:R-:W-:Y:S01]  /*57e0*/  FMUL.FTZ R25, R14, R17 ;  /* 0x000000110e197220 */ /* 0x000fe20000410000 */
[----:B------:R-:W-:-:S03]  /*57f0*/  FMUL.FTZ R15, R17, 0.5 ;  /* 0x3f000000110f7820 */ /* 0x000fc60000410000 */
[----:B------:R-:W-:-:S04]  /*5800*/  FFMA R14, -R25, R25, R14 ;  /* 0x00000019190e7223 */ /* 0x000fc8000000010e */
[----:B------:R-:W-:-:S07]  /*5810*/  FFMA R25, R14, R15, R25 ;  /* 0x0000000f0e197223 */ /* 0x000fce0000000019 */
.L_x_740:
[----:B------:R-:W-:Y:S05]  /*5820*/  BSYNC.RECONVERGENT B4 ;  /* 0x0000000000047941 */ /* 0x000fea0003800200 */
.L_x_738:
        /* <DEDUP_REMOVED lines=12> */
[----:B------:R-:W-:Y:S02]  /*58f0*/  MOV R14, R16 ;  /* 0x00000010000e7202 */ /* 0x000fe40000000f00 */
[----:B------:R-:W-:-:S07]  /*5900*/  MOV R24, 0x5920 ;  /* 0x0000592000187802 */ /* 0x000fce0000000f00 */
[----:B-1----:R-:W-:Y:S05]  /*5910*/  CALL.REL.NOINC `($__internal_2_$__cuda_sm20_sqrt_rn_f32_slowpath) ;  /* 0x0000000c00b47944 */ /* 0x002fea0003c00000 */
[----:B------:R-:W-:Y:S05]  /*5920*/  BRA `(.L_x_743) ;  /* 0x0000000000107947 */ /* 0x000fea0003800000 */
.L_x_742:
[----:B------:R-:W-:Y:S01]  /*5930*/  FMUL.FTZ R25, R16, R17 ;  /* 0x0000001110197220 */ /* 0x000fe20000410000 */
[----:B------:R-:W-:-:S03]  /*5940*/  FMUL.FTZ R14, R17, 0.5 ;  /* 0x3f000000110e7820 */ /* 0x000fc60000410000 */
[----:B------:R-:W-:-:S04]  /*5950*/  FFMA R2, -R25, R25, R16 ;  /* 0x0000001919027223 */ /* 0x000fc80000000110 */
[----:B------:R-:W-:-:S07]  /*5960*/  FFMA R25, R2, R14, R25 ;  /* 0x0000000e02197223 */ /* 0x000fce0000000019 */
.L_x_743:
[----:B------:R-:W-:Y:S05]  /*5970*/  BSYNC.RECONVERGENT B4 ;  /* 0x0000000000047941 */ /* 0x000fea0003800200 */
.L_x_741:
[----:B------:R-:W-:Y:S01]  /*5980*/  IADD3 R10, PT, PT, R10, 0x8, RZ ;  /* 0x000000080a0a7810 */ /* 0x000fe20007ffe0ff */
[----:B------:R-:W-:Y:S01]  /*5990*/  VIADD R2, R13, 0x1 ;  /* 0x000000010d027836 */ /* 0x000fe20000000000 */
[----:B------:R-:W-:Y:S01]  /*59a0*/  FSETP.GEU.AND P0, PT, R25, 1, PT ;  /* 0x3f8000001900780b */ /* 0x000fe20003f0e000 */
[----:B------:R-:W-:Y:S01]  /*59b0*/  VIADD R8, R8, 0x800 ;  /* 0x0000080008087836 */ /* 0x000fe20000000000 */
[----:B------:R-:W-:Y:S02]  /*59c0*/  ISETP.NE.AND P1, PT, R10, RZ, PT ;  /* 0x000000ff0a00720c */ /* 0x000fe40003f25270 */
[----:B------:R-:W-:-:S09]  /*59d0*/  IADD3 R11, PT, PT, R11, 0x800, RZ ;  /* 0x000008000b0b7810 */ /* 0x000fd20007ffe0ff */
[----:B------:R-:W-:Y:S02]  /*59e0*/  @P0 IADD3 R2, PT, PT, R13, RZ, RZ ;  /* 0x000000ff0d020210 */ /* 0x000fe40007ffe0ff */
[----:B------:R-:W-:Y:S05]  /*59f0*/  @P1 BRA `(.L_x_744) ;  /* 0xfffffff400401947 */ /* 0x000fea000383ffff */
[----:B------:R-:W-:Y:S05]  /*5a00*/  BSYNC.RECONVERGENT B3 ;  /* 0x0000000000037941 */ /* 0x000fea0003800200 */
.L_x_719:
[----:B------:R-:W-:-:S07]  /*5a10*/  IADD3 R11, PT, PT, R11, -0x400, RZ ;  /* 0xfffffc000b0b7810 */ /* 0x000fce0007ffe0ff */
.L_x_718:
[----:B------:R-:W-:Y:S05]  /*5a20*/  BSYNC.RECONVERGENT B2 ;  /* 0x0000000000027941 */ /* 0x000fea0003800200 */
.L_x_717:
[----:B------:R-:W-:-:S13]  /*5a30*/  ISETP.NE.AND P0, PT, R12, RZ, PT ;  /* 0x000000ff0c00720c */ /* 0x000fda0003f05270 */
[----:B------:R-:W-:Y:S05]  /*5a40*/  @!P0 BRA `(.L_x_716) ;  /* 0x0000000800a48947 */ /* 0x000fea0003800000 */
[----:B------:R-:W-:Y:S01]  /*5a50*/  ISETP.GE.U32.AND P0, PT, R12, 0x4, PT ;  /* 0x000000040c00780c */ /* 0x000fe20003f06070 */
[----:B------:R-:W-:-:S12]  /*5a60*/  BSSY.RECONVERGENT B2, `(.L_x_745) ;  /* 0x000005b000027945 */ /* 0x000fd80003800200 */
[----:B------:R-:W-:Y:S05]  /*5a70*/  @!P0 BRA `(.L_x_746) ;  /* 0x0000000400648947 */ /* 0x000fea0003800000 */
[----:B------:R-:W0:Y:S01]  /*5a80*/  LDC.64 R12, c[0x0][0x380] ;  /* 0x0000e000ff0c7b82 */ /* 0x000e220000000a00 */
[----:B------:R-:W-:-:S05]  /*5a90*/  IADD3 R6, PT, PT, R11, R4, RZ ;  /* 0x000000040b067210 */ /* 0x000fca0007ffe0ff */
        /* <DEDUP_REMOVED lines=12> */
.L_x_748:
[----:B------:R-:W-:Y:S01]  /*5b60*/  FMUL.FTZ R25, R14, R15 ;  /* 0x0000000f0e197220 */ /* 0x000fe20000410000 */
[----:B------:R-:W-:-:S03]  /*5b70*/  FMUL.FTZ R7, R15, 0.5 ;  /* 0x3f0000000f077820 */ /* 0x000fc60000410000 */
[----:B------:R-:W-:-:S04]  /*5b80*/  FFMA R8, -R25, R25, R14 ;  /* 0x0000001919087223 */ /* 0x000fc8000000010e */
[----:B------:R-:W-:-:S07]  /*5b90*/  FFMA R25, R8, R7, R25 ;  /* 0x0000000708197223 */ /* 0x000fce0000000019 */
.L_x_749:
[----:B------:R-:W-:Y:S05]  /*5ba0*/  BSYNC.RECONVERGENT B3 ;  /* 0x0000000000037941 */ /* 0x000fea0003800200 */
.L_x_747:
        /* <DEDUP_REMOVED lines=14> */
[----:B------:R-:W-:-:S07]  /*5c90*/  MOV R24, 0x5cb0 ;  /* 0x00005cb000187802 */ /* 0x000fce0000000f00 */
[----:B-1----:R-:W-:Y:S05]  /*5ca0*/  CALL.REL.NOINC `($__internal_2_$__cuda_sm20_sqrt_rn_f32_slowpath) ;  /* 0x0000000800d07944 */ /* 0x002fea0003c00000 */
[----:B------:R-:W-:Y:S05]  /*5cb0*/  BRA `(.L_x_752) ;  /* 0x0000000000107947 */ /* 0x000fea0003800000 */
.L_x_751:
[----:B------:R-:W-:Y:S01]  /*5cc0*/  FMUL.FTZ R25, R14, R15 ;  /* 0x0000000f0e197220 */ /* 0x000fe20000410000 */
[----:B------:R-:W-:-:S03]  /*5cd0*/  FMUL.FTZ R8, R15, 0.5 ;  /* 0x3f0000000f087820 */ /* 0x000fc60000410000 */
[----:B------:R-:W-:-:S04]  /*5ce0*/  FFMA R2, -R25, R25, R14 ;  /* 0x0000001919027223 */ /* 0x000fc8000000010e */
[----:B------:R-:W-:-:S07]  /*5cf0*/  FFMA R25, R2, R8, R25 ;  /* 0x0000000802197223 */ /* 0x000fce0000000019 */
.L_x_752:
[----:B------:R-:W-:Y:S05]  /*5d00*/  BSYNC.RECONVERGENT B3 ;  /* 0x0000000000037941 */ /* 0x000fea0003800200 */
.L_x_750:
        /* <DEDUP_REMOVED lines=9> */
[----:B------:R0:W2:Y:S04]  /*5da0*/  MUFU.RSQ R15, R14 ;  /* 0x0000000e000f7308 */ /* 0x0000a80000001400 */
[----:B------:R-:W-:Y:S02]  /*5db0*/  ISETP.GT.U32.AND P1, PT, R2, 0x727fffff, PT ;  /* 0x727fffff0200780c */ /* 0x000fe40003f24070 */
[C---:B------:R-:W-:Y:S02]  /*5dc0*/  IADD3 R2, PT, PT, R7.reuse, 0x1, RZ ;  /* 0x0000000107027810 */ /* 0x040fe40007ffe0ff */
[----:B------:R-:W-:-:S09]  /*5dd0*/  @P0 IADD3 R2, PT, PT, R7, RZ, RZ ;  /* 0x000000ff07020210 */ /* 0x000fd20007ffe0ff */
[----:B0-2---:R-:W-:Y:S05]  /*5de0*/  @!P1 BRA `(.L_x_754) ;  /* 0x00000000000c9947 */ /* 0x005fea0003800000 */
[----:B------:R-:W-:-:S07]  /*5df0*/  MOV R24, 0x5e10 ;  /* 0x00005e1000187802 */ /* 0x000fce0000000f00 */
[----:B-1----:R-:W-:Y:S05]  /*5e00*/  CALL.REL.NOINC `($__internal_2_$__cuda_sm20_sqrt_rn_f32_slowpath) ;  /* 0x0000000800787944 */ /* 0x002fea0003c00000 */
[----:B------:R-:W-:Y:S05]  /*5e10*/  BRA `(.L_x_755) ;  /* 0x0000000000107947 */ /* 0x000fea0003800000 */
.L_x_754:
[----:B------:R-:W-:Y:S01]  /*5e20*/  FMUL.FTZ R25, R14, R15 ;  /* 0x0000000f0e197220 */ /* 0x000fe20000410000 */
[----:B------:R-:W-:-:S03]  /*5e30*/  FMUL.FTZ R7, R15, 0.5 ;  /* 0x3f0000000f077820 */ /* 0x000fc60000410000 */
[----:B------:R-:W-:-:S04]  /*5e40*/  FFMA R8, -R25, R25, R14 ;  /* 0x0000001919087223 */ /* 0x000fc8000000010e */
[----:B------:R-:W-:-:S07]  /*5e50*/  FFMA R25, R8, R7, R25 ;  /* 0x0000000708197223 */ /* 0x000fce0000000019 */
.L_x_755:
[----:B------:R-:W-:Y:S05]  /*5e60*/  BSYNC.RECONVERGENT B3 ;  /* 0x0000000000037941 */ /* 0x000fea0003800200 */
.L_x_753:
        /* <DEDUP_REMOVED lines=17> */
.L_x_757:
[----:B------:R-:W-:Y:S01]  /*5f80*/  FMUL.FTZ R25, R14, R7 ;  /* 0x000000070e197220 */ /* 0x000fe20000410000 */
[----:B------:R-:W-:-:S03]  /*5f90*/  FMUL.FTZ R7, R7, 0.5 ;  /* 0x3f00000007077820 */ /* 0x000fc60000410000 */
[----:B------:R-:W-:-:S04]  /*5fa0*/  FFMA R2, -R25, R25, R14 ;  /* 0x0000001919027223 */ /* 0x000fc8000000010e */
[----:B------:R-:W-:-:S07]  /*5fb0*/  FFMA R25, R2, R7, R25 ;  /* 0x0000000702197223 */ /* 0x000fce0000000019 */
.L_x_758:
[----:B------:R-:W-:Y:S05]  /*5fc0*/  BSYNC.RECONVERGENT B3 ;  /* 0x0000000000037941 */ /* 0x000fea0003800200 */
.L_x_756:
[----:B------:R-:W-:Y:S02]  /*5fd0*/  FSETP.GEU.AND P0, PT, R25, 1, PT ;  /* 0x3f8000001900780b */ /* 0x000fe40003f0e000 */
[----:B------:R-:W-:Y:S02]  /*5fe0*/  IADD3 R2, PT, PT, R6, 0x1, RZ ;  /* 0x0000000106027810 */ /* 0x000fe40007ffe0ff */
[----:B------:R-:W-:-:S09]  /*5ff0*/  IADD3 R11, PT, PT, R11, 0x400, RZ ;  /* 0x000004000b0b7810 */ /* 0x000fd20007ffe0ff */
[----:B------:R-:W-:-:S07]  /*6000*/  @P0 IMAD.MOV R2, RZ, RZ, R6 ;  /* 0x000000ffff020224 */ /* 0x000fce00078e0206 */
.L_x_746:
[----:B------:R-:W-:Y:S05]  /*6010*/  BSYNC.RECONVERGENT B2 ;  /* 0x0000000000027941 */ /* 0x000fea0003800200 */
.L_x_745:
[----:B------:R-:W-:-:S13]  /*6020*/  LOP3.LUT P0, R5, R5, 0x3, RZ, 0xc0, !PT ;  /* 0x0000000305057812 */ /* 0x000fda000780c0ff */
[----:B------:R-:W-:Y:S05]  /*6030*/  @!P0 BRA `(.L_x_716) ;  /* 0x0000000400288947 */ /* 0x000fea0003800000 */
[----:B------:R-:W-:Y:S01]  /*6040*/  ISETP.NE.AND P0, PT, R5, 0x1, PT ;  /* 0x000000010500780c */ /* 0x000fe20003f05270 */
        /* <DEDUP_REMOVED lines=13> */
[----:B------:R-:W-:-:S07]  /*6120*/  MOV R24, 0x6140 ;  /* 0x0000614000187802 */ /* 0x000fce0000000f00 */
[----:B-1----:R-:W-:Y:S05]  /*6130*/  CALL.REL.NOINC `($__internal_2_$__cuda_sm20_sqrt_rn_f32_slowpath) ;  /* 0x0000000400ac7944 */ /* 0x002fea0003c00000 */
[----:B------:R-:W-:Y:S05]  /*6140*/  BRA `(.L_x_763) ;  /* 0x0000000000107947 */ /* 0x000fea0003800000 */
.L_x_762:
[----:B------:R-:W-:Y:S01]  /*6150*/  FMUL.FTZ R25, R14, R13 ;  /* 0x0000000d0e197220 */ /* 0x000fe20000410000 */
[----:B------:R-:W-:-:S03]  /*6160*/  FMUL.FTZ R7, R13, 0.5 ;  /* 0x3f0000000d077820 */ /* 0x000fc60000410000 */
[----:B------:R-:W-:-:S04]  /*6170*/  FFMA R6, -R25, R25, R14 ;  /* 0x0000001919067223 */ /* 0x000fc8000000010e */
[----:B------:R-:W-:-:S07]  /*6180*/  FFMA R25, R6, R7, R25 ;  /* 0x0000000706197223 */ /* 0x000fce0000000019 */
.L_x_763:
[----:B------:R-:W-:Y:S05]  /*6190*/  BSYNC.RECONVERGENT B3 ;  /* 0x0000000000037941 */ /* 0x000fea0003800200 */
.L_x_761:
        /* <DEDUP_REMOVED lines=17> */
.L_x_765:
[----:B------:R-:W-:Y:S01]  /*62b0*/  FMUL.FTZ R25, R14, R13 ;  /* 0x0000000d0e197220 */ /* 0x000fe20000410000 */
[----:B------:R-:W-:-:S03]  /*62c0*/  FMUL.FTZ R6, R13, 0.5 ;  /* 0x3f0000000d067820 */ /* 0x000fc60000410000 */
[----:B------:R-:W-:-:S04]  /*62d0*/  FFMA R2, -R25, R25, R14 ;  /* 0x0000001919027223 */ /* 0x000fc8000000010e */
[----:B------:R-:W-:-:S07]  /*62e0*/  FFMA R25, R2, R6, R25 ;  /* 0x0000000602197223 */ /* 0x000fce0000000019 */
.L_x_766:
[----:B------:R-:W-:Y:S05]  /*62f0*/  BSYNC.RECONVERGENT B3 ;  /* 0x0000000000037941 */ /* 0x000fea0003800200 */
.L_x_764:
[----:B------:R-:W-:Y:S02]  /*6300*/  FSETP.GEU.AND P0, PT, R25, 1, PT ;  /* 0x3f8000001900780b */ /* 0x000fe40003f0e000 */
[----:B------:R-:W-:Y:S02]  /*6310*/  IADD3 R2, PT, PT, R5, 0x1, RZ ;  /* 0x0000000105027810 */ /* 0x000fe40007ffe0ff */
[----:B------:R-:W-:-:S09]  /*6320*/  IADD3 R11, PT, PT, R11, 0x200, RZ ;  /* 0x000002000b0b7810 */ /* 0x000fd20007ffe0ff */
[----:B------:R-:W-:-:S07]  /*6330*/  @P0 IMAD.MOV R2, RZ, RZ, R5 ;  /* 0x000000ffff020224 */ /* 0x000fce00078e0205 */
.L_x_760:
[----:B------:R-:W-:Y:S05]  /*6340*/  BSYNC.RECONVERGENT B2 ;  /* 0x0000000000027941 */ /* 0x000fea0003800200 */
.L_x_759:
[----:B------:R-:W-:-:S13]  /*6350*/  LOP3.LUT P0, RZ, R9, 0x100, RZ, 0xc0, !PT ;  /* 0x0000010009ff7812 */ /* 0x000fda000780c0ff */
[----:B------:R-:W-:Y:S05]  /*6360*/  @P0 BRA `(.L_x_716) ;  /* 0x00000000005c0947 */ /* 0x000fea0003800000 */
        /* <DEDUP_REMOVED lines=14> */
.L_x_768:
[----:B------:R-:W-:Y:S01]  /*6450*/  FMUL.FTZ R25, R14, R7 ;  /* 0x000000070e197220 */ /* 0x000fe20000410000 */
[----:B------:R-:W-:-:S03]  /*6460*/  FMUL.FTZ R5, R7, 0.5 ;  /* 0x3f00000007057820 */ /* 0x000fc60000410000 */
[----:B------:R-:W-:-:S04]  /*6470*/  FFMA R4, -R25, R25, R14 ;  /* 0x0000001919047223 */ /* 0x000fc8000000010e */
[----:B------:R-:W-:-:S07]  /*6480*/  FFMA R25, R4, R5, R25 ;  /* 0x0000000504197223 */ /* 0x000fce0000000019 */
.L_x_769:
[----:B------:R-:W-:Y:S05]  /*6490*/  BSYNC.RECONVERGENT B2 ;  /* 0x0000000000027941 */ /* 0x000fea0003800200 */
.L_x_767:
[----:B------:R-:W-:Y:S01]  /*64a0*/  FSETP.GEU.AND P0, PT, R25, 1, PT ;  /* 0x3f8000001900780b */ /* 0x000fe20003f0e000 */
[----:B------:R-:W-:-:S12]  /*64b0*/  VIADD R4, R2, 0x1 ;  /* 0x0000000102047836 */ /* 0x000fd80000000000 */
[----:B------:R-:W-:-:S04]  /*64c0*/  @P0 IADD3 R4, PT, PT, R2, RZ, RZ ;  /* 0x000000ff02040210 */ /* 0x000fc80007ffe0ff */
[----:B------:R-:W-:-:S07]  /*64d0*/  MOV R2, R4 ;  /* 0x0000000400027202 */ /* 0x000fce0000000f00 */
.L_x_716:
[----:B------:R-:W-:Y:S05]  /*64e0*/  BSYNC.RECONVERGENT B1 ;  /* 0x0000000000017941 */ /* 0x000fea0003800200 */
.L_x_664:
[----:B------:R-:W0:Y:S01]  /*64f0*/  S2R R8, SR_LANEID ;  /* 0x0000000000087919 */ /* 0x000e220000000000 */
[----:B------:R-:W2:Y:S01]  /*6500*/  SHFL.DOWN PT, R4, R2, 0x1, 0x1f ;  /* 0x08201f0002047f89 */ /* 0x000ea200000e0000 */
[C---:B0-----:R-:W-:Y:S02]  /*6510*/  ISETP.GT.AND P0, PT, R8.reuse, 0x1e, PT ;  /* 0x0000001e0800780c */ /* 0x041fe40003f04270 */
[----:B------:R-:W-:Y:S02]  /*6520*/  ISETP.NE.AND P1, PT, R8, RZ, PT ;  /* 0x000000ff0800720c */ /* 0x000fe40003f25270 */
[----:B--2---:R-:W-:Y:S02]  /*6530*/  SEL R5, R4, RZ, !P0 ;  /* 0x000000ff04057207 */ /* 0x004fe40004000000 */
[----:B------:R-:W-:-:S03]  /*6540*/  ISETP.GT.AND P0, PT, R8, 0x1d, PT ;  /* 0x0000001d0800780c */ /* 0x000fc60003f04270 */
[----:B------:R-:W-:-:S05]  /*6550*/  IMAD.IADD R5, R5, 0x1, R2 ;  /* 0x0000000105057824 */ /* 0x000fca00078e0202 */
[----:B------:R-:W0:Y:S01]  /*6560*/  SHFL.DOWN PT, R4, R5, 0x2, 0x1f ;  /* 0x08401f0005047f89 */ /* 0x000e2200000e0000 */
[----:B------:R-:W2:Y:S01]  /*6570*/  @!P1 S2R R9, SR_CgaCtaId ;  /* 0x0000000000099919 */ /* 0x000ea20000008800 */
[----:B0-----:R-:W-:Y:S02]  /*6580*/  SEL R4, R4, RZ, !P0 ;  /* 0x000000ff04047207 */ /* 0x001fe40004000000 */
[----:B------:R-:W-:Y:S02]  /*6590*/  ISETP.GT.AND P0, PT, R8, 0x1b, PT ;  /* 0x0000001b0800780c */ /* 0x000fe40003f04270 */
[----:B------:R-:W-:-:S05]  /*65a0*/  IADD3 R4, PT, PT, R5, R4, RZ ;  /* 0x0000000405047210 */ /* 0x000fca0007ffe0ff */
[----:B------:R-:W0:Y:S02]  /*65b0*/  SHFL.DOWN PT, R6, R4, 0x4, 0x1f ;  /* 0x08801f0004067f89 */ /* 0x000e2400000e0000 */
[----:B0-----:R-:W-:Y:S02]  /*65c0*/  SEL R7, R6, RZ, !P0 ;  /* 0x000000ff06077207 */ /* 0x001fe40004000000 */
[----:B------:R-:W-:Y:S02]  /*65d0*/  ISETP.GT.AND P0, PT, R8, 0x17, PT ;  /* 0x000000170800780c */ /* 0x000fe40003f04270 */
[----:B------:R-:W-:Y:S02]  /*65e0*/  IADD3 R7, PT, PT, R4, R7, RZ ;  /* 0x0000000704077210 */ /* 0x000fe40007ffe0ff */
[----:B------:R-:W-:Y:S02]  /*65f0*/  @!P1 MOV R6, 0x400 ;  /* 0x0000040000069802 */ /* 0x000fe40000000f00 */
[----:B------:R-:W-:Y:S01]  /*6600*/  @!P1 SHF.R.U32.HI R4, RZ, 0x3, R3 ;  /* 0x00000003ff049819 */ /* 0x000fe20000011603 */
[----:B------:R-:W0:Y:S01]  /*6610*/  SHFL.DOWN PT, R2, R7, 0x8, 0x1f ;  /* 0x09001f0007027f89 */ /* 0x000e2200000e0000 */
[----:B--2---:R-:W-:-:S02]  /*6620*/  @!P1 LEA R9, R9, R6, 0x18 ;  /* 0x0000000609099211 */ /* 0x004fc400078ec0ff */
[----:B------:R-:W-:-:S04]  /*6630*/  @!P1 LOP3.LUT R4, R4, 0x7c, RZ, 0xc0, !PT ;  /* 0x0000007c04049812 */ /* 0x000fc800078ec0ff */
[----:B------:R-:W-:Y:S02]  /*6640*/  @!P1 IADD3 R4, PT, PT, R4, R9, RZ ;  /* 0x0000000904049210 */ /* 0x000fe40007ffe0ff */
[----:B0-----:R-:W-:Y:S02]  /*6650*/  SEL R2, R2, RZ, !P0 ;  /* 0x000000ff02027207 */ /* 0x001fe40004000000 */
[----:B------:R-:W-:-:S03]  /*6660*/  ISETP.GT.AND P0, PT, R8, 0xf, PT ;  /* 0x0000000f0800780c */ /* 0x000fc60003f04270 */
[----:B------:R-:W-:-:S05]  /*6670*/  IMAD.IADD R2, R7, 0x1, R2 ;  /* 0x0000000107027824 */ /* 0x000fca00078e0202 */
[----:B------:R-:W0:Y:S02]  /*6680*/  SHFL.DOWN PT, R5, R2, 0x10, 0x1f ;  /* 0x0a001f0002057f89 */ /* 0x000e2400000e0000 */
[----:B0-----:R-:W-:Y:S02]  /*6690*/  SEL R5, R5, RZ, !P0 ;  /* 0x000000ff05057207 */ /* 0x001fe40004000000 */
[----:B------:R-:W-:Y:S02]  /*66a0*/  ISETP.NE.AND P0, PT, R3, RZ, PT ;  /* 0x000000ff0300720c */ /* 0x000fe40003f05270 */
[----:B------:R-:W-:-:S05]  /*66b0*/  IADD3 R11, PT, PT, R2, R5, RZ ;  /* 0x00000005020b7210 */ /* 0x000fca0007ffe0ff */
[----:B------:R0:W-:Y:S01]  /*66c0*/  @!P1 STS [R4+0x8], R11 ;  /* 0x0000080b04009388 */ /* 0x0001e20000000800 */
[----:B------:R-:W-:Y:S06]  /*66d0*/  BAR.SYNC.DEFER_BLOCKING 0x0 ;  /* 0x0000000000007b1d */ /* 0x000fec0000010000 */
[----:B------:R-:W-:Y:S05]  /*66e0*/  @P0 BRA `(.L_x_615) ;  /* 0x0000000000280947 */ /* 0x000fea0003800000 */
[----:B------:R-:W2:Y:S01]  /*66f0*/  S2UR UR5, SR_CgaCtaId ;  /* 0x00000000000579c3 */ /* 0x000ea20000008800 */
[----:B------:R-:W-:Y:S02]  /*6700*/  UMOV UR4, 0x400 ;  /* 0x0000040000047882 */ /* 0x000fe40000000000 */
[----:B--2---:R-:W-:-:S09]  /*6710*/  ULEA UR4, UR5, UR4, 0x18 ;  /* 0x0000000405047291 */ /* 0x004fd2000f8ec0ff */
[----:B------:R-:W-:Y:S04]  /*6720*/  LDS R2, [UR4+0xc] ;  /* 0x00000c04ff027984 */ /* 0x000fe80008000800 */
[----:B0-----:R-:W0:Y:S04]  /*6730*/  LDS.128 R4, [UR4+0x10] ;  /* 0x00001004ff047984 */ /* 0x001e280008000c00 */
[----:B------:R-:W2:Y:S01]  /*6740*/  LDS.64 R8, [UR4+0x20] ;  /* 0x00002004ff087984 */ /* 0x000ea20008000a00 */
[----:B0-----:R-:W-:-:S04]  /*6750*/  IADD3 R2, PT, PT, R4, R2, R11 ;  /* 0x0000000204027210 */ /* 0x001fc80007ffe00b */
[----:B------:R-:W-:-:S04]  /*6760*/  IADD3 R2, PT, PT, R6, R2, R5 ;  /* 0x0000000206027210 */ /* 0x000fc80007ffe005 */
[----:B--2---:R-:W-:-:S05]  /*6770*/  IADD3 R2, PT, PT, R8, R2, R7 ;  /* 0x0000000208027210 */ /* 0x004fca0007ffe007 */
[----:B------:R-:W-:-:S07]  /*6780*/  IMAD.IADD R11, R2, 0x1, R9 ;  /* 0x00000001020b7824 */ /* 0x000fce00078e0209 */
.L_x_615:
[----:B------:R-:W-:Y:S05]  /*6790*/  BSYNC.RECONVERGENT B0 ;  /* 0x0000000000007941 */ /* 0x000fea0003800200 */
.L_x_552:
[----:B------:R-:W-:Y:S05]  /*67a0*/  @P0 EXIT ;  /* 0x000000000000094d */ /* 0x000fea0003800000 */
[----:B---3--:R-:W3:Y:S02]  /*67b0*/  LDC.64 R2, c[0x0][0x388] ;  /* 0x0000e200ff027b82 */ /* 0x008ee40000000a00 */
[----:B---3--:R-:W-:-:S05]  /*67c0*/  IMAD.WIDE.U32 R2, R0, 0x4, R2 ;  /* 0x0000000400027825 */ /* 0x008fca00078e0002 */
[----:B------:R-:W-:Y:S01]  /*67d0*/  STG.E desc[UR8][R2.64], R11 ;  /* 0x0000000b02007986 */ /* 0x000fe2000c101908 */
[----:B------:R-:W-:Y:S05]  /*67e0*/  EXIT ;  /* 0x000000000000794d */ /* 0x000fea0003800000 */
        .weak           $__internal_2_$__cuda_sm20_sqrt_rn_f32_slowpath
        .type           $__internal_2_$__cuda_sm20_sqrt_rn_f32_slowpath,@function
        .size           $__internal_2_$__cuda_sm20_sqrt_rn_f32_slowpath,(.L_x_1030 - $__internal_2_$__cuda_sm20_sqrt_rn_f32_slowpath)
$__internal_2_$__cuda_sm20_sqrt_rn_f32_slowpath:
[----:B------:R-:W-:-:S13]  /*67f0*/  LOP3.LUT P6, RZ, R14, 0x7fffffff, RZ, 0xc0, !PT ;  /* 0x7fffffff0eff7812 */ /* 0x000fda00078cc0ff */
[----:B------:R-:W-:Y:S01]  /*6800*/  @!P6 MOV R25, R14 ;  /* 0x0000000e0019e202 */ /* 0x000fe20000000f00 */
[----:B------:R-:W-:Y:S06]  /*6810*/  @!P6 BRA `(.L_x_770) ;  /* 0x000000000040e947 */ /* 0x000fec0003800000 */
[----:B------:R-:W-:-:S13]  /*6820*/  FSETP.GEU.FTZ.AND P6, PT, R14, RZ, PT ;  /* 0x000000ff0e00720b */ /* 0x000fda0003fde000 */
[----:B------:R-:W-:Y:S01]  /*6830*/  @!P6 MOV R25, 0x7fffffff ;  /* 0x7fffffff0019e802 */ /* 0x000fe20000000f00 */
        /* <DEDUP_REMOVED lines=11> */
[----:B------:R-:W-:-:S03]  /*68f0*/  @!P6 IMAD.MOV.U32 R25, RZ, RZ, R14 ;  /* 0x000000ffff19e224 */ /* 0x000fc600078e000e */
[----:B------:R-:W-:-:S04]  /*6900*/  @P6 FFMA R26, R27, R26, R15 ;  /* 0x0000001a1b1a6223 */ /* 0x000fc8000000000f */
[----:B------:R-:W-:-:S07]  /*6910*/  @P6 FMUL.FTZ R25, R26, 2.3283064365386962891e-10 ;  /* 0x2f8000001a196820 */ /* 0x000fce0000410000 */
.L_x_770:
[----:B------:R-:W-:Y:S01]  /*6920*/  HFMA2 R15, -RZ, RZ, 0, 0 ;  /* 0x00000000ff0f7431 */ /* 0x000fe200000001ff */
[----:B------:R-:W-:-:S04]  /*6930*/  MOV R14, R24 ;  /* 0x00000018000e7202 */ /* 0x000fc80000000f00 */
[----:B------:R-:W-:Y:S05]  /*6940*/  RET.REL.NODEC R14 `(_ZN3cub18CUB_300001_SM_10006detail6reduce18DeviceReduceKernelINS2_10policy_hubIjjN4cuda3std3__44plusIjEEE10Policy1000EN6thrust24THRUST_300001_SM_1000_NS6detail15normal_iteratorINSD_10device_ptrI6float2EEEEjS9_j14isInsideCircleEEvT0_PT3_T1_NS0_13GridEvenShareISO_EET2_T4_) ;  /* 0xffffff940eac7950 */ /* 0x000fea0003c3ffff */
.L_x_771:
        /* <DEDUP_REMOVED lines=11> */
.L_x_1030:


//--------------------- .text._ZN3cub18CUB_300001_SM_10006detail6reduce28DeviceReduceSingleTileKernelINS2_10policy_hubIjjN4cuda3std3__44plusIjEEE10Policy1000EN6thrust24THRUST_300001_SM_1000_NS6detail15normal_iteratorINSD_10device_ptrI6float2EEEEPijS9_ij14isInsideCircleEEvT0_T1_T2_T3_T4_T6_ --------------------------
	.section	.text._ZN3cub18CUB_300001_SM_10006detail6reduce28DeviceReduceSingleTileKernelINS2_10policy_hubIjjN4cuda3std3__44plusIjEEE10Policy1000EN6thrust24THRUST_300001_SM_1000_NS6detail15normal_iteratorINSD_10device_ptrI6float2EEEEPijS9_ij14isInsideCircleEEvT0_T1_T2_T3_T4_T6_,"ax",@progbits
	.align	128
        .global         _ZN3cub18CUB_300001_SM_10006detail6reduce28DeviceReduceSingleTileKernelINS2_10policy_hubIjjN4cuda3std3__44plusIjEEE10Policy1000EN6thrust24THRUST_300001_SM_1000_NS6detail15normal_iteratorINSD_10device_ptrI6float2EEEEPijS9_ij14isInsideCircleEEvT0_T1_T2_T3_T4_T6_
        .type           _ZN3cub18CUB_300001_SM_10006detail6reduce28DeviceReduceSingleTileKernelINS2_10policy_hubIjjN4cuda3std3__44plusIjEEE10Policy1000EN6thrust24THRUST_300001_SM_1000_NS6detail15normal_iteratorINSD_10device_ptrI6float2EEEEPijS9_ij14isInsideCircleEEvT0_T1_T2_T3_T4_T6_,@function
        .size           _ZN3cub18CUB_300001_SM_10006detail6reduce28DeviceReduceSingleTileKernelINS2_10policy_hubIjjN4cuda3std3__44plusIjEEE10Policy1000EN6thrust24THRUST_300001_SM_1000_NS6detail15normal_iteratorINSD_10device_ptrI6float2EEEEPijS9_ij14isInsideCircleEEvT0_T1_T2_T3_T4_T6_,(.L_x_1031 - _ZN3cub18CUB_300001_SM_10006detail6reduce28DeviceReduceSingleTileKernelINS2_10policy_hubIjjN4cuda3std3__44plusIjEEE10Policy1000EN6thrust24THRUST_300001_SM_1000_NS6detail15normal_iteratorINSD_10device_ptrI6float2EEEEPijS9_ij14isInsideCircleEEvT0_T1_T2_T3_T4_T6_)
        .other          _ZN3cub18CUB_300001_SM_10006detail6reduce28DeviceReduceSingleTileKernelINS2_10policy_hubIjjN4cuda3std3__44plusIjEEE10Policy1000EN6thrust24THRUST_300001_SM_1000_NS6detail15normal_iteratorINSD_10device_ptrI6float2EEEEPijS9_ij14isInsideCircleEEvT0_T1_T2_T3_T4_T6_,@"STO_CUDA_ENTRY STV_DEFAULT"
_ZN3cub18CUB_300001_SM_10006detail6reduce28DeviceReduceSingleTileKernelINS2_10policy_hubIjjN4cuda3std3__44plusIjEEE10Policy1000EN6thrust24THRUST_300001_SM_1000_NS6detail15normal_iteratorINSD_10device_ptrI6float2EEEEPijS9_ij14isInsideCircleEEvT0_T1_T2_T3_T4_T6_:
.text._ZN3cub18CUB_300001_SM_10006detail6reduce28DeviceReduceSingleTileKernelINS2_10policy_hubIjjN4cuda3std3__44plusIjEEE10Policy1000EN6thrust24THRUST_300001_SM_1000_NS6detail15normal_iteratorINSD_10device_ptrI6float2EEEEPijS9_ij14isInsideCircleEEvT0_T1_T2_T3_T4_T6_:
[----:B------:R-:W-:Y:S01]  /*0000*/  LDC R1, c[0x0][0x37c] ;  /* 0x0000df00ff017b82 */ /* 0x000fe20000000800 */
[----:B------:R-:W0:Y:S01]  /*0010*/  LDCU UR4, c[0x0][0x390] ;  /* 0x00007200ff0477ac */ /* 0x000e220008000800 */
[----:B------:R-:W1:Y:S01]  /*0020*/  LDCU.64 UR6, c[0x0][0x358] ;  /* 0x00006b00ff0677ac */ /* 0x000e620008000a00 */
[----:B0-----:R-:W-:-:S09]  /*0030*/  UISETP.NE.AND UP0, UPT, UR4, URZ, UPT ;  /* 0x000000ff0400728c */ /* 0x001fd2000bf05270 */
        /* <DEDUP_REMOVED lines=8> */
.L_x_772:
[----:B------:R-:W-:Y:S01]  /*00c0*/  UISETP.GT.U32.AND UP0, UPT, UR4, 0xfff, UPT ;  /* 0x00000fff0400788c */ /* 0x000fe2000bf04070 */
[----:B------:R-:W-:Y:S08]  /*00d0*/  BSSY.RECONVERGENT B0, `(.L_x_773) ;  /* 0x000065b000007945 */ /* 0x000ff00003800200 */
[----:B------:R-:W-:Y:S05]  /*00e0*/  BRA.U UP0, `(.L_x_774) ;  /* 0x0000001d00a47547 */ /* 0x000fea000b800000 */
[----:B------:R-:W0:Y:S01]  /*00f0*/  S2R R6, SR_TID.X ;  /* 0x0000000000067919 */ /* 0x000e220000002100 */
[----:B------:R-:W-:Y:S01]  /*0100*/  BSSY.RECONVERGENT B1, `(.L_x_775) ;  /* 0x000001a000017945 */ /* 0x000fe20003800200 */
[----:B------:R-:W-:Y:S01]  /*0110*/  HFMA2 R8, -RZ, RZ, 0, 0 ;  /* 0x00000000ff087431 */ /* 0x000fe200000001ff */
        /* <DEDUP_REMOVED lines=14> */
[----:B------:R-:W-:Y:S05]  /*0200*/  CALL.REL.NOINC `($__internal_3_$__cuda_sm20_sqrt_rn_f32_slowpath) ;  /* 0x0000006400387944 */ /* 0x000fea0003c00000 */
[----:B------:R-:W-:Y:S05]  /*0210*/  BRA `(.L_x_779) ;  /* 0x0000000000107947 */ /* 0x000fea0003800000 */
.L_x_778:
[----:B------:R-:W-:Y:S01]  /*0220*/  FMUL.FTZ R21, R0, R5 ;  /* 0x0000000500157220 */ /* 0x000fe20000410000 */
[----:B------:R-:W-:-:S03]  /*0230*/  FMUL.FTZ R5, R5, 0.5 ;  /* 0x3f00000005057820 */ /* 0x000fc60000410000 */
[----:B------:R-:W-:-:S04]  /*0240*/  FFMA R0, -R21, R21, R0 ;  /* 0x0000001515007223 */ /* 0x000fc80000000100 */
[----:B------:R-:W-:-:S07]  /*0250*/  FFMA R21, R0, R5, R21 ;  /* 0x0000000500157223 */ /* 0x000fce0000000015 */
.L_x_779:
[----:B------:R-:W-:Y:S05]  /*0260*/  BSYNC.RECONVERGENT B2 ;  /* 0x0000000000027941 */ /* 0x000fea0003800200 */
.L_x_777:
[----:B------:R-:W-:Y:S01]  /*0270*/  FSETP.GEU.AND P0, PT, R21, 1, PT ;  /* 0x3f8000001500780b */ /* 0x000fe20003f0e000 */
[----:B------:R-:W-:-:S03]  /*0280*/  VIADD R5, R6, 0x100 ;  /* 0x0000010006057836 */ /* 0x000fc60000000000 */
[----:B------:R-:W-:-:S09]  /*0290*/  SEL R8, RZ, 0x1, P0 ;  /* 0x00000001ff087807 */ /* 0x000fd20000000000 */
.L_x_776:
[----:B------:R-:W-:Y:S05]  /*02a0*/  BSYNC.RECONVERGENT B1 ;  /* 0x0000000000017941 */ /* 0x000fea0003800200 */
.L_x_775:
[----:B------:R-:W0:Y:S01]  /*02b0*/  LDCU UR4, c[0x0][0x390] ;  /* 0x00007200ff0477ac */ /* 0x000e220008000800 */
[----:B------:R-:W-:Y:S01]  /*02c0*/  BSSY.RECONVERGENT B1, `(.L_x_780) ;  /* 0x000015a000017945 */ /* 0x000fe20003800200 */
[----:B0-----:R-:W-:-:S13]  /*02d0*/  ISETP.GE.U32.AND P0, PT, R5, UR4, PT ;  /* 0x0000000405007c0c */ /* 0x001fda000bf06070 */
[----:B------:R-:W-:Y:S05]  /*02e0*/  @P0 BRA `(.L_x_781) ;  /* 0x00000014005c0947 */ /* 0x000fea0003800000 */
[----:B------:R-:W-:Y:S01]  /*02f0*/  LOP3.LUT R4, RZ, R5, RZ, 0x33, !PT ;  /* 0x00000005ff047212 */ /* 0x000fe200078e33ff */
[----:B------:R-:W-:Y:S03]  /*0300*/  BSSY.RECONVERGENT B2, `(.L_x_782) ;  /* 0x00000b2000027945 */ /* 0x000fe60003800200 */
[----:B------:R-:W-:-:S04]  /*0310*/  IADD3 R4, PT, PT, R4, UR4, RZ ;  /* 0x0000000404047c10 */ /* 0x000fc8000fffe0ff */
[C---:B------:R-:W-:Y:S02]  /*0320*/  ISETP.GE.U32.AND P0, PT, R4.reuse, 0x700, PT ;  /* 0x000007000400780c */ /* 0x040fe40003f06070 */
[----:B------:R-:W-:-:S04]  /*0330*/  LEA.HI R7, R4, 0x1, RZ, 0x18 ;  /* 0x0000000104077811 */ /* 0x000fc800078fc0ff */
[----:B------:R-:W-:-:S07]  /*0340*/  LOP3.LUT R13, R7, 0x7, RZ, 0xc0, !PT ;  /* 0x00000007070d7812 */ /* 0x000fce00078ec0ff */
[----:B------:R-:W-:Y:S05]  /*0350*/  @!P0 BRA `(.L_x_783) ;  /* 0x0000000800b08947 */ /* 0x000fea0003800000 */
[----:B------:R-:W0:Y:S01]  /*0360*/  LDC.64 R2, c[0x0][0x380] ;  /* 0x0000e000ff027b82 */ /* 0x000e220000000a00 */
[----:B------:R-:W-:-:S05]  /*0370*/  LOP3.LUT R9, R7, 0x1fffff8, RZ, 0xc0, !PT ;  /* 0x01fffff807097812 */ /* 0x000fca00078ec0ff */
[----:B------:R-:W-:Y:S02]  /*0380*/  IMAD.MOV R9, RZ, RZ, -R9 ;  /* 0x000000ffff097224 */ /* 0x000fe400078e0a09 */
[----:B0-----:R-:W-:-:S03]  /*0390*/  IMAD.WIDE.U32 R2, R5, 0x8, R2 ;  /* 0x0000000805027825 */ /* 0x001fc600078e0002 */
[----:B------:R-:W-:-:S04]  /*03a0*/  IADD3 R2, P0, PT, R2, 0x2000, RZ ;  /* 0x0000200002027810 */ /* 0x000fc80007f1e0ff */
[----:B------:R-:W-:-:S09]  /*03b0*/  IADD3.X R3, PT, PT, RZ, R3, RZ, P0, !PT ;  /* 0x00000003ff037210 */ /* 0x000fd200007fe4ff */
.L_x_808:
        /* <DEDUP_REMOVED lines=10> */
[----:B------:R-:W-:Y:S05]  /*0460*/  CALL.REL.NOINC `($__internal_3_$__cuda_sm20_sqrt_rn_f32_slowpath) ;  /* 0x0000006000a07944 */ /* 0x000fea0003c00000 */
[----:B------:R-:W-:Y:S05]  /*0470*/  BRA `(.L_x_786) ;  /* 0x0000000000107947 */ /* 0x000fea0003800000 */
.L_x_785:
[----:B------:R-:W-:Y:S01]  /*0480*/  FMUL.FTZ R21, R12, R11 ;  /* 0x0000000b0c157220 */ /* 0x000fe20000410000 */
[----:B------:R-:W-:-:S03]  /*0490*/  FMUL.FTZ R10, R11, 0.5 ;  /* 0x3f0000000b0a7820 */ /* 0x000fc60000410000 */
[----:B------:R-:W-:-:S04]  /*04a0*/  FFMA R0, -R21, R21, R12 ;  /* 0x0000001515007223 */ /* 0x000fc8000000010c */
[----:B------:R-:W-:-:S07]  /*04b0*/  FFMA R21, R0, R10, R21 ;  /* 0x0000000a00157223 */ /* 0x000fce0000000015 */
.L_x_786:
[----:B------:R-:W-:Y:S05]  /*04c0*/  BSYNC.RECONVERGENT B3 ;  /* 0x0000000000037941 */ /* 0x000fea0003800200 */
.L_x_784:
[----:B------:R-:W2:Y:S01]  /*04d0*/  LDG.E.64 R10, desc[UR6][R2.64+-0x1800] ;  /* 0xffe80006020a7981 */ /* 0x000ea2000c1e1b00 */
[----:B------:R-:W-:Y:S01]  /*04e0*/  FSETP.GEU.AND P0, PT, R21, 1, PT ;  /* 0x3f8000001500780b */ /* 0x000fe20003f0e000 */
[----:B------:R-:W-:Y:S01]  /*04f0*/  BSSY.RECONVERGENT B3, `(.L_x_787) ;  /* 0x0000011000037945 */ /* 0x000fe20003800200 */
[----:B------:R-:W-:-:S11]  /*0500*/  IADD3 R12, PT, PT, R8, 0x1, RZ ;  /* 0x00000001080c7810 */ /* 0x000fd60007ffe0ff */
[----:B------:R-:W-:Y:S02]  /*0510*/  @P0 IMAD.MOV R12, RZ, RZ, R8 ;  /* 0x000000ffff0c0224 */ /* 0x000fe400078e0208 */
        /* <DEDUP_REMOVED lines=10> */
.L_x_788:
[----:B------:R-:W-:Y:S01]  /*05c0*/  FMUL.FTZ R21, R10, R11 ;  /* 0x0000000b0a157220 */ /* 0x000fe20000410000 */
[----:B------:R-:W-:-:S03]  /*05d0*/  FMUL.FTZ R8, R11, 0.5 ;  /* 0x3f0000000b087820 */ /* 0x000fc60000410000 */
[----:B------:R-:W-:-:S04]  /*05e0*/  FFMA R0, -R21, R21, R10 ;  /* 0x0000001515007223 */ /* 0x000fc8000000010a */
[----:B------:R-:W-:-:S07]  /*05f0*/  FFMA R21, R0, R8, R21 ;  /* 0x0000000800157223 */ /* 0x000fce0000000015 */
.L_x_789:
[----:B------:R-:W-:Y:S05]  /*0600*/  BSYNC.RECONVERGENT B3 ;  /* 0x0000000000037941 */ /* 0x000fea0003800200 */
.L_x_787:
        /* <DEDUP_REMOVED lines=15> */
.L_x_791:
[----:B------:R-:W-:Y:S01]  /*0700*/  FMUL.FTZ R21, R14, R11 ;  /* 0x0000000b0e157220 */ /* 0x000fe20000410000 */
[----:B------:R-:W-:-:S03]  /*0710*/  FMUL.FTZ R10, R11, 0.5 ;  /* 0x3f0000000b0a7820 */ /* 0x000fc60000410000 */
[----:B------:R-:W-:-:S04]  /*0720*/  FFMA R0, -R21, R21, R14 ;  /* 0x0000001515007223 */ /* 0x000fc8000000010e */
[----:B------:R-:W-:-:S07]  /*0730*/  FFMA R21, R0, R10, R21 ;  /* 0x0000000a00157223 */ /* 0x000fce0000000015 */
.L_x_792:
[----:B------:R-:W-:Y:S05]  /*0740*/  BSYNC.RECONVERGENT B3 ;  /* 0x0000000000037941 */ /* 0x000fea0003800200 */
.L_x_790:
        /* <DEDUP_REMOVED lines=15> */
.L_x_794:
[----:B------:R-:W-:Y:S01]  /*0840*/  FMUL.FTZ R21, R10, R11 ;  /* 0x0000000b0a157220 */ /* 0x000fe20000410000 */
[----:B------:R-:W-:-:S03]  /*0850*/  FMUL.FTZ R8, R11, 0.5 ;  /* 0x3f0000000b087820 */ /* 0x000fc60000410000 */
[----:B------:R-:W-:-:S04]  /*0860*/  FFMA R0, -R21, R21, R10 ;  /* 0x0000001515007223 */ /* 0x000fc8000000010a */
[----:B------:R-:W-:-:S07]  /*0870*/  FFMA R21, R0, R8, R21 ;  /* 0x0000000800157223 */ /* 0x000fce0000000015 */
.L_x_795:
[----:B------:R-:W-:Y:S05]  /*0880*/  BSYNC.RECONVERGENT B3 ;  /* 0x0000000000037941 */ /* 0x000fea0003800200 */
.L_x_793:
        /* <DEDUP_REMOVED lines=15> */
.L_x_797:
[----:B------:R-:W-:Y:S01]  /*0980*/  FMUL.FTZ R21, R14, R11 ;  /* 0x0000000b0e157220 */ /* 0x000fe20000410000 */
[----:B------:R-:W-:-:S03]  /*0990*/  FMUL.FTZ R10, R11, 0.5 ;  /* 0x3f0000000b0a7820 */ /* 0x000fc60000410000 */
[----:B------:R-:W-:-:S04]  /*09a0*/  FFMA R0, -R21, R21, R14 ;  /* 0x0000001515007223 */ /* 0x000fc8000000010e */
[----:B------:R-:W-:-:S07]  /*09b0*/  FFMA R21, R0, R10, R21 ;  /* 0x0000000a00157223 */ /* 0x000fce0000000015 */
.L_x_798:
[----:B------:R-:W-:Y:S05]  /*09c0*/  BSYNC.RECONVERGENT B3 ;  /* 0x0000000000037941 */ /* 0x000fea0003800200 */
.L_x_796:
        /* <DEDUP_REMOVED lines=15> */
.L_x_800:
[----:B------:R-:W-:Y:S01]  /*0ac0*/  FMUL.FTZ R21, R10, R11 ;  /* 0x0000000b0a157220 */ /* 0x000fe20000410000 */
[----:B------:R-:W-:-:S03]  /*0ad0*/  FMUL.FTZ R8, R11, 0.5 ;  /* 0x3f0000000b087820 */ /* 0x000fc60000410000 */
[----:B------:R-:W-:-:S04]  /*0ae0*/  FFMA R0, -R21, R21, R10 ;  /* 0x0000001515007223 */ /* 0x000fc8000000010a */
[----:B------:R-:W-:-:S07]  /*0af0*/  FFMA R21, R0, R8, R21 ;  /* 0x0000000800157223 */ /* 0x000fce0000000015 */
.L_x_801:
[----:B------:R-:W-:Y:S05]  /*0b00*/  BSYNC.RECONVERGENT B3 ;  /* 0x0000000000037941 */ /* 0x000fea0003800200 */
.L_x_799:
        /* <DEDUP_REMOVED lines=15> */
.L_x_803:
[----:B------:R-:W-:Y:S01]  /*0c00*/  FMUL.FTZ R21, R14, R11 ;  /* 0x0000000b0e157220 */ /* 0x000fe20000410000 */
[----:B------:R-:W-:-:S03]  /*0c10*/  FMUL.FTZ R10, R11, 0.5 ;  /* 0x3f0000000b0a7820 */ /* 0x000fc60000410000 */
[----:B------:R-:W-:-:S04]  /*0c20*/  FFMA R0, -R21, R21, R14 ;  /* 0x0000001515007223 */ /* 0x000fc8000000010e */
[----:B------:R-:W-:-:S07]  /*0c30*/  FFMA R21, R0, R10, R21 ;  /* 0x0000000a00157223 */ /* 0x000fce0000000015 */
.L_x_804:
[----:B------:R-:W-:Y:S05]  /*0c40*/  BSYNC.RECONVERGENT B3 ;  /* 0x0000000000037941 */ /* 0x000fea0003800200 */
.L_x_802:
        /* <DEDUP_REMOVED lines=15> */
.L_x_806:
[----:B------:R-:W-:Y:S01]  /*0d40*/  FMUL.FTZ R21, R10, R11 ;  /* 0x0000000b0a157220 */ /* 0x000fe20000410000 */
[----:B------:R-:W-:-:S03]  /*0d50*/  FMUL.FTZ R8, R11, 0.5 ;  /* 0x3f0000000b087820 */ /* 0x000fc60000410000 */
[----:B------:R-:W-:-:S04]  /*0d60*/  FFMA R0, -R21, R21, R10 ;  /* 0x0000001515007223 */ /* 0x000fc8000000010a */
[----:B------:R-:W-:-:S07]  /*0d70*/  FFMA R21, R0, R8, R21 ;  /* 0x0000000800157223 */ /* 0x000fce0000000015 */
.L_x_807:
[----:B------:R-:W-:Y:S05]  /*0d80*/  BSYNC.RECONVERGENT B3 ;  /* 0x0000000000037941 */ /* 0x000fea0003800200 */
.L_x_805:
        /* <DEDUP_REMOVED lines=9> */
.L_x_783:
[----:B------:R-:W-:Y:S05]  /*0e20*/  BSYNC.RECONVERGENT B2 ;  /* 0x0000000000027941 */ /* 0x000fea0003800200 */
.L_x_782:
[----:B------:R-:W-:-:S13]  /*0e30*/  ISETP.NE.AND P0, PT, R13, RZ, PT ;  /* 0x000000ff0d00720c */ /* 0x000fda0003f05270 */
[----:B------:R-:W-:Y:S05]  /*0e40*/  @!P0 BRA `(.L_x_781) ;  /* 0x0000000800848947 */ /* 0x000fea0003800000 */
[----:B------:R-:W-:Y:S01]  /*0e50*/  ISETP.GE.U32.AND P0, PT, R13, 0x4, PT ;  /* 0x000000040d00780c */ /* 0x000fe20003f06070 */
[----:B------:R-:W-:-:S12]  /*0e60*/  BSSY.RECONVERGENT B2, `(.L_x_809) ;  /* 0x0000055000027945 */ /* 0x000fd80003800200 */
[----:B------:R-:W-:Y:S05]  /*0e70*/  @!P0 BRA `(.L_x_810) ;  /* 0x00000004004c8947 */ /* 0x000fea0003800000 */
[----:B------:R-:W0:Y:S02]  /*0e80*/  LDC.64 R2, c[0x0][0x380] ;  /* 0x0000e000ff027b82 */ /* 0x000e240000000a00 */
[----:B0-----:R-:W-:-:S05]  /*0e90*/  IMAD.WIDE.U32 R2, R5, 0x8, R2 ;  /* 0x0000000805027825 */ /* 0x001fca00078e0002 */
        /* <DEDUP_REMOVED lines=10> */
[----:B------:R-:W-:Y:S05]  /*0f40*/  CALL.REL.NOINC `($__internal_3_$__cuda_sm20_sqrt_rn_f32_slowpath) ;  /* 0x0000005400e87944 */ /* 0x000fea0003c00000 */
[----:B------:R-:W-:Y:S05]  /*0f50*/  BRA `(.L_x_813) ;  /* 0x0000000000107947 */ /* 0x000fea0003800000 */
.L_x_812:
[----:B------:R-:W-:Y:S01]  /*0f60*/  FMUL.FTZ R21, R10, R9 ;  /* 0x000000090a157220 */ /* 0x000fe20000410000 */
[----:B------:R-:W-:-:S03]  /*0f70*/  FMUL.FTZ R9, R9, 0.5 ;  /* 0x3f00000009097820 */ /* 0x000fc60000410000 */
[----:B------:R-:W-:-:S04]  /*0f80*/  FFMA R0, -R21, R21, R10 ;  /* 0x0000001515007223 */ /* 0x000fc8000000010a */
[----:B------:R-:W-:-:S07]  /*0f90*/  FFMA R21, R0, R9, R21 ;  /* 0x0000000900157223 */ /* 0x000fce0000000015 */
.L_x_813:
[----:B------:R-:W-:Y:S05]  /*0fa0*/  BSYNC.RECONVERGENT B3 ;  /* 0x0000000000037941 */ /* 0x000fea0003800200 */
.L_x_811:
        /* <DEDUP_REMOVED lines=15> */
.L_x_815:
[----:B------:R-:W-:Y:S01]  /*10a0*/  FMUL.FTZ R21, R10, R11 ;  /* 0x0000000b0a157220 */ /* 0x000fe20000410000 */
[----:B------:R-:W-:-:S03]  /*10b0*/  FMUL.FTZ R8, R11, 0.5 ;  /* 0x3f0000000b087820 */ /* 0x000fc60000410000 */
[----:B------:R-:W-:-:S04]  /*10c0*/  FFMA R0, -R21, R21, R10 ;  /* 0x0000001515007223 */ /* 0x000fc8000000010a */
[----:B------:R-:W-:-:S07]  /*10d0*/  FFMA R21, R0, R8, R21 ;  /* 0x0000000800157223 */ /* 0x000fce0000000015 */
.L_x_816:
[----:B------:R-:W-:Y:S05]  /*10e0*/  BSYNC.RECONVERGENT B3 ;  /* 0x0000000000037941 */ /* 0x000fea0003800200 */
.L_x_814:
        /* <DEDUP_REMOVED lines=15> */
.L_x_818:
[----:B------:R-:W-:Y:S01]  /*11e0*/  FMUL.FTZ R21, R10, R11 ;  /* 0x0000000b0a157220 */ /* 0x000fe20000410000 */
[----:B------:R-:W-:-:S03]  /*11f0*/  FMUL.FTZ R9, R11, 0.5 ;  /* 0x3f0000000b097820 */ /* 0x000fc60000410000 */
[----:B------:R-:W-:-:S04]  /*1200*/  FFMA R0, -R21, R21, R10 ;  /* 0x0000001515007223 */ /* 0x000fc8000000010a */
[----:B------:R-:W-:-:S07]  /*1210*/  FFMA R21, R0, R9, R21 ;  /* 0x0000000900157223 */ /* 0x000fce0000000015 */
.L_x_819:
[----:B------:R-:W-:Y:S05]  /*1220*/  BSYNC.RECONVERGENT B3 ;  /* 0x0000000000037941 */ /* 0x000fea0003800200 */
.L_x_817:
[----:B------:R-:W2:Y:S01]  /*1230*/  LDG.E.64 R2, desc[UR6][R2.64+0x1800] ;  /* 0x0018000602027981 */ /* 0x000ea2000c1e1b00 */
[----:B------:R-:W-:Y:S01]  /*1240*/  FSETP.GEU.AND P0, PT, R21, 1, PT ;  /* 0x3f8000001500780b */ /* 0x000fe20003f0e000 */
[----:B------:R-:W-:Y:S01]  /*1250*/  BSSY.RECONVERGENT B3, `(.L_x_820) ;  /* 0x0000011000037945 */ /* 0x000fe20003800200 */
[----:B--2---:R-:W-:-:S04]  /*1260*/  FMUL R9, R3, R3 ;  /* 0x0000000303097220 */ /* 0x004fc80000400000 */
[----:B------:R-:W-:Y:S01]  /*1270*/  FFMA R10, R2, R2, R9 ;  /* 0x00000002020a7223 */ /* 0x000fe20000000009 */
[----:B------:R-:W-:-:S06]  /*1280*/  VIADD R9, R8, 0x1 ;  /* 0x0000000108097836 */ /* 0x000fcc0000000000 */
[----:B------:R-:W-:Y:S01]  /*1290*/  @P0 IADD3 R9, PT, PT, R8, RZ, RZ ;  /* 0x000000ff08090210 */ /* 0x000fe20007ffe0ff */
        /* <DEDUP_REMOVED lines=8> */
.L_x_821:
[----:B------:R-:W-:Y:S01]  /*1320*/  FMUL.FTZ R21, R10, R11 ;  /* 0x0000000b0a157220 */ /* 0x000fe20000410000 */
[----:B------:R-:W-:-:S03]  /*1330*/  FMUL.FTZ R2, R11, 0.5 ;  /* 0x3f0000000b027820 */ /* 0x000fc60000410000 */
[----:B------:R-:W-:-:S04]  /*1340*/  FFMA R0, -R21, R21, R10 ;  /* 0x0000001515007223 */ /* 0x000fc8000000010a */
[----:B------:R-:W-:-:S07]  /*1350*/  FFMA R21, R0, R2, R21 ;  /* 0x0000000200157223 */ /* 0x000fce0000000015 */
.L_x_822:
[----:B------:R-:W-:Y:S05]  /*1360*/  BSYNC.RECONVERGENT B3 ;  /* 0x0000000000037941 */ /* 0x000fea0003800200 */
.L_x_820:
[----:B------:R-:W-:Y:S01]  /*1370*/  FSETP.GEU.AND P0, PT, R21, 1, PT ;  /* 0x3f8000001500780b */ /* 0x000fe20003f0e000 */
[----:B------:R-:W-:Y:S01]  /*1380*/  VIADD R5, R5, 0x400 ;  /* 0x0000040005057836 */ /* 0x000fe20000000000 */
[----:B------:R-:W-:-:S11]  /*1390*/  IADD3 R8, PT, PT, R9, 0x1, RZ ;  /* 0x0000000109087810 */ /* 0x000fd60007ffe0ff */
[----:B------:R-:W-:-:S07]  /*13a0*/  @P0 IADD3 R8, PT, PT, R9, RZ, RZ ;  /* 0x000000ff09080210 */ /* 0x000fce0007ffe0ff */
.L_x_810:
[----:B------:R-:W-:Y:S05]  /*13b0*/  BSYNC.RECONVERGENT B2 ;  /* 0x0000000000027941 */ /* 0x000fea0003800200 */
.L_x_809:
[----:B------:R-:W-:-:S13]  /*13c0*/  LOP3.LUT P0, R7, R7, 0x3, RZ, 0xc0, !PT ;  /* 0x0000000307077812 */ /* 0x000fda000780c0ff */
[----:B------:R-:W-:Y:S05]  /*13d0*/  @!P0 BRA `(.L_x_781) ;  /* 0x0000000400208947 */ /* 0x000fea0003800000 */
[----:B------:R-:W-:Y:S01]  /*13e0*/  ISETP.NE.AND P0, PT, R7, 0x1, PT ;  /* 0x000000010700780c */ /* 0x000fe20003f05270 */
        /* <DEDUP_REMOVED lines=16> */
.L_x_826:
[----:B------:R-:W-:Y:S01]  /*14f0*/  FMUL.FTZ R21, R10, R7 ;  /* 0x000000070a157220 */ /* 0x000fe20000410000 */
[----:B------:R-:W-:-:S03]  /*1500*/  FMUL.FTZ R7, R7, 0.5 ;  /* 0x3f00000007077820 */ /* 0x000fc60000410000 */
[----:B------:R-:W-:-:S04]  /*1510*/  FFMA R0, -R21, R21, R10 ;  /* 0x0000001515007223 */ /* 0x000fc8000000010a */
[----:B------:R-:W-:-:S07]  /*1520*/  FFMA R21, R0, R7, R21 ;  /* 0x0000000700157223 */ /* 0x000fce0000000015 */
.L_x_827:
[----:B------:R-:W-:Y:S05]  /*1530*/  BSYNC.RECONVERGENT B3 ;  /* 0x0000000000037941 */ /* 0x000fea0003800200 */
.L_x_825:
[----:B------:R-:W2:Y:S01]  /*1540*/  LDG.E.64 R2, desc[UR6][R2.64+0x800] ;  /* 0x0008000602027981 */ /* 0x000ea2000c1e1b00 */
[----:B------:R-:W-:Y:S01]  /*1550*/  FSETP.GEU.AND P0, PT, R21, 1, PT ;  /* 0x3f8000001500780b */ /* 0x000fe20003f0e000 */
[----:B------:R-:W-:Y:S01]  /*1560*/  BSSY.RECONVERGENT B3, `(.L_x_828) ;  /* 0x0000011000037945 */ /* 0x000fe20003800200 */
[----:B--2---:R-:W-:-:S04]  /*1570*/  FMUL R7, R3, R3 ;  /* 0x0000000303077220 */ /* 0x004fc80000400000 */
[----:B------:R-:W-:Y:S01]  /*1580*/  FFMA R10, R2, R2, R7 ;  /* 0x00000002020a7223 */ /* 0x000fe20000000007 */
[----:B------:R-:W-:-:S06]  /*1590*/  IADD3 R7, PT, PT, R8, 0x1, RZ ;  /* 0x0000000108077810 */ /* 0x000fcc0007ffe0ff */
[----:B------:R-:W-:Y:S02]  /*15a0*/  @P0 IMAD.MOV R7, RZ, RZ, R8 ;  /* 0x000000ffff070224 */ /* 0x000fe400078e0208 */
        /* <DEDUP_REMOVED lines=8> */
.L_x_829:
[----:B------:R-:W-:Y:S01]  /*1630*/  FMUL.FTZ R21, R10, R9 ;  /* 0x000000090a157220 */ /* 0x000fe20000410000 */
[----:B------:R-:W-:-:S03]  /*1640*/  FMUL.FTZ R2, R9, 0.5 ;  /* 0x3f00000009027820 */ /* 0x000fc60000410000 */
[----:B------:R-:W-:-:S04]  /*1650*/  FFMA R0, -R21, R21, R10 ;  /* 0x0000001515007223 */ /* 0x000fc8000000010a */
[----:B------:R-:W-:-:S07]  /*1660*/  FFMA R21, R0, R2, R21 ;  /* 0x0000000200157223 */ /* 0x000fce0000000015 */
.L_x_830:
[----:B------:R-:W-:Y:S05]  /*1670*/  BSYNC.RECONVERGENT B3 ;  /* 0x0000000000037941 */ /* 0x000fea0003800200 */
.L_x_828:
[----:B------:R-:W-:Y:S01]  /*1680*/  FSETP.GEU.AND P0, PT, R21, 1, PT ;  /* 0x3f8000001500780b */ /* 0x000fe20003f0e000 */
[----:B------:R-:W-:Y:S01]  /*1690*/  VIADD R8, R7, 0x1 ;  /* 0x0000000107087836 */ /* 0x000fe20000000000 */
[----:B------:R-:W-:-:S11]  /*16a0*/  IADD3 R5, PT, PT, R5, 0x200, RZ ;  /* 0x0000020005057810 */ /* 0x000fd60007ffe0ff */
[----:B------:R-:W-:-:S07]  /*16b0*/  @P0 IMAD.MOV R8, RZ, RZ, R7 ;  /* 0x000000ffff080224 */ /* 0x000fce00078e0207 */
.L_x_824:
[----:B------:R-:W-:Y:S05]  /*16c0*/  BSYNC.RECONVERGENT B2 ;  /* 0x0000000000027941 */ /* 0x000fea0003800200 */
.L_x_823:
[----:B------:R-:W-:-:S13]  /*16d0*/  LOP3.LUT P0, RZ, R4, 0x100, RZ, 0xc0, !PT ;  /* 0x0000010004ff7812 */ /* 0x000fda000780c0ff */
        /* <DEDUP_REMOVED lines=15> */
.L_x_832:
[----:B------:R-:W-:Y:S01]  /*17d0*/  FMUL.FTZ R21, R4, R5 ;  /* 0x0000000504157220 */ /* 0x000fe20000410000 */
[----:B------:R-:W-:-:S03]  /*17e0*/  FMUL.FTZ R2, R5, 0.5 ;  /* 0x3f00000005027820 */ /* 0x000fc60000410000 */
[----:B------:R-:W-:-:S04]  /*17f0*/  FFMA R0, -R21, R21, R4 ;  /* 0x0000001515007223 */ /* 0x000fc80000000104 */
[----:B------:R-:W-:-:S07]  /*1800*/  FFMA R21, R0, R2, R21 ;  /* 0x0000000200157223 */ /* 0x000fce0000000015 */
.L_x_833:
[----:B------:R-:W-:Y:S05]  /*1810*/  BSYNC.RECONVERGENT B2 ;  /* 0x0000000000027941 */ /* 0x000fea0003800200 */
.L_x_831:
[----:B------:R-:W-:Y:S02]  /*1820*/  FSETP.GEU.AND P0, PT, R21, 1, PT ;  /* 0x3f8000001500780b */ /* 0x000fe40003f0e000 */
[----:B------:R-:W-:-:S11]  /*1830*/  IADD3 R0, PT, PT, R8, 0x1, RZ ;  /* 0x0000000108007810 */ /* 0x000fd60007ffe0ff */
[----:B------:R-:W-:-:S05]  /*1840*/  @P0 IMAD.MOV R0, RZ, RZ, R8 ;  /* 0x000000ffff000224 */ /* 0x000fca00078e0208 */
[----:B------:R-:W-:-:S07]  /*1850*/  MOV R8, R0 ;  /* 0x0000000000087202 */ /* 0x000fce0000000f00 */
.L_x_781:
[----:B------:R-:W-:Y:S05]  /*1860*/  BSYNC.RECONVERGENT B1 ;  /* 0x0000000000017941 */ /* 0x000fea0003800200 */
.L_x_780:
[----:B------:R-:W0:Y:S02]  /*1870*/  LDC R0, c[0x0][0x390] ;  /* 0x0000e400ff007b82 */ /* 0x000e240000000800 */
[----:B0-----:R-:W-:-:S13]  /*1880*/  ISETP.GE.U32.AND P0, PT, R0, 0x100, PT ;  /* 0x000001000000780c */ /* 0x001fda0003f06070 */
[----:B------:R-:W-:Y:S05]  /*1890*/  @!P0 BRA `(.L_x_834) ;  /* 0x0000000000ac8947 */ /* 0x000fea0003800000 */
        /* <DEDUP_REMOVED lines=35> */
[----:B--2---:R-:W-:Y:S04]  /*1ad0*/  LDS R0, [UR4+0xc] ;  /* 0x00000c04ff007984 */ /* 0x004fe80008000800 */
[----:B------:R-:W0:Y:S04]  /*1ae0*/  LDS.128 R4, [UR4+0x10] ;  /* 0x00001004ff047984 */ /* 0x000e280008000c00 */
[----:B------:R-:W1:Y:S01]  /*1af0*/  LDS.64 R8, [UR4+0x20] ;  /* 0x00002004ff087984 */ /* 0x000e620008000a00 */
[----:B0-----:R-:W-:-:S04]  /*1b00*/  IADD3 R0, PT, PT, R4, R0, R3 ;  /* 0x0000000004007210 */ /* 0x001fc80007ffe003 */
[----:B------:R-:W-:-:S04]  /*1b10*/  IADD3 R0, PT, PT, R6, R0, R5 ;  /* 0x0000000006007210 */ /* 0x000fc80007ffe005 */
[----:B-1----:R-:W-:-:S05]  /*1b20*/  IADD3 R0, PT, PT, R8, R0, R7 ;  /* 0x0000000008007210 */ /* 0x002fca0007ffe007 */
[----:B------:R-:W-:Y:S01]  /*1b30*/  IMAD.IADD R3, R0, 0x1, R9 ;  /* 0x0000000100037824 */ /* 0x000fe200078e0209 */
[----:B------:R-:W-:Y:S06]  /*1b40*/  BRA `(.L_x_835) ;  /* 0x0000004800cc7947 */ /* 0x000fec0003800000 */
.L_x_834:
[----:B------:R-:W-:Y:S01]  /*1b50*/  LOP3.LUT R2, R6, 0x3e0, RZ, 0xc0, !PT ;  /* 0x000003e006027812 */ /* 0x000fe200078ec0ff */
[----:B------:R-:W0:Y:S03]  /*1b60*/  S2R R12, SR_LANEID ;  /* 0x00000000000c7919 */ /* 0x000e260000000000 */
        /* <DEDUP_REMOVED lines=46> */
[----:B------:R-:W0:Y:S04]  /*1e50*/  LDS R2, [UR4+0xc] ;  /* 0x00000c04ff027984 */ /* 0x000e280008000800 */
[----:B------:R-:W2:Y:S04]  /*1e60*/  LDS.128 R4, [UR4+0x10] ;  /* 0x00001004ff047984 */ /* 0x000ea80008000c00 */
[----:B------:R-:W3:Y:S01]  /*1e70*/  LDS.64 R8, [UR4+0x20] ;  /* 0x00002004ff087984 */ /* 0x000ee20008000a00 */
[----:B0-----:R-:W-:Y:S02]  /*1e80*/  SEL R2, R2, RZ, P1 ;  /* 0x000000ff02027207 */ /* 0x001fe40000800000 */
[----:B------:R-:W-:-:S02]  /*1e90*/  ISETP.GT.U32.AND P1, PT, R0, 0x60, PT ;  /* 0x000000600000780c */ /* 0x000fc40003f24070 */
[----:B--2---:R-:W-:Y:S02]  /*1ea0*/  SEL R4, R4, RZ, P2 ;  /* 0x000000ff04047207 */ /* 0x004fe40001000000 */
[----:B------:R-:W-:Y:S02]  /*1eb0*/  ISETP.GT.U32.AND P2, PT, R0, 0x80, PT ;  /* 0x000000800000780c */ /* 0x000fe40003f44070 */
[----:B------:R-:W-:Y:S02]  /*1ec0*/  SEL R5, R5, RZ, P1 ;  /* 0x000000ff05057207 */ /* 0x000fe40000800000 */
[----:B------:R-:W-:Y:S02]  /*1ed0*/  IADD3 R2, PT, PT, R4, R2, R3 ;  /* 0x0000000204027210 */ /* 0x000fe40007ffe003 */
[----:B------:R-:W-:Y:S02]  /*1ee0*/  SEL R6, R6, RZ, P2 ;  /* 0x000000ff06067207 */ /* 0x000fe40001000000 */
[----:B------:R-:W-:-:S02]  /*1ef0*/  ISETP.GT.U32.AND P1, PT, R0, 0xc0, PT ;  /* 0x000000c00000780c */ /* 0x000fc40003f24070 */
[----:B------:R-:W-:Y:S02]  /*1f00*/  ISETP.GT.U32.AND P2, PT, R0, 0xe0, PT ;  /* 0x000000e00000780c */ /* 0x000fe40003f44070 */
[----:B------:R-:W-:Y:S02]  /*1f10*/  SEL R7, R7, RZ, P3 ;  /* 0x000000ff07077207 */ /* 0x000fe40001800000 */
[----:B------:R-:W-:Y:S02]  /*1f20*/  IADD3 R2, PT, PT, R6, R2, R5 ;  /* 0x0000000206027210 */ /* 0x000fe40007ffe005 */
[----:B---3--:R-:W-:Y:S02]  /*1f30*/  SEL R8, R8, RZ, P1 ;  /* 0x000000ff08087207 */ /* 0x008fe40000800000 */
[----:B------:R-:W-:Y:S02]  /*1f40*/  SEL R9, R9, RZ, P2 ;  /* 0x000000ff09097207 */ /* 0x000fe40001000000 */
[----:B------:R-:W-:-:S04]  /*1f50*/  IADD3 R2, PT, PT, R8, R2, R7 ;  /* 0x0000000208027210 */ /* 0x000fc80007ffe007 */
[----:B-1----:R-:W-:Y:S01]  /*1f60*/  IADD3 R3, PT, PT, R2, R9, RZ ;  /* 0x0000000902037210 */ /* 0x002fe20007ffe0ff */
[----:B------:R-:W-:Y:S06]  /*1f70*/  BRA `(.L_x_835) ;  /* 0x0000004400c07947 */ /* 0x000fec0003800000 */
.L_x_774:
        /* <DEDUP_REMOVED lines=12> */
[----:B------:R-:W-:Y:S05]  /*2040*/  CALL.REL.NOINC `($__internal_3_$__cuda_sm20_sqrt_rn_f32_slowpath) ;  /* 0x0000004400a87944 */ /* 0x000fea0003c00000 */
[----:B------:R-:W-:Y:S05]  /*2050*/  BRA `(.L_x_838) ;  /* 0x0000000000107947 */ /* 0x000fea0003800000 */
.L_x_837:
[----:B------:R-:W-:Y:S01]  /*2060*/  FMUL.FTZ R21, R0, R5 ;  /* 0x0000000500157220 */ /* 0x000fe20000410000 */
[----:B------:R-:W-:-:S03]  /*2070*/  FMUL.FTZ R5, R5, 0.5 ;  /* 0x3f00000005057820 */ /* 0x000fc60000410000 */
[----:B------:R-:W-:-:S04]  /*2080*/  FFMA R0, -R21, R21, R0 ;  /* 0x0000001515007223 */ /* 0x000fc80000000100 */
[----:B------:R-:W-:-:S07]  /*2090*/  FFMA R21, R0, R5, R21 ;  /* 0x0000000500157223 */ /* 0x000fce0000000015 */
.L_x_838:
[----:B------:R-:W-:Y:S05]  /*20a0*/  BSYNC.RECONVERGENT B1 ;  /* 0x0000000000017941 */ /* 0x000fea0003800200 */
.L_x_836:
        /* <DEDUP_REMOVED lines=11> */
[----:B------:R-:W-:Y:S05]  /*2160*/  CALL.REL.NOINC `($__internal_3_$__cuda_sm20_sqrt_rn_f32_slowpath) ;  /* 0x0000004400607944 */ /* 0x000fea0003c00000 */
[----:B------:R-:W-:Y:S05]  /*2170*/  BRA `(.L_x_841) ;  /* 0x0000000000107947 */ /* 0x000fea0003800000 */
.L_x_840:
[----:B------:R-:W-:Y:S01]  /*2180*/  FMUL.FTZ R21, R0, R5 ;  /* 0x0000000500157220 */ /* 0x000fe20000410000 */
[----:B------:R-:W-:-:S03]  /*2190*/  FMUL.FTZ R5, R5, 0.5 ;  /* 0x3f00000005057820 */ /* 0x000fc60000410000 */
[----:B------:R-:W-:-:S04]  /*21a0*/  FFMA R0, -R21, R21, R0 ;  /* 0x0000001515007223 */ /* 0x000fc80000000100 */
[----:B------:R-:W-:-:S07]  /*21b0*/  FFMA R21, R0, R5, R21 ;  /* 0x0000000500157223 */ /* 0x000fce0000000015 */
.L_x_841:
[----:B------:R-:W-:Y:S05]  /*21c0*/  BSYNC.RECONVERGENT B1 ;  /* 0x0000000000017941 */ /* 0x000fea0003800200 */
.L_x_839:
        /* <DEDUP_REMOVED lines=11> */
[----:B------:R-:W-:Y:S05]  /*2280*/  CALL.REL.NOINC `($__internal_3_$__cuda_sm20_sqrt_rn_f32_slowpath) ;  /* 0x0000004400187944 */ /* 0x000fea0003c00000 */
[----:B------:R-:W-:Y:S05]  /*2290*/  BRA `(.L_x_844) ;  /* 0x0000000000107947 */ /* 0x000fea0003800000 */
.L_x_843:
[----:B------:R-:W-:Y:S01]  /*22a0*/  FMUL.FTZ R21, R0, R7 ;  /* 0x0000000700157220 */ /* 0x000fe20000410000 */
[----:B------:R-:W-:-:S03]  /*22b0*/  FMUL.FTZ R7, R7, 0.5 ;  /* 0x3f00000007077820 */ /* 0x000fc60000410000 */
[----:B------:R-:W-:-:S04]  /*22c0*/  FFMA R0, -R21, R21, R0 ;  /* 0x0000001515007223 */ /* 0x000fc80000000100 */
[----:B------:R-:W-:-:S07]  /*22d0*/  FFMA R21, R0, R7, R21 ;  /* 0x0000000700157223 */ /* 0x000fce0000000015 */
.L_x_844:
[----:B------:R-:W-:Y:S05]  /*22e0*/  BSYNC.RECONVERGENT B1 ;  /* 0x0000000000017941 */ /* 0x000fea0003800200 */
.L_x_842:
        /* <DEDUP_REMOVED lines=13> */
.L_x_846:
[----:B------:R-:W-:Y:S01]  /*23c0*/  FMUL.FTZ R21, R0, R7 ;  /* 0x0000000700157220 */ /* 0x000fe20000410000 */
[----:B------:R-:W-:-:S03]  /*23d0*/  FMUL.FTZ R7, R7, 0.5 ;  /* 0x3f00000007077820 */ /* 0x000fc60000410000 */
[----:B------:R-:W-:-:S04]  /*23e0*/  FFMA R0, -R21, R21, R0 ;  /* 0x0000001515007223 */ /* 0x000fc80000000100 */
[----:B------:R-:W-:-:S07]  /*23f0*/  FFMA R21, R0, R7, R21 ;  /* 0x0000000700157223 */ /* 0x000fce0000000015 */
.L_x_847:
[----:B------:R-:W-:Y:S05]  /*2400*/  BSYNC.RECONVERGENT B1 ;  /* 0x0000000000017941 */ /* 0x000fea0003800200 */
.L_x_845:
        /* <DEDUP_REMOVED lines=13> */
.L_x_849:
[----:B------:R-:W-:Y:S01]  /*24e0*/  FMUL.FTZ R21, R0, R7 ;  /* 0x0000000700157220 */ /* 0x000fe20000410000 */
[----:B------:R-:W-:-:S03]  /*24f0*/  FMUL.FTZ R7, R7, 0.5 ;  /* 0x3f00000007077820 */ /* 0x000fc60000410000 */
[----:B------:R-:W-:-:S04]  /*2500*/  FFMA R0, -R21, R21, R0 ;  /* 0x0000001515007223 */ /* 0x000fc80000000100 */
[----:B------:R-:W-:-:S07]  /*2510*/  FFMA R21, R0, R7, R21 ;  /* 0x0000000700157223 */ /* 0x000fce0000000015 */
.L_x_850:
[----:B------:R-:W-:Y:S05]  /*2520*/  BSYNC.RECONVERGENT B1 ;  /* 0x0000000000017941 */ /* 0x000fea0003800200 */
.L_x_848:
        /* <DEDUP_REMOVED lines=13> */
.L_x_852:
[----:B------:R-:W-:Y:S01]  /*2600*/  FMUL.FTZ R21, R0, R7 ;  /* 0x0000000700157220 */ /* 0x000fe20000410000 */
[----:B------:R-:W-:-:S03]  /*2610*/  FMUL.FTZ R7, R7, 0.5 ;  /* 0x3f00000007077820 */ /* 0x000fc60000410000 */
[----:B------:R-:W-:-:S04]  /*2620*/  FFMA R0, -R21, R21, R0 ;  /* 0x0000001515007223 */ /* 0x000fc80000000100 */
[----:B------:R-:W-:-:S07]  /*2630*/  FFMA R21, R0, R7, R21 ;  /* 0x0000000700157223 */ /* 0x000fce0000000015 */
.L_x_853:
[----:B------:R-:W-:Y:S05]  /*2640*/  BSYNC.RECONVERGENT B1 ;  /* 0x0000000000017941 */ /* 0x000fea0003800200 */
.L_x_851:
        /* <DEDUP_REMOVED lines=13> */
.L_x_855:
[----:B------:R-:W-:Y:S01]  /*2720*/  FMUL.FTZ R21, R0, R7 ;  /* 0x0000000700157220 */ /* 0x000fe20000410000 */
[----:B------:R-:W-:-:S03]  /*2730*/  FMUL.FTZ R7, R7, 0.5 ;  /* 0x3f00000007077820 */ /* 0x000fc60000410000 */
[----:B------:R-:W-:-:S04]  /*2740*/  FFMA R0, -R21, R21, R0 ;  /* 0x0000001515007223 */ /* 0x000fc80000000100 */
[----:B------:R-:W-:-:S07]  /*2750*/  FFMA R21, R0, R7, R21 ;  /* 0x0000000700157223 */ /* 0x000fce0000000015 */
.L_x_856:
[----:B------:R-:W-:Y:S05]  /*2760*/  BSYNC.RECONVERGENT B1 ;  /* 0x0000000000017941 */ /* 0x000fea0003800200 */
.L_x_854:
        /* <DEDUP_REMOVED lines=13> */
.L_x_858:
[----:B------:R-:W-:Y:S01]  /*2840*/  FMUL.FTZ R21, R0, R7 ;  /* 0x0000000700157220 */ /* 0x000fe20000410000 */
[----:B------:R-:W-:-:S03]  /*2850*/  FMUL.FTZ R7, R7, 0.5 ;  /* 0x3f00000007077820 */ /* 0x000fc60000410000 */
[----:B------:R-:W-:-:S04]  /*2860*/  FFMA R0, -R21, R21, R0 ;  /* 0x0000001515007223 */ /* 0x000fc80000000100 */
[----:B------:R-:W-:-:S07]  /*2870*/  FFMA R21, R0, R7, R21 ;  /* 0x0000000700157223 */ /* 0x000fce0000000015 */
.L_x_859:
[----:B------:R-:W-:Y:S05]  /*2880*/  BSYNC.RECONVERGENT B1 ;  /* 0x0000000000017941 */ /* 0x000fea0003800200 */
.L_x_857:
        /* <DEDUP_REMOVED lines=13> */
.L_x_861:
[----:B------:R-:W-:Y:S01]  /*2960*/  FMUL.FTZ R21, R0, R7 ;  /* 0x0000000700157220 */ /* 0x000fe20000410000 */
[----:B------:R-:W-:-:S03]  /*2970*/  FMUL.FTZ R7, R7, 0.5 ;  /* 0x3f00000007077820 */ /* 0x000fc60000410000 */
[----:B------:R-:W-:-:S04]  /*2980*/  FFMA R0, -R21, R21, R0 ;  /* 0x0000001515007223 */ /* 0x000fc80000000100 */
[----:B------:R-:W-:-:S07]  /*2990*/  FFMA R21, R0, R7, R21 ;  /* 0x0000000700157223 */ /* 0x000fce0000000015 */
.L_x_862:
[----:B------:R-:W-:Y:S05]  /*29a0*/  BSYNC.RECONVERGENT B1 ;  /* 0x0000000000017941 */ /* 0x000fea0003800200 */
.L_x_860:
        /* <DEDUP_REMOVED lines=13> */
.L_x_864:
[----:B------:R-:W-:Y:S01]  /*2a80*/  FMUL.FTZ R21, R0, R7 ;  /* 0x0000000700157220 */ /* 0x000fe20000410000 */
[----:B------:R-:W-:-:S03]  /*2a90*/  FMUL.FTZ R7, R7, 0.5 ;  /* 0x3f00000007077820 */ /* 0x000fc60000410000 */
[----:B------:R-:W-:-:S04]  /*2aa0*/  FFMA R0, -R21, R21, R0 ;  /* 0x0000001515007223 */ /* 0x000fc80000000100 */
[----:B------:R-:W-:-:S07]  /*2ab0*/  FFMA R21, R0, R7, R21 ;  /* 0x0000000700157223 */ /* 0x000fce0000000015 */
.L_x_865:
[----:B------:R-:W-:Y:S05]  /*2ac0*/  BSYNC.RECONVERGENT B1 ;  /* 0x0000000000017941 */ /* 0x000fea0003800200 */
.L_x_863:
        /* <DEDUP_REMOVED lines=13> */
.L_x_867:
[----:B------:R-:W-:Y:S01]  /*2ba0*/  FMUL.FTZ R21, R0, R7 ;  /* 0x0000000700157220 */ /* 0x000fe20000410000 */
[----:B------:R-:W-:-:S03]  /*2bb0*/  FMUL.FTZ R7, R7, 0.5 ;  /* 0x3f00000007077820 */ /* 0x000fc60000410000 */
[----:B------:R-:W-:-:S04]  /*2bc0*/  FFMA R0, -R21, R21, R0 ;  /* 0x0000001515007223 */ /* 0x000fc80000000100 */
[----:B------:R-:W-:-:S07]  /*2bd0*/  FFMA R21, R0, R7, R21 ;  /* 0x0000000700157223 */ /* 0x000fce0000000015 */
.L_x_868:
[----:B------:R-:W-:Y:S05]  /*2be0*/  BSYNC.RECONVERGENT B1 ;  /* 0x0000000000017941 */ /* 0x000fea0003800200 */
.L_x_866:
        /* <DEDUP_REMOVED lines=12> */
.L_x_870:
[----:B------:R-:W-:Y:S01]  /*2cb0*/  FMUL.FTZ R21, R0, R7 ;  /* 0x0000000700157220 */ /* 0x000fe20000410000 */
[----:B------:R-:W-:-:S03]  /*2cc0*/  FMUL.FTZ R7, R7, 0.5 ;  /* 0x3f00000007077820 */ /* 0x000fc60000410000 */
[----:B------:R-:W-:-:S04]  /*2cd0*/  FFMA R0, -R21, R21, R0 ;  /* 0x0000001515007223 */ /* 0x000fc80000000100 */
[----:B------:R-:W-:-:S07]  /*2ce0*/  FFMA R21, R0, R7, R21 ;  /* 0x0000000700157223 */ /* 0x000fce0000000015 */
.L_x_871:
[----:B------:R-:W-:Y:S05]  /*2cf0*/  BSYNC.RECONVERGENT B1 ;  /* 0x0000000000017941 */ /* 0x000fea0003800200 */
.L_x_869:
        /* <DEDUP_REMOVED lines=12> */
.L_x_873:
[----:B------:R-:W-:Y:S01]  /*2dc0*/  FMUL.FTZ R21, R0, R7 ;  /* 0x0000000700157220 */ /* 0x000fe20000410000 */
[----:B------:R-:W-:-:S03]  /*2dd0*/  FMUL.FTZ R7, R7, 0.5 ;  /* 0x3f00000007077820 */ /* 0x000fc60000410000 */
[----:B------:R-:W-:-:S04]  /*2de0*/  FFMA R0, -R21, R21, R0 ;  /* 0x0000001515007223 */ /* 0x000fc80000000100 */
[----:B------:R-:W-:-:S07]  /*2df0*/  FFMA R21, R0, R7, R21 ;  /* 0x0000000700157223 */ /* 0x000fce0000000015 */
.L_x_874:
[----:B------:R-:W-:Y:S05]  /*2e00*/  BSYNC.RECONVERGENT B1 ;  /* 0x0000000000017941 */ /* 0x000fea0003800200 */
.L_x_872:
        /* <DEDUP_REMOVED lines=12> */
.L_x_876:
[----:B------:R-:W-:Y:S01]  /*2ed0*/  FMUL.FTZ R21, R0, R7 ;  /* 0x0000000700157220 */ /* 0x000fe20000410000 */
[----:B------:R-:W-:-:S03]  /*2ee0*/  FMUL.FTZ R7, R7, 0.5 ;  /* 0x3f00000007077820 */ /* 0x000fc60000410000 */
[----:B------:R-:W-:-:S04]  /*2ef0*/  FFMA R0, -R21, R21, R0 ;  /* 0x0000001515007223 */ /* 0x000fc80000000100 */
[----:B------:R-:W-:-:S07]  /*2f00*/  FFMA R21, R0, R7, R21 ;  /* 0x0000000700157223 */ /* 0x000fce0000000015 */
.L_x_877:
[----:B------:R-:W-:Y:S05]  /*2f10*/  BSYNC.RECONVERGENT B1 ;  /* 0x0000000000017941 */ /* 0x000fea0003800200 */
.L_x_875:
        /* <DEDUP_REMOVED lines=12> */
.L_x_879:
[----:B------:R-:W-:Y:S01]  /*2fe0*/  FMUL.FTZ R21, R0, R7 ;  /* 0x0000000700157220 */ /* 0x000fe20000410000 */
[----:B------:R-:W-:-:S03]  /*2ff0*/  FMUL.FTZ R7, R7, 0.5 ;  /* 0x3f00000007077820 */ /* 0x000fc60000410000 */
[----:B------:R-:W-:-:S04]  /*3000*/  FFMA R0, -R21, R21, R0 ;  /* 0x0000001515007223 */ /* 0x000fc80000000100 */
[----:B------:R-:W-:-:S07]  /*3010*/  FFMA R21, R0, R7, R21 ;  /* 0x0000000700157223 */ /* 0x000fce0000000015 */
.L_x_880:
[----:B------:R-:W-:Y:S05]  /*3020*/  BSYNC.RECONVERGENT B1 ;  /* 0x0000000000017941 */ /* 0x000fea0003800200 */
.L_x_878:
        /* <DEDUP_REMOVED lines=11> */
[----:B------:R-:W-:Y:S05]  /*30e0*/  CALL.REL.NOINC `($__internal_3_$__cuda_sm20_sqrt_rn_f32_slowpath) ;  /* 0x0000003400807944 */ /* 0x000fea0003c00000 */
[----:B------:R-:W-:Y:S05]  /*30f0*/  BSYNC.RECONVERGENT B2 ;  /* 0x0000000000027941 */ /* 0x000fea0003800200 */
.L_x_883:
[----:B------:R-:W-:Y:S05]  /*3100*/  BRA `(.L_x_884) ;  /* 0x0000000000107947 */ /* 0x000fea0003800000 */
.L_x_882:
[----:B------:R-:W-:Y:S01]  /*3110*/  FMUL.FTZ R21, R0, R7 ;  /* 0x0000000700157220 */ /* 0x000fe20000410000 */
[----:B------:R-:W-:-:S03]  /*3120*/  FMUL.FTZ R7, R7, 0.5 ;  /* 0x3f00000007077820 */ /* 0x000fc60000410000 */
[----:B------:R-:W-:-:S04]  /*3130*/  FFMA R0, -R21, R21, R0 ;  /* 0x0000001515007223 */ /* 0x000fc80000000100 */
[----:B------:R-:W-:-:S07]  /*3140*/  FFMA R21, R0, R7, R21 ;  /* 0x0000000700157223 */ /* 0x000fce0000000015 */
.L_x_884:
[----:B------:R-:W-:Y:S05]  /*3150*/  BSYNC.RECONVERGENT B1 ;  /* 0x0000000000017941 */ /* 0x000fea0003800200 */
.L_x_881:
[----:B------:R-:W-:Y:S01]  /*3160*/  P2R R3, PR, RZ, 0x20 ;  /* 0x00000020ff037803 */ /* 0x000fe20000000000 */
[----:B------:R-:W-:Y:S01]  /*3170*/  IMAD.MOV.U32 R10, RZ, RZ, 0x2 ;  /* 0x00000002ff0a7424 */ /* 0x000fe200078e00ff */
[----:B------:R-:W-:Y:S01]  /*3180*/  ISETP.NE.AND P5, PT, R12, RZ, PT ;  /* 0x000000ff0c00720c */ /* 0x000fe20003fa5270 */
[----:B------:R-:W0:Y:S01]  /*3190*/  LDCU UR4, c[0x0][0x390] ;  /* 0x00007200ff0477ac */ /* 0x000e220008000800 */
[----:B------:R-:W-:Y:S02]  /*31a0*/  @P0 IADD3 R10, PT, PT, RZ, 0x1, RZ ;  /* 0x00000001ff0a0810 */ /* 0x000fe40007ffe0ff */
[----:B------:R-:W-:Y:S02]  /*31b0*/  P2R R2, PR, RZ, 0x20 ;  /* 0x00000020ff027803 */ /* 0x000fe40000000000 */
[----:B------:R-:W-:Y:S02]  /*31c0*/  ISETP.NE.AND P5, PT, R8, RZ, PT ;  /* 0x000000ff0800720c */ /* 0x000fe40003fa5270 */
[----:B------:R-:W-:-:S02]  /*31d0*/  P2R R6, PR, RZ, 0x8 ;  /* 0x00000008ff067803 */ /* 0x000fc40000000000 */
[----:B------:R-:W-:Y:S02]  /*31e0*/  P2R R0, PR, RZ, 0x20 ;  /* 0x00000020ff007803 */ /* 0x000fe40000000000 */
[----:B------:R-:W-:Y:S02]  /*31f0*/  ISETP.NE.AND P5, PT, R5, RZ, PT ;  /* 0x000000ff0500720c */ /* 0x000fe40003fa5270 */
[----:B------:R-:W-:Y:S02]  /*3200*/  P2R R5, PR, RZ, 0x10 ;  /* 0x00000010ff057803 */ /* 0x000fe40000000000 */
[----:B------:R-:W-:Y:S02]  /*3210*/  ISETP.NE.AND P4, PT, R13, RZ, PT ;  /* 0x000000ff0d00720c */ /* 0x000fe40003f85270 */
[----:B------:R-:W-:Y:S01]  /*3220*/  ISETP.NE.AND P3, PT, R14, RZ, PT ;  /* 0x000000ff0e00720c */ /* 0x000fe20003f65270 */
[----:B0-----:R-:W-:Y:S01]  /*3230*/  UIADD3 UR5, UPT, UPT, UR4, -0x1000, URZ ;  /* 0xfffff00004057890 */ /* 0x001fe2000fffe0ff */
[----:B------:R-:W-:-:S02]  /*3240*/  P2R R7, PR, RZ, 0x4 ;  /* 0x00000004ff077803 */ /* 0x000fc40000000000 */
[----:B------:R-:W-:Y:S01]  /*3250*/  ISETP.NE.AND P2, PT, R15, RZ, PT ;  /* 0x000000ff0f00720c */ /* 0x000fe20003f45270 */
[----:B------:R-:W-:Y:S01]  /*3260*/  UISETP.GE.U32.AND UP0, UPT, UR5, 0x1000, UPT ;  /* 0x000010000500788c */ /* 0x000fe2000bf06070 */
[----:B------:R-:W-:Y:S01]  /*3270*/  P2R R8, PR, RZ, 0x2 ;  /* 0x00000002ff087803 */ /* 0x000fe20000000000 */
[----:B------:R-:W-:Y:S01]  /*3280*/  @P5 IMAD.MOV R10, RZ, RZ, R4 ;  /* 0x000000ffff0a5224 */ /* 0x000fe200078e0204 */
[----:B------:R-:W-:Y:S02]  /*3290*/  ISETP.NE.AND P5, PT, R0, RZ, PT ;  /* 0x000000ff0000720c */ /* 0x000fe40003fa5270 */
[----:B------:R-:W-:Y:S02]  /*32a0*/  ISETP.NE.AND P1, PT, R16, RZ, PT ;  /* 0x000000ff1000720c */ /* 0x000fe40003f25270 */
[----:B------:R-:W-:Y:S02]  /*32b0*/  IADD3 R0, PT, PT, R10, 0x1, RZ ;  /* 0x000000010a007810 */ /* 0x000fe40007ffe0ff */
[----:B------:R-:W-:-:S02]  /*32c0*/  ISETP.NE.AND P0, PT, R17, RZ, PT ;  /* 0x000000ff1100720c */ /* 0x000fc40003f05270 */
        /* <DEDUP_REMOVED lines=11> */
[----:B------:R-:W-:Y:S01]  /*3380*/  ISETP.NE.AND P3, PT, R6, RZ, PT ;  /* 0x000000ff0600720c */ /* 0x000fe20003f65270 */
[----:B------:R-:W-:-:S03]  /*3390*/  IMAD.MOV.U32 R6, RZ, RZ, 0x1000 ;  /* 0x00001000ff067424 */ /* 0x000fc600078e00ff */
        /* <DEDUP_REMOVED lines=21> */
[C---:B------:R-:W-:Y:S02]  /*34f0*/  IADD3 R7, PT, PT, R0.reuse, 0x1, RZ ;  /* 0x0000000100077810 */ /* 0x040fe40007ffe0ff */
[----:B------:R-:W-:Y:S01]  /*3500*/  @P0 IADD3 R7, PT, PT, R0, RZ, RZ ;  /* 0x000000ff00070210 */ /* 0x000fe20007ffe0ff */
[----:B------:R-:W-:Y:S06]  /*3510*/  BRA.U !UP0, `(.L_x_885) ;  /* 0x0000001508bc7547 */ /* 0x000fec000b800000 */
[----:B------:R-:W0:Y:S01]  /*3520*/  LDC.64 R4, c[0x0][0x380] ;  /* 0x0000e000ff047b82 */ /* 0x000e220000000a00 */
[----:B------:R-:W-:Y:S01]  /*3530*/  IMAD.MOV.U32 R6, RZ, RZ, 0x1000 ;  /* 0x00001000ff067424 */ /* 0x000fe200078e00ff */
[----:B------:R-:W1:Y:S06]  /*3540*/  LDCU UR4, c[0x0][0x390] ;  /* 0x00007200ff0477ac */ /* 0x000e6c0008000800 */
.L_x_936:
[----:B------:R-:W-:-:S05]  /*3550*/  IADD3 R3, PT, PT, R9, R6, RZ ;  /* 0x0000000609037210 */ /* 0x000fca0007ffe0ff */
[----:B0-----:R-:W-:-:S05]  /*3560*/  IMAD.WIDE.U32 R2, R3, 0x8, R4 ;  /* 0x0000000803027825 */ /* 0x001fca00078e0004 */
        /* <DEDUP_REMOVED lines=8> */
[----:B------:R-:W-:Y:S02]  /*35f0*/  MOV R0, R10 ;  /* 0x0000000a00007202 */ /* 0x000fe40000000f00 */
[----:B------:R-:W-:-:S07]  /*3600*/  MOV R10, 0x3620 ;  /* 0x00003620000a7802 */ /* 0x000fce0000000f00 */
[----:B-1----:R-:W-:Y:S05]  /*3610*/  CALL.REL.NOINC `($__internal_3_$__cuda_sm20_sqrt_rn_f32_slowpath) ;  /* 0x0000003000347944 */ /* 0x002fea0003c00000 */
[----:B------:R-:W-:Y:S05]  /*3620*/  BRA `(.L_x_888) ;  /* 0x0000000000107947 */ /* 0x000fea0003800000 */
.L_x_887:
[----:B------:R-:W-:Y:S01]  /*3630*/  FMUL.FTZ R21, R10, R11 ;  /* 0x0000000b0a157220 */ /* 0x000fe20000410000 */
[----:B------:R-:W-:-:S03]  /*3640*/  FMUL.FTZ R8, R11, 0.5 ;  /* 0x3f0000000b087820 */ /* 0x000fc60000410000 */
[----:B------:R-:W-:-:S04]  /*3650*/  FFMA R0, -R21, R21, R10 ;  /* 0x0000001515007223 */ /* 0x000fc8000000010a */
[----:B------:R-:W-:-:S07]  /*3660*/  FFMA R21, R0, R8, R21 ;  /* 0x0000000800157223 */ /* 0x000fce0000000015 */
.L_x_888:
[----:B-1----:R-:W-:Y:S05]  /*3670*/  BSYNC.RECONVERGENT B1 ;  /* 0x0000000000017941 */ /* 0x002fea0003800200 */
.L_x_886:
        /* <DEDUP_REMOVED lines=14> */
.L_x_890:
[----:B------:R-:W-:Y:S01]  /*3760*/  FMUL.FTZ R21, R12, R11 ;  /* 0x0000000b0c157220 */ /* 0x000fe20000410000 */
[----:B------:R-:W-:-:S03]  /*3770*/  FMUL.FTZ R10, R11, 0.5 ;  /* 0x3f0000000b0a7820 */ /* 0x000fc60000410000 */
[----:B------:R-:W-:-:S04]  /*3780*/  FFMA R0, -R21, R21, R12 ;  /* 0x0000001515007223 */ /* 0x000fc8000000010c */
[----:B------:R-:W-:-:S07]  /*3790*/  FFMA R21, R0, R10, R21 ;  /* 0x0000000a00157223 */ /* 0x000fce0000000015 */
.L_x_891:
[----:B------:R-:W-:Y:S05]  /*37a0*/  BSYNC.RECONVERGENT B1 ;  /* 0x0000000000017941 */ /* 0x000fea0003800200 */
.L_x_889:
        /* <DEDUP_REMOVED lines=14> */
.L_x_893:
[----:B------:R-:W-:Y:S01]  /*3890*/  FMUL.FTZ R21, R14, R11 ;  /* 0x0000000b0e157220 */ /* 0x000fe20000410000 */
[----:B------:R-:W-:-:S03]  /*38a0*/  FMUL.FTZ R10, R11, 0.5 ;  /* 0x3f0000000b0a7820 */ /* 0x000fc60000410000 */
[----:B------:R-:W-:-:S04]  /*38b0*/  FFMA R0, -R21, R21, R14 ;  /* 0x0000001515007223 */ /* 0x000fc8000000010e */
[----:B------:R-:W-:-:S07]  /*38c0*/  FFMA R21, R0, R10, R21 ;  /* 0x0000000a00157223 */ /* 0x000fce0000000015 */
.L_x_894:
[----:B------:R-:W-:Y:S05]  /*38d0*/  BSYNC.RECONVERGENT B1 ;  /* 0x0000000000017941 */ /* 0x000fea0003800200 */
.L_x_892:
        /* <DEDUP_REMOVED lines=14> */
.L_x_896:
[----:B------:R-:W-:Y:S01]  /*39c0*/  FMUL.FTZ R21, R14, R11 ;  /* 0x0000000b0e157220 */ /* 0x000fe20000410000 */
[----:B------:R-:W-:-:S03]  /*39d0*/  FMUL.FTZ R10, R11, 0.5 ;  /* 0x3f0000000b0a7820 */ /* 0x000fc60000410000 */
[----:B------:R-:W-:-:S04]  /*39e0*/  FFMA R0, -R21, R21, R14 ;  /* 0x0000001515007223 */ /* 0x000fc8000000010e */
[----:B------:R-:W-:-:S07]  /*39f0*/  FFMA R21, R0, R10, R21 ;  /* 0x0000000a00157223 */ /* 0x000fce0000000015 */
.L_x_897:
[----:B------:R-:W-:Y:S05]  /*3a00*/  BSYNC.RECONVERGENT B1 ;  /* 0x0000000000017941 */ /* 0x000fea0003800200 */
.L_x_895:
        /* <DEDUP_REMOVED lines=14> */
.L_x_899:
[----:B------:R-:W-:Y:S01]  /*3af0*/  FMUL.FTZ R21, R16, R11 ;  /* 0x0000000b10157220 */ /* 0x000fe20000410000 */
[----:B------:R-:W-:-:S03]  /*3b00*/  FMUL.FTZ R10, R11, 0.5 ;  /* 0x3f0000000b0a7820 */ /* 0x000fc60000410000 */
[----:B------:R-:W-:-:S04]  /*3b10*/  FFMA R0, -R21, R21, R16 ;  /* 0x0000001515007223 */ /* 0x000fc80000000110 */
[----:B------:R-:W-:-:S07]  /*3b20*/  FFMA R21, R0, R10, R21 ;  /* 0x0000000a00157223 */ /* 0x000fce0000000015 */
.L_x_900:
[----:B------:R-:W-:Y:S05]  /*3b30*/  BSYNC.RECONVERGENT B1 ;  /* 0x0000000000017941 */ /* 0x000fea0003800200 */
.L_x_898:
        /* <DEDUP_REMOVED lines=14> */
.L_x_902:
[----:B------:R-:W-:Y:S01]  /*3c20*/  FMUL.FTZ R21, R16, R11 ;  /* 0x0000000b10157220 */ /* 0x000fe20000410000 */
[----:B------:R-:W-:-:S03]  /*3c30*/  FMUL.FTZ R10, R11, 0.5 ;  /* 0x3f0000000b0a7820 */ /* 0x000fc60000410000 */
[----:B------:R-:W-:-:S04]  /*3c40*/  FFMA R0, -R21, R21, R16 ;  /* 0x0000001515007223 */ /* 0x000fc80000000110 */
[----:B------:R-:W-:-:S07]  /*3c50*/  FFMA R21, R0, R10, R21 ;  /* 0x0000000a00157223 */ /* 0x000fce0000000015 */
.L_x_903:
[----:B------:R-:W-:Y:S05]  /*3c60*/  BSYNC.RECONVERGENT B1 ;  /* 0x0000000000017941 */ /* 0x000fea0003800200 */
.L_x_901:
        /* <DEDUP_REMOVED lines=14> */
.L_x_905:
[----:B------:R-:W-:Y:S01]  /*3d50*/  FMUL.FTZ R21, R18, R11 ;  /* 0x0000000b12157220 */ /* 0x000fe20000410000 */
[----:B------:R-:W-:-:S03]  /*3d60*/  FMUL.FTZ R10, R11, 0.5 ;  /* 0x3f0000000b0a7820 */ /* 0x000fc60000410000 */
[----:B------:R-:W-:-:S04]  /*3d70*/  FFMA R0, -R21, R21, R18 ;  /* 0x0000001515007223 */ /* 0x000fc80000000112 */
[----:B------:R-:W-:-:S07]  /*3d80*/  FFMA R21, R0, R10, R21 ;  /* 0x0000000a00157223 */ /* 0x000fce0000000015 */
.L_x_906:
[----:B------:R-:W-:Y:S05]  /*3d90*/  BSYNC.RECONVERGENT B1 ;  /* 0x0000000000017941 */ /* 0x000fea0003800200 */
.L_x_904:
        /* <DEDUP_REMOVED lines=14> */
.L_x_908:
[----:B------:R-:W-:Y:S01]  /*3e80*/  FMUL.FTZ R21, R18, R11 ;  /* 0x0000000b12157220 */ /* 0x000fe20000410000 */
[----:B------:R-:W-:-:S03]  /*3e90*/  FMUL.FTZ R10, R11, 0.5 ;  /* 0x3f0000000b0a7820 */ /* 0x000fc60000410000 */
[----:B------:R-:W-:-:S04]  /*3ea0*/  FFMA R0, -R21, R21, R18 ;  /* 0x0000001515007223 */ /* 0x000fc80000000112 */
[----:B------:R-:W-:-:S07]  /*3eb0*/  FFMA R21, R0, R10, R21 ;  /* 0x0000000a00157223 */ /* 0x000fce0000000015 */
.L_x_909:
[----:B------:R-:W-:Y:S05]  /*3ec0*/  BSYNC.RECONVERGENT B1 ;  /* 0x0000000000017941 */ /* 0x000fea0003800200 */
.L_x_907:
        /* <DEDUP_REMOVED lines=14> */
.L_x_911:
[----:B------:R-:W-:Y:S01]  /*3fb0*/  FMUL.FTZ R21, R20, R11 ;  /* 0x0000000b14157220 */ /* 0x000fe20000410000 */
[----:B------:R-:W-:-:S03]  /*3fc0*/  FMUL.FTZ R10, R11, 0.5 ;  /* 0x3f0000000b0a7820 */ /* 0x000fc60000410000 */
[----:B------:R-:W-:-:S04]  /*3fd0*/  FFMA R0, -R21, R21, R20 ;  /* 0x0000001515007223 */ /* 0x000fc80000000114 */
[----:B------:R-:W-:-:S07]  /*3fe0*/  FFMA R21, R0, R10, R21 ;  /* 0x0000000a00157223 */ /* 0x000fce0000000015 */
.L_x_912:
[----:B------:R-:W-:Y:S05]  /*3ff0*/  BSYNC.RECONVERGENT B1 ;  /* 0x0000000000017941 */ /* 0x000fea0003800200 */
.L_x_910:
        /* <DEDUP_REMOVED lines=14> */
.L_x_914:
[----:B------:R-:W-:Y:S01]  /*40e0*/  FMUL.FTZ R21, R20, R11 ;  /* 0x0000000b14157220 */ /* 0x000fe20000410000 */
[----:B------:R-:W-:-:S03]  /*40f0*/  FMUL.FTZ R10, R11, 0.5 ;  /* 0x3f0000000b0a7820 */ /* 0x000fc60000410000 */
[----:B------:R-:W-:-:S04]  /*4100*/  FFMA R0, -R21, R21, R20 ;  /* 0x0000001515007223 */ /* 0x000fc80000000114 */
[----:B------:R-:W-:-:S07]  /*4110*/  FFMA R21, R0, R10, R21 ;  /* 0x0000000a00157223 */ /* 0x000fce0000000015 */
.L_x_915:
[----:B------:R-:W-:Y:S05]  /*4120*/  BSYNC.RECONVERGENT B1 ;  /* 0x0000000000017941 */ /* 0x000fea0003800200 */
.L_x_913:
        /* <DEDUP_REMOVED lines=13> */
.L_x_917:
[----:B------:R-:W-:Y:S01]  /*4200*/  FMUL.FTZ R21, R20, R11 ;  /* 0x0000000b14157220 */ /* 0x000fe20000410000 */
[----:B------:R-:W-:-:S03]  /*4210*/  FMUL.FTZ R10, R11, 0.5 ;  /* 0x3f0000000b0a7820 */ /* 0x000fc60000410000 */
[----:B------:R-:W-:-:S04]  /*4220*/  FFMA R0, -R21, R21, R20 ;  /* 0x0000001515007223 */ /* 0x000fc80000000114 */
[----:B------:R-:W-:-:S07]  /*4230*/  FFMA R21, R0, R10, R21 ;  /* 0x0000000a00157223 */ /* 0x000fce0000000015 */
.L_x_918:
[----:B------:R-:W-:Y:S05]  /*4240*/  BSYNC.RECONVERGENT B1 ;  /* 0x0000000000017941 */ /* 0x000fea0003800200 */
.L_x_916:
        /* <DEDUP_REMOVED lines=13> */
.L_x_920:
[----:B------:R-:W-:Y:S01]  /*4320*/  FMUL.FTZ R21, R20, R11 ;  /* 0x0000000b14157220 */ /* 0x000fe20000410000 */
[----:B------:R-:W-:-:S03]  /*4330*/  FMUL.FTZ R10, R11, 0.5 ;  /* 0x3f0000000b0a7820 */ /* 0x000fc60000410000 */
[----:B------:R-:W-:-:S04]  /*4340*/  FFMA R0, -R21, R21, R20 ;  /* 0x0000001515007223 */ /* 0x000fc80000000114 */
[----:B------:R-:W-:-:S07]  /*4350*/  FFMA R21, R0, R10, R21 ;  /* 0x0000000a00157223 */ /* 0x000fce0000000015 */
.L_x_921:
[----:B------:R-:W-:Y:S05]  /*4360*/  BSYNC.RECONVERGENT B1 ;  /* 0x0000000000017941 */ /* 0x000fea0003800200 */
.L_x_919:
        /* <DEDUP_REMOVED lines=13> */
.L_x_923:
[----:B------:R-:W-:Y:S01]  /*4440*/  FMUL.FTZ R21, R20, R11 ;  /* 0x0000000b14157220 */ /* 0x000fe20000410000 */
[----:B------:R-:W-:-:S03]  /*4450*/  FMUL.FTZ R10, R11, 0.5 ;  /* 0x3f0000000b0a7820 */ /* 0x000fc60000410000 */
[----:B------:R-:W-:-:S04]  /*4460*/  FFMA R0, -R21, R21, R20 ;  /* 0x0000001515007223 */ /* 0x000fc80000000114 */
[----:B------:R-:W-:-:S07]  /*4470*/  FFMA R21, R0, R10, R21 ;  /* 0x0000000a00157223 */ /* 0x000fce0000000015 */
.L_x_924:
[----:B------:R-:W-:Y:S05]  /*4480*/  BSYNC.RECONVERGENT B1 ;  /* 0x0000000000017941 */ /* 0x000fea0003800200 */
.L_x_922:
        /* <DEDUP_REMOVED lines=13> */
.L_x_926:
[----:B------:R-:W-:Y:S01]  /*4560*/  FMUL.FTZ R21, R20, R11 ;  /* 0x0000000b14157220 */ /* 0x000fe20000410000 */
[----:B------:R-:W-:-:S03]  /*4570*/  FMUL.FTZ R10, R11, 0.5 ;  /* 0x3f0000000b0a7820 */ /* 0x000fc60000410000 */
[----:B------:R-:W-:-:S04]  /*4580*/  FFMA R0, -R21, R21, R20 ;  /* 0x0000001515007223 */ /* 0x000fc80000000114 */
[----:B------:R-:W-:-:S07]  /*4590*/  FFMA R21, R0, R10, R21 ;  /* 0x0000000a00157223 */ /* 0x000fce0000000015 */
.L_x_927:
[----:B------:R-:W-:Y:S05]  /*45a0*/  BSYNC.RECONVERGENT B1 ;  /* 0x0000000000017941 */ /* 0x000fea0003800200 */
.L_x_925:
        /* <DEDUP_REMOVED lines=13> */
.L_x_929:
[----:B------:R-:W-:Y:S01]  /*4680*/  FMUL.FTZ R21, R20, R11 ;  /* 0x0000000b14157220 */ /* 0x000fe20000410000 */
[----:B------:R-:W-:-:S03]  /*4690*/  FMUL.FTZ R10, R11, 0.5 ;  /* 0x3f0000000b0a7820 */ /* 0x000fc60000410000 */
[----:B------:R-:W-:-:S04]  /*46a0*/  FFMA R0, -R21, R21, R20 ;  /* 0x0000001515007223 */ /* 0x000fc80000000114 */
[----:B------:R-:W-:-:S07]  /*46b0*/  FFMA R21, R0, R10, R21 ;  /* 0x0000000a00157223 */ /* 0x000fce0000000015 */
.L_x_930:
[----:B------:R-:W-:Y:S05]  /*46c0*/  BSYNC.RECONVERGENT B1 ;  /* 0x0000000000017941 */ /* 0x000fea0003800200 */
.L_x_928:
        /* <DEDUP_REMOVED lines=12> */
[----:B------:R-:W-:Y:S05]  /*4790*/  CALL.REL.NOINC `($__internal_3_$__cuda_sm20_sqrt_rn_f32_slowpath) ;  /* 0x0000001c00d47944 */ /* 0x000fea0003c00000 */
[----:B------:R-:W-:Y:S05]  /*47a0*/  BSYNC.RECONVERGENT B2 ;  /* 0x0000000000027941 */ /* 0x000fea0003800200 */
.L_x_933:
[----:B------:R-:W-:Y:S05]  /*47b0*/  BRA `(.L_x_934) ;  /* 0x0000000000107947 */ /* 0x000fea0003800000 */
.L_x_932:
[----:B------:R-:W-:Y:S01]  /*47c0*/  FMUL.FTZ R21, R10, R11 ;  /* 0x0000000b0a157220 */ /* 0x000fe20000410000 */
[----:B------:R-:W-:-:S03]  /*47d0*/  FMUL.FTZ R2, R11, 0.5 ;  /* 0x3f0000000b027820 */ /* 0x000fc60000410000 */
[----:B------:R-:W-:-:S04]  /*47e0*/  FFMA R0, -R21, R21, R10 ;  /* 0x0000001515007223 */ /* 0x000fc8000000010a */
[----:B------:R-:W-:-:S07]  /*47f0*/  FFMA R21, R0, R2, R21 ;  /* 0x0000000200157223 */ /* 0x000fce0000000015 */
.L_x_934:
[----:B------:R-:W-:Y:S05]  /*4800*/  BSYNC.RECONVERGENT B1 ;  /* 0x0000000000017941 */ /* 0x000fea0003800200 */
.L_x_931:
        /* <DEDUP_REMOVED lines=9> */
[----:B------:R-:W-:Y:S01]  /*48a0*/  ISETP.NE.AND P1, PT, R14, RZ, PT ;  /* 0x000000ff0e00720c */ /* 0x000fe20003f25270 */
[----:B------:R-:W-:Y:S01]  /*48b0*/  VIADD R14, R7, 0x1 ;  /* 0x00000001070e7836 */ /* 0x000fe20000000000 */
[----:B------:R-:W-:Y:S02]  /*48c0*/  P2R R11, PR, RZ, 0x8 ;  /* 0x00000008ff0b7803 */ /* 0x000fe40000000000 */
[----:B------:R-:W-:-:S02]  /*48d0*/  ISETP.NE.AND P3, PT, R16, RZ, PT ;  /* 0x000000ff1000720c */ /* 0x000fc40003f65270 */
[----:B------:R-:W-:Y:S02]  /*48e0*/  P2R R12, PR, RZ, 0x10 ;  /* 0x00000010ff0c7803 */ /* 0x000fe40000000000 */
[----:B------:R-:W-:Y:S02]  /*48f0*/  ISETP.NE.AND P4, PT, R17, RZ, PT ;  /* 0x000000ff1100720c */ /* 0x000fe40003f85270 */
[----:B------:R-:W-:Y:S02]  /*4900*/  @P0 IADD3 R14, PT, PT, R7, RZ, RZ ;  /* 0x000000ff070e0210 */ /* 0x000fe40007ffe0ff */
[----:B------:R-:W-:Y:S02]  /*4910*/  ISETP.NE.AND P0, PT, R0, RZ, PT ;  /* 0x000000ff0000720c */ /* 0x000fe40003f05270 */
[----:B------:R-:W-:Y:S01]  /*4920*/  P2R R13, PR, RZ, 0x20 ;  /* 0x00000020ff0d7803 */ /* 0x000fe20000000000 */
[----:B------:R-:W-:Y:S01]  /*4930*/  VIADD R0, R14, 0x1 ;  /* 0x000000010e007836 */ /* 0x000fe20000000000 */
[----:B------:R-:W-:-:S02]  /*4940*/  ISETP.NE.AND P5, PT, R18, RZ, PT ;  /* 0x000000ff1200720c */ /* 0x000fc40003fa5270 */
[----:B------:R-:W-:-:S07]  /*4950*/  ISETP.NE.AND P6, PT, R19, RZ, PT ;  /* 0x000000ff1300720c */ /* 0x000fce0003fc5270 */
[----:B------:R-:W-:Y:S02]  /*4960*/  @P0 IADD3 R0, PT, PT, R14, RZ, RZ ;  /* 0x000000ff0e000210 */ /* 0x000fe40007ffe0ff */
[----:B------:R-:W-:-:S03]  /*4970*/  ISETP.NE.AND P0, PT, R2, RZ, PT ;  /* 0x000000ff0200720c */ /* 0x000fc60003f05270 */
[----:B------:R-:W-:-:S10]  /*4980*/  VIADD R2, R0, 0x1 ;  /* 0x0000000100027836 */ /* 0x000fd40000000000 */
[----:B------:R-:W-:Y:S02]  /*4990*/  @P0 IADD3 R2, PT, PT, R0, RZ, RZ ;  /* 0x000000ff00020210 */ /* 0x000fe40007ffe0ff */
[----:B------:R-:W-:Y:S02]  /*49a0*/  ISETP.NE.AND P0, PT, R3, RZ, PT ;  /* 0x000000ff0300720c */ /* 0x000fe40003f05270 */
[----:B------:R-:W-:Y:S01]  /*49b0*/  IADD3 R3, PT, PT, -R6, UR4, RZ ;  /* 0x0000000406037c10 */ /* 0x000fe2000fffe1ff */
        /* <DEDUP_REMOVED lines=18> */
[----:B------:R-:W-:Y:S02]  /*4ae0*/  @P0 IADD3 R0, PT, PT, R2, RZ, RZ ;  /* 0x000000ff02000210 */ /* 0x000fe40007ffe0ff */
[----:B------:R-:W-:-:S03]  /*4af0*/  FSETP.GEU.AND P0, PT, R21, 1, PT ;  /* 0x3f8000001500780b */ /* 0x000fc60003f0e000 */
[C---:B------:R-:W-:Y:S01]  /*4b00*/  VIADD R2, R0.reuse, 0x1 ;  /* 0x0000000100027836 */ /* 0x040fe20000000000 */
[----:B------:R-:W-:Y:S02]  /*4b10*/  @P1 IADD3 R2, PT, PT, R0, RZ, RZ ;  /* 0x000000ff00021210 */ /* 0x000fe40007ffe0ff */
[----:B------:R-:W-:-:S03]  /*4b20*/  ISETP.GE.U32.AND P1, PT, R3, 0x1000, PT ;  /* 0x000010000300780c */ /* 0x000fc60003f26070 */
[C---:B------:R-:W-:Y:S01]  /*4b30*/  VIADD R0, R2.reuse, 0x1 ;  /* 0x0000000102007836 */ /* 0x040fe20000000000 */
[----:B------:R-:W-:-:S05]  /*4b40*/  @P2 IADD3 R0, PT, PT, R2, RZ, RZ ;  /* 0x000000ff02002210 */ /* 0x000fca0007ffe0ff */
[C---:B------:R-:W-:Y:S01]  /*4b50*/  VIADD R2, R0.reuse, 0x1 ;  /* 0x0000000100027836 */ /* 0x040fe20000000000 */
[----:B------:R-:W-:-:S04]  /*4b60*/  @P3 IADD3 R2, PT, PT, R0, RZ, RZ ;  /* 0x000000ff00023210 */ /* 0x000fc80007ffe0ff */
[----:B------:R-:W-:Y:S01]  /*4b70*/  IADD3 R0, PT, PT, R2, 0x1, RZ ;  /* 0x0000000102007810 */ /* 0x000fe20007ffe0ff */
[----:B------:R-:W-:-:S05]  /*4b80*/  @P4 IMAD.MOV R0, RZ, RZ, R2 ;  /* 0x000000ffff004224 */ /* 0x000fca00078e0202 */
[C---:B------:R-:W-:Y:S02]  /*4b90*/  IADD3 R2, PT, PT, R0.reuse, 0x1, RZ ;  /* 0x0000000100027810 */ /* 0x040fe40007ffe0ff */
[----:B------:R-:W-:-:S05]  /*4ba0*/  @P5 IADD3 R2, PT, PT, R0, RZ, RZ ;  /* 0x000000ff00025210 */ /* 0x000fca0007ffe0ff */
[C---:B------:R-:W-:Y:S01]  /*4bb0*/  VIADD R7, R2.reuse, 0x1 ;  /* 0x0000000102077836 */ /* 0x040fe20000000000 */
[----:B------:R-:W-:Y:S01]  /*4bc0*/  @P0 IADD3 R7, PT, PT, R2, RZ, RZ ;  /* 0x000000ff02070210 */ /* 0x000fe20007ffe0ff */
[----:B------:R-:W-:Y:S06]  /*4bd0*/  @!P1 BRA `(.L_x_935) ;  /* 0x0000001800009947 */ /* 0x000fec0003800000 */
[----:B------:R-:W-:-:S04]  /*4be0*/  IADD3 R6, PT, PT, R6, 0x1000, RZ ;  /* 0x0000100006067810 */ /* 0x000fc80007ffe0ff */
[----:B------:R-:W-:-:S13]  /*4bf0*/  ISETP.GT.U32.AND P0, PT, R6, UR5, PT ;  /* 0x0000000506007c0c */ /* 0x000fda000bf04070 */
[----:B------:R-:W-:Y:S05]  /*4c00*/  @!P0 BRA `(.L_x_936) ;  /* 0xffffffe800508947 */ /* 0x000fea000383ffff */
.L_x_885:
[----:B------:R-:W-:Y:S01]  /*4c10*/  IADD3 R0, PT, PT, -R6, UR4, RZ ;  /* 0x0000000406007c10 */ /* 0x000fe2000fffe1ff */
[----:B------:R-:W-:Y:S03]  /*4c20*/  BSSY.RECONVERGENT B1, `(.L_x_935) ;  /* 0x000017b000017945 */ /* 0x000fe60003800200 */
[----:B------:R-:W-:-:S04]  /*4c30*/  ISETP.GE.AND P0, PT, R9, R0, PT ;  /* 0x000000000900720c */ /* 0x000fc80003f06270 */
[----:B------:R-:W-:-:S13]  /*4c40*/  ISETP.GE.U32.OR P0, PT, R6, UR4, P0 ;  /* 0x0000000406007c0c */ /* 0x000fda0008706470 */
        /* <DEDUP_REMOVED lines=9> */
[----:B------:R-:W0:Y:S01]  /*4ce0*/  LDC.64 R2, c[0x0][0x380] ;  /* 0x0000e000ff027b82 */ /* 0x000e220000000a00 */
[----:B------:R-:W-:Y:S01]  /*4cf0*/  LOP3.LUT R8, R4, 0x1fffff8, RZ, 0xc0, !PT ;  /* 0x01fffff804087812 */ /* 0x000fe200078ec0ff */
[----:B------:R-:W-:Y:S01]  /*4d00*/  BSSY.RECONVERGENT B3, `(.L_x_940) ;  /* 0x00000b8000037945 */ /* 0x000fe20003800200 */
[C---:B------:R-:W-:Y:S02]  /*4d10*/  LOP3.LUT R12, R9.reuse, 0x400, RZ, 0xfc, !PT ;  /* 0x00000400090c7812 */ /* 0x040fe400078efcff */
[----:B------:R-:W-:Y:S02]  /*4d20*/  IADD3 R13, PT, PT, R9, R6, RZ ;  /* 0x00000006090d7210 */ /* 0x000fe40007ffe0ff */
[----:B------:R-:W-:-:S07]  /*4d30*/  IADD3 R8, PT, PT, -R8, RZ, RZ ;  /* 0x000000ff08087210 */ /* 0x000fce0007ffe1ff */
.L_x_965:
        /* <DEDUP_REMOVED lines=13> */
.L_x_942:
[----:B------:R-:W-:Y:S01]  /*4e10*/  FMUL.FTZ R21, R14, R17 ;  /* 0x000000110e157220 */ /* 0x000fe20000410000 */
[----:B------:R-:W-:-:S03]  /*4e20*/  FMUL.FTZ R10, R17, 0.5 ;  /* 0x3f000000110a7820 */ /* 0x000fc60000410000 */
[----:B------:R-:W-:-:S04]  /*4e30*/  FFMA R0, -R21, R21, R14 ;  /* 0x0000001515007223 */ /* 0x000fc8000000010e */
[----:B------:R-:W-:-:S07]  /*4e40*/  FFMA R21, R0, R10, R21 ;  /* 0x0000000a00157223 */ /* 0x000fce0000000015 */
.L_x_943:
[----:B------:R-:W-:Y:S05]  /*4e50*/  BSYNC.RECONVERGENT B4 ;  /* 0x0000000000047941 */ /* 0x000fea0003800200 */
.L_x_941:
[----:B------:R-:W-:-:S05]  /*4e60*/  IADD3 R11, PT, PT, R13, 0x100, RZ ;  /* 0x000001000d0b7810 */ /* 0x000fca0007ffe0ff */
[----:B------:R-:W-:-:S06]  /*4e70*/  IMAD.WIDE.U32 R10, R11, 0x8, R2 ;  /* 0x000000080b0a7825 */ /* 0x000fcc00078e0002 */
[----:B------:R-:W2:Y:S01]  /*4e80*/  LDG.E.64 R10, desc[UR6][R10.64] ;  /* 0x000000060a0a7981 */ /* 0x000ea2000c1e1b00 */
[----:B------:R-:W-:Y:S01]  /*4e90*/  FSETP.GEU.AND P0, PT, R21, 1, PT ;  /* 0x3f8000001500780b */ /* 0x000fe20003f0e000 */
[----:B------:R-:W-:Y:S01]  /*4ea0*/  BSSY.RECONVERGENT B4, `(.L_x_944) ;  /* 0x0000011000047945 */ /* 0x000fe20003800200 */
[----:B------:R-:W-:-:S11]  /*4eb0*/  IADD3 R14, PT, PT, R7, 0x1, RZ ;  /* 0x00000001070e7810 */ /* 0x000fd60007ffe0ff */
[----:B------:R-:W-:Y:S01]  /*4ec0*/  @P0 IADD3 R14, PT, PT, R7, RZ, RZ ;  /* 0x000000ff070e0210 */ /* 0x000fe20007ffe0ff */
[----:B--2---:R-:W-:-:S04]  /*4ed0*/  FMUL R17, R11, R11 ;  /* 0x0000000b0b117220 */ /* 0x004fc80000400000 */
[----:B------:R-:W-:-:S04]  /*4ee0*/  FFMA R16, R10, R10, R17 ;  /* 0x0000000a0a107223 */ /* 0x000fc80000000011 */
[----:B------:R-:W-:Y:S01]  /*4ef0*/  VIADD R0, R16, 0xf3000000 ;  /* 0xf300000010007836 */ /* 0x000fe20000000000 */
[----:B------:R0:W1:Y:S04]  /*4f00*/  MUFU.RSQ R17, R16 ;  /* 0x0000001000117308 */ /* 0x0000680000001400 */
[----:B------:R-:W-:-:S13]  /*4f10*/  ISETP.GT.U32.AND P1, PT, R0, 0x727fffff, PT ;  /* 0x727fffff0000780c */ /* 0x000fda0003f24070 */
[----:B01----:R-:W-:Y:S05]  /*4f20*/  @!P1 BRA `(.L_x_945) ;  /* 0x0000000000109947 */ /* 0x003fea0003800000 */
[----:B------:R-:W-:Y:S01]  /*4f30*/  IMAD.MOV.U32 R0, RZ, RZ, R16 ;  /* 0x000000ffff007224 */ /* 0x000fe200078e0010 */
[----:B------:R-:W-:-:S07]  /*4f40*/  MOV R10, 0x4f60 ;  /* 0x00004f60000a7802 */ /* 0x000fce0000000f00 */
[----:B------:R-:W-:Y:S05]  /*4f50*/  CALL.REL.NOINC `($__internal_3_$__cuda_sm20_sqrt_rn_f32_slowpath) ;  /* 0x0000001400e47944 */ /* 0x000fea0003c00000 */
[----:B------:R-:W-:Y:S05]  /*4f60*/  BRA `(.L_x_946) ;  /* 0x0000000000107947 */ /* 0x000fea0003800000 */
.L_x_945:
[----:B------:R-:W-:Y:S01]  /*4f70*/  FMUL.FTZ R21, R16, R17 ;  /* 0x0000001110157220 */ /* 0x000fe20000410000 */
[----:B------:R-:W-:-:S03]  /*4f80*/  FMUL.FTZ R7, R17, 0.5 ;  /* 0x3f00000011077820 */ /* 0x000fc60000410000 */
[----:B------:R-:W-:-:S04]  /*4f90*/  FFMA R0, -R21, R21, R16 ;  /* 0x0000001515007223 */ /* 0x000fc80000000110 */
[----:B------:R-:W-:-:S07]  /*4fa0*/  FFMA R21, R0, R7, R21 ;  /* 0x0000000700157223 */ /* 0x000fce0000000015 */
.L_x_946:
[----:B------:R-:W-:Y:S05]  /*4fb0*/  BSYNC.RECONVERGENT B4 ;  /* 0x0000000000047941 */ /* 0x000fea0003800200 */
.L_x_944:
[----:B------:R-:W-:-:S05]  /*4fc0*/  IADD3 R11, PT, PT, R13, 0x200, RZ ;  /* 0x000002000d0b7810 */ /* 0x000fca0007ffe0ff */
[----:B------:R-:W-:-:S06]  /*4fd0*/  IMAD.WIDE.U32 R10, R11, 0x8, R2 ;  /* 0x000000080b0a7825 */ /* 0x000fcc00078e0002 */
        /* <DEDUP_REMOVED lines=11> */
[----:B------:R-:W-:Y:S02]  /*5090*/  MOV R0, R16 ;  /* 0x0000001000007202 */ /* 0x000fe40000000f00 */
[----:B------:R-:W-:-:S07]  /*50a0*/  MOV R10, 0x50c0 ;  /* 0x000050c0000a7802 */ /* 0x000fce0000000f00 */
[----:B------:R-:W-:Y:S05]  /*50b0*/  CALL.REL.NOINC `($__internal_3_$__cuda_sm20_sqrt_rn_f32_slowpath) ;  /* 0x00000014008c7944 */ /* 0x000fea0003c00000 */
[----:B------:R-:W-:Y:S05]  /*50c0*/  BRA `(.L_x_949) ;  /* 0x0000000000107947 */ /* 0x000fea0003800000 */
.L_x_948:
[----:B------:R-:W-:Y:S01]  /*50d0*/  FMUL.FTZ R21, R16, R17 ;  /* 0x0000001110157220 */ /* 0x000fe20000410000 */
[----:B------:R-:W-:-:S03]  /*50e0*/  FMUL.FTZ R10, R17, 0.5 ;  /* 0x3f000000110a7820 */ /* 0x000fc60000410000 */
[----:B------:R-:W-:-:S04]  /*50f0*/  FFMA R0, -R21, R21, R16 ;  /* 0x0000001515007223 */ /* 0x000fc80000000110 */
[----:B------:R-:W-:-:S07]  /*5100*/  FFMA R21, R0, R10, R21 ;  /* 0x0000000a00157223 */ /* 0x000fce0000000015 */
.L_x_949:
[----:B------:R-:W-:Y:S05]  /*5110*/  BSYNC.RECONVERGENT B4 ;  /* 0x0000000000047941 */ /* 0x000fea0003800200 */
.L_x_947:
[----:B------:R-:W-:-:S04]  /*5120*/  VIADD R11, R13, 0x300 ;  /* 0x000003000d0b7836 */ /* 0x000fc80000000000 */
[----:B------:R-:W-:-:S06]  /*5130*/  IMAD.WIDE.U32 R10, R11, 0x8, R2 ;  /* 0x000000080b0a7825 */ /* 0x000fcc00078e0002 */
[----:B------:R-:W2:Y:S01]  /*5140*/  LDG.E.64 R10, desc[UR6][R10.64] ;  /* 0x000000060a0a7981 */ /* 0x000ea2000c1e1b00 */
[----:B------:R-:W-:Y:S01]  /*5150*/  FSETP.GEU.AND P0, PT, R21, 1, PT ;  /* 0x3f8000001500780b */ /* 0x000fe20003f0e000 */
[----:B------:R-:W-:Y:S01]  /*5160*/  BSSY.RECONVERGENT B4, `(.L_x_950) ;  /* 0x0000011000047945 */ /* 0x000fe20003800200 */
[----:B------:R-:W-:-:S11]  /*5170*/  IADD3 R14, PT, PT, R7, 0x1, RZ ;  /* 0x00000001070e7810 */ /* 0x000fd60007ffe0ff */
[----:B------:R-:W-:Y:S02]  /*5180*/  @P0 IMAD.MOV R14, RZ, RZ, R7 ;  /* 0x000000ffff0e0224 */ /* 0x000fe400078e0207 */
        /* <DEDUP_REMOVED lines=10> */
.L_x_951:
[----:B------:R-:W-:Y:S01]  /*5230*/  FMUL.FTZ R21, R16, R17 ;  /* 0x0000001110157220 */ /* 0x000fe20000410000 */
[----:B------:R-:W-:-:S03]  /*5240*/  FMUL.FTZ R7, R17, 0.5 ;  /* 0x3f00000011077820 */ /* 0x000fc60000410000 */
[----:B------:R-:W-:-:S04]  /*5250*/  FFMA R0, -R21, R21, R16 ;  /* 0x0000001515007223 */ /* 0x000fc80000000110 */
[----:B------:R-:W-:-:S07]  /*5260*/  FFMA R21, R0, R7, R21 ;  /* 0x0000000700157223 */ /* 0x000fce0000000015 */
.L_x_952:
[----:B------:R-:W-:Y:S05]  /*5270*/  BSYNC.RECONVERGENT B4 ;  /* 0x0000000000047941 */ /* 0x000fea0003800200 */
.L_x_950:
[----:B------:R-:W-:-:S05]  /*5280*/  IADD3 R11, PT, PT, R13, 0x400, RZ ;  /* 0x000004000d0b7810 */ /* 0x000fca0007ffe0ff */
[----:B------:R-:W-:-:S06]  /*5290*/  IMAD.WIDE.U32 R10, R11, 0x8, R2 ;  /* 0x000000080b0a7825 */ /* 0x000fcc00078e0002 */
[----:B------:R-:W2:Y:S01]  /*52a0*/  LDG.E.64 R10, desc[UR6][R10.64] ;  /* 0x000000060a0a7981 */ /* 0x000ea2000c1e1b00 */
[----:B------:R-:W-:Y:S01]  /*52b0*/  FSETP.GEU.AND P0, PT, R21, 1, PT ;  /* 0x3f8000001500780b */ /* 0x000fe20003f0e000 */
[----:B------:R-:W-:Y:S01]  /*52c0*/  BSSY.RECONVERGENT B4, `(.L_x_953) ;  /* 0x0000011000047945 */ /* 0x000fe20003800200 */
[----:B--2---:R-:W-:-:S04]  /*52d0*/  FMUL R7, R11, R11 ;  /* 0x0000000b0b077220 */ /* 0x004fc80000400000 */
[----:B------:R-:W-:Y:S01]  /*52e0*/  FFMA R16, R10, R10, R7 ;  /* 0x0000000a0a107223 */ /* 0x000fe20000000007 */
[----:B------:R-:W-:-:S06]  /*52f0*/  IADD3 R7, PT, PT, R14, 0x1, RZ ;  /* 0x000000010e077810 */ /* 0x000fcc0007ffe0ff */
[----:B------:R-:W-:Y:S01]  /*5300*/  @P0 IADD3 R7, PT, PT, R14, RZ, RZ ;  /* 0x000000ff0e070210 */ /* 0x000fe20007ffe0ff */
        /* <DEDUP_REMOVED lines=8> */
.L_x_954:
[----:B------:R-:W-:Y:S01]  /*5390*/  FMUL.FTZ R21, R16, R17 ;  /* 0x0000001110157220 */ /* 0x000fe20000410000 */
[----:B------:R-:W-:-:S03]  /*53a0*/  FMUL.FTZ R10, R17, 0.5 ;  /* 0x3f000000110a7820 */ /* 0x000fc60000410000 */
[----:B------:R-:W-:-:S04]  /*53b0*/  FFMA R0, -R21, R21, R16 ;  /* 0x0000001515007223 */ /* 0x000fc80000000110 */
[----:B------:R-:W-:-:S07]  /*53c0*/  FFMA R21, R0, R10, R21 ;  /* 0x0000000a00157223 */ /* 0x000fce0000000015 */
.L_x_955:
[----:B------:R-:W-:Y:S05]  /*53d0*/  BSYNC.RECONVERGENT B4 ;  /* 0x0000000000047941 */ /* 0x000fea0003800200 */
.L_x_953:
[----:B------:R-:W-:-:S05]  /*53e0*/  IADD3 R11, PT, PT, R13, 0x500, RZ ;  /* 0x000005000d0b7810 */ /* 0x000fca0007ffe0ff */
        /* <DEDUP_REMOVED lines=16> */
.L_x_957:
[----:B------:R-:W-:Y:S01]  /*54f0*/  FMUL.FTZ R21, R16, R17 ;  /* 0x0000001110157220 */ /* 0x000fe20000410000 */
[----:B------:R-:W-:-:S03]  /*5500*/  FMUL.FTZ R7, R17, 0.5 ;  /* 0x3f00000011077820 */ /* 0x000fc60000410000 */
[----:B------:R-:W-:-:S04]  /*5510*/  FFMA R0, -R21, R21, R16 ;  /* 0x0000001515007223 */ /* 0x000fc80000000110 */
[----:B------:R-:W-:-:S07]  /*5520*/  FFMA R21, R0, R7, R21 ;  /* 0x0000000700157223 */ /* 0x000fce0000000015 */
.L_x_958:
[----:B------:R-:W-:Y:S05]  /*5530*/  BSYNC.RECONVERGENT B4 ;  /* 0x0000000000047941 */ /* 0x000fea0003800200 */
.L_x_956:
[----:B------:R-:W-:-:S04]  /*5540*/  VIADD R11, R13, 0x600 ;  /* 0x000006000d0b7836 */ /* 0x000fc80000000000 */
[----:B------:R-:W-:-:S06]  /*5550*/  IMAD.WIDE.U32 R10, R11, 0x8, R2 ;  /* 0x000000080b0a7825 */ /* 0x000fcc00078e0002 */
[----:B------:R-:W2:Y:S01]  /*5560*/  LDG.E.64 R10, desc[UR6][R10.64] ;  /* 0x000000060a0a7981 */ /* 0x000ea2000c1e1b00 */
[----:B------:R-:W-:Y:S01]  /*5570*/  FSETP.GEU.AND P0, PT, R21, 1, PT ;  /* 0x3f8000001500780b */ /* 0x000fe20003f0e000 */
[----:B------:R-:W-:Y:S01]  /*5580*/  BSSY.RECONVERGENT B4, `(.L_x_959) ;  /* 0x0000011000047945 */ /* 0x000fe20003800200 */
[----:B--2---:R-:W-:-:S04]  /*5590*/  FMUL R7, R11, R11 ;  /* 0x0000000b0b077220 */ /* 0x004fc80000400000 */
[----:B------:R-:W-:Y:S01]  /*55a0*/  FFMA R16, R10, R10, R7 ;  /* 0x0000000a0a107223 */ /* 0x000fe20000000007 */
[----:B------:R-:W-:-:S06]  /*55b0*/  IADD3 R7, PT, PT, R14, 0x1, RZ ;  /* 0x000000010e077810 */ /* 0x000fcc0007ffe0ff */
[----:B------:R-:W-:Y:S01]  /*55c0*/  @P0 IMAD.MOV R7, RZ, RZ, R14 ;  /* 0x000000ffff070224 */ /* 0x000fe200078e020e */
        /* <DEDUP_REMOVED lines=8> */
.L_x_960:
[----:B------:R-:W-:Y:S01]  /*5650*/  FMUL.FTZ R21, R16, R17 ;  /* 0x0000001110157220 */ /* 0x000fe20000410000 */
[----:B------:R-:W-:-:S03]  /*5660*/  FMUL.FTZ R10, R17, 0.5 ;  /* 0x3f000000110a7820 */ /* 0x000fc60000410000 */
[----:B------:R-:W-:-:S04]  /*5670*/  FFMA R0, -R21, R21, R16 ;  /* 0x0000001515007223 */ /* 0x000fc80000000110 */
[----:B------:R-:W-:-:S07]  /*5680*/  FFMA R21, R0, R10, R21 ;  /* 0x0000000a00157223 */ /* 0x000fce0000000015 */
.L_x_961:
[----:B------:R-:W-:Y:S05]  /*5690*/  BSYNC.RECONVERGENT B4 ;  /* 0x0000000000047941 */ /* 0x000fea0003800200 */
.L_x_959:
        /* <DEDUP_REMOVED lines=17> */
.L_x_963:
[----:B------:R-:W-:Y:S01]  /*57b0*/  FMUL.FTZ R21, R16, R17 ;  /* 0x0000001110157220 */ /* 0x000fe20000410000 */
[----:B------:R-:W-:-:S03]  /*57c0*/  FMUL.FTZ R7, R17, 0.5 ;  /* 0x3f00000011077820 */ /* 0x000fc60000410000 */
[----:B------:R-:W-:-:S04]  /*57d0*/  FFMA R0, -R21, R21, R16 ;  /* 0x0000001515007223 */ /* 0x000fc80000000110 */
[----:B------:R-:W-:-:S07]  /*57e0*/  FFMA R21, R0, R7, R21 ;  /* 0x0000000700157223 */ /* 0x000fce0000000015 */
.L_x_964:
[----:B------:R-:W-:Y:S05]  /*57f0*/  BSYNC.RECONVERGENT B4 ;  /* 0x0000000000047941 */ /* 0x000fea0003800200 */
.L_x_962:
[----:B------:R-:W-:Y:S01]  /*5800*/  IADD3 R8, PT, PT, R8, 0x8, RZ ;  /* 0x0000000808087810 */ /* 0x000fe20007ffe0ff */
[----:B------:R-:W-:Y:S01]  /*5810*/  VIADD R12, R12, 0x800 ;  /* 0x000008000c0c7836 */ /* 0x000fe20000000000 */
[----:B------:R-:W-:Y:S02]  /*5820*/  FSETP.GEU.AND P0, PT, R21, 1, PT ;  /* 0x3f8000001500780b */ /* 0x000fe40003f0e000 */
[----:B------:R-:W-:Y:S02]  /*5830*/  ISETP.NE.AND P1, PT, R8, RZ, PT ;  /* 0x000000ff0800720c */ /* 0x000fe40003f25270 */
[----:B------:R-:W-:Y:S02]  /*5840*/  IADD3 R7, PT, PT, R14, 0x1, RZ ;  /* 0x000000010e077810 */ /* 0x000fe40007ffe0ff */
[----:B------:R-:W-:-:S07]  /*5850*/  IADD3 R13, PT, PT, R13, 0x800, RZ ;  /* 0x000008000d0d7810 */ /* 0x000fce0007ffe0ff */
[----:B------:R-:W-:Y:S02]  /*5860*/  @P0 IADD3 R7, PT, PT, R14, RZ, RZ ;  /* 0x000000ff0e070210 */ /* 0x000fe40007ffe0ff */
[----:B------:R-:W-:Y:S05]  /*5870*/  @P1 BRA `(.L_x_965) ;  /* 0xfffffff400301947 */ /* 0x000fea000383ffff */
[----:B------:R-:W-:Y:S05]  /*5880*/  BSYNC.RECONVERGENT B3 ;  /* 0x0000000000037941 */ /* 0x000fea0003800200 */
.L_x_940:
[----:B------:R-:W-:-:S07]  /*5890*/  VIADD R3, R12, 0xfffffc00 ;  /* 0xfffffc000c037836 */ /* 0x000fce0000000000 */
.L_x_939:
[----:B------:R-:W-:Y:S05]  /*58a0*/  BSYNC.RECONVERGENT B2 ;  /* 0x0000000000027941 */ /* 0x000fea0003800200 */
.L_x_938:
        /* <DEDUP_REMOVED lines=20> */
.L_x_969:
[----:B------:R-:W-:Y:S01]  /*59f0*/  FMUL.FTZ R21, R12, R13 ;  /* 0x0000000d0c157220 */ /* 0x000fe20000410000 */
[----:B------:R-:W-:-:S03]  /*5a00*/  FMUL.FTZ R8, R13, 0.5 ;  /* 0x3f0000000d087820 */ /* 0x000fc60000410000 */
[----:B------:R-:W-:-:S04]  /*5a10*/  FFMA R0, -R21, R21, R12 ;  /* 0x0000001515007223 */ /* 0x000fc8000000010c */
[----:B------:R-:W-:-:S07]  /*5a20*/  FFMA R21, R0, R8, R21 ;  /* 0x0000000800157223 */ /* 0x000fce0000000015 */
.L_x_970:
[----:B------:R-:W-:Y:S05]  /*5a30*/  BSYNC.RECONVERGENT B3 ;  /* 0x0000000000037941 */ /* 0x000fea0003800200 */
.L_x_968:
[----:B------:R-:W0:Y:S01]  /*5a40*/  LDC.64 R10, c[0x0][0x380] ;  /* 0x0000e000ff0a7b82 */ /* 0x000e220000000a00 */
[----:B------:R-:W-:-:S05]  /*5a50*/  IADD3 R13, PT, PT, R2, 0x100, RZ ;  /* 0x00000100020d7810 */ /* 0x000fca0007ffe0ff */
[----:B0-----:R-:W-:-:S06]  /*5a60*/  IMAD.WIDE.U32 R10, R13, 0x8, R10 ;  /* 0x000000080d0a7825 */ /* 0x001fcc00078e000a */
        /* <DEDUP_REMOVED lines=15> */
.L_x_972:
[----:B------:R-:W-:Y:S01]  /*5b60*/  FMUL.FTZ R21, R12, R13 ;  /* 0x0000000d0c157220 */ /* 0x000fe20000410000 */
[----:B------:R-:W-:-:S03]  /*5b70*/  FMUL.FTZ R7, R13, 0.5 ;  /* 0x3f0000000d077820 */ /* 0x000fc60000410000 */
[----:B------:R-:W-:-:S04]  /*5b80*/  FFMA R0, -R21, R21, R12 ;  /* 0x0000001515007223 */ /* 0x000fc8000000010c */
[----:B------:R-:W-:-:S07]  /*5b90*/  FFMA R21, R0, R7, R21 ;  /* 0x0000000700157223 */ /* 0x000fce0000000015 */
.L_x_973:
[----:B------:R-:W-:Y:S05]  /*5ba0*/  BSYNC.RECONVERGENT B3 ;  /* 0x0000000000037941 */ /* 0x000fea0003800200 */
.L_x_971:
[----:B------:R-:W0:Y:S01]  /*5bb0*/  LDC.64 R10, c[0x0][0x380] ;  /* 0x0000e000ff0a7b82 */ /* 0x000e220000000a00 */
[----:B------:R-:W-:-:S04]  /*5bc0*/  VIADD R7, R2, 0x200 ;  /* 0x0000020002077836 */ /* 0x000fc80000000000 */
[----:B0-----:R-:W-:-:S06]  /*5bd0*/  IMAD.WIDE.U32 R10, R7, 0x8, R10 ;  /* 0x00000008070a7825 */ /* 0x001fcc00078e000a */
        /* <DEDUP_REMOVED lines=15> */
.L_x_975:
[----:B------:R-:W-:Y:S01]  /*5cd0*/  FMUL.FTZ R21, R12, R13 ;  /* 0x0000000d0c157220 */ /* 0x000fe20000410000 */
[----:B------:R-:W-:-:S03]  /*5ce0*/  FMUL.FTZ R8, R13, 0.5 ;  /* 0x3f0000000d087820 */ /* 0x000fc60000410000 */
[----:B------:R-:W-:-:S04]  /*5cf0*/  FFMA R0, -R21, R21, R12 ;  /* 0x0000001515007223 */ /* 0x000fc8000000010c */
[----:B------:R-:W-:-:S07]  /*5d00*/  FFMA R21, R0, R8, R21 ;  /* 0x0000000800157223 */ /* 0x000fce0000000015 */
.L_x_976:
[----:B------:R-:W-:Y:S05]  /*5d10*/  BSYNC.RECONVERGENT B3 ;  /* 0x0000000000037941 */ /* 0x000fea0003800200 */
.L_x_974:
[----:B------:R-:W0:Y:S01]  /*5d20*/  LDC.64 R10, c[0x0][0x380] ;  /* 0x0000e000ff0a7b82 */ /* 0x000e220000000a00 */
[----:B------:R-:W-:-:S05]  /*5d30*/  IADD3 R13, PT, PT, R2, 0x300, RZ ;  /* 0x00000300020d7810 */ /* 0x000fca0007ffe0ff */
[----:B0-----:R-:W-:-:S06]  /*5d40*/  IMAD.WIDE.U32 R10, R13, 0x8, R10 ;  /* 0x000000080d0a7825 */ /* 0x001fcc00078e000a */
        /* <DEDUP_REMOVED lines=15> */
.L_x_978:
[----:B------:R-:W-:Y:S01]  /*5e40*/  FMUL.FTZ R21, R8, R13 ;  /* 0x0000000d08157220 */ /* 0x000fe20000410000 */
[----:B------:R-:W-:-:S03]  /*5e50*/  FMUL.FTZ R7, R13, 0.5 ;  /* 0x3f0000000d077820 */ /* 0x000fc60000410000 */
[----:B------:R-:W-:-:S04]  /*5e60*/  FFMA R0, -R21, R21, R8 ;  /* 0x0000001515007223 */ /* 0x000fc80000000108 */
[----:B------:R-:W-:-:S07]  /*5e70*/  FFMA R21, R0, R7, R21 ;  /* 0x0000000700157223 */ /* 0x000fce0000000015 */
.L_x_979:
[----:B------:R-:W-:Y:S05]  /*5e80*/  BSYNC.RECONVERGENT B3 ;  /* 0x0000000000037941 */ /* 0x000fea0003800200 */
.L_x_977:
[----:B------:R-:W-:Y:S02]  /*5e90*/  FSETP.GEU.AND P0, PT, R21, 1, PT ;  /* 0x3f8000001500780b */ /* 0x000fe40003f0e000 */
[----:B------:R-:W-:Y:S02]  /*5ea0*/  IADD3 R7, PT, PT, R2, 0x1, RZ ;  /* 0x0000000102077810 */ /* 0x000fe40007ffe0ff */
[----:B------:R-:W-:-:S09]  /*5eb0*/  IADD3 R3, PT, PT, R3, 0x400, RZ ;  /* 0x0000040003037810 */ /* 0x000fd20007ffe0ff */
[----:B------:R-:W-:-:S07]  /*5ec0*/  @P0 IMAD.MOV R7, RZ, RZ, R2 ;  /* 0x000000ffff070224 */ /* 0x000fce00078e0202 */
.L_x_967:
[----:B------:R-:W-:Y:S05]  /*5ed0*/  BSYNC.RECONVERGENT B2 ;  /* 0x0000000000027941 */ /* 0x000fea0003800200 */
.L_x_966:
        /* <DEDUP_REMOVED lines=20> */
.L_x_983:
[----:B------:R-:W-:Y:S01]  /*6020*/  FMUL.FTZ R21, R8, R13 ;  /* 0x0000000d08157220 */ /* 0x000fe20000410000 */
[----:B------:R-:W-:-:S03]  /*6030*/  FMUL.FTZ R4, R13, 0.5 ;  /* 0x3f0000000d047820 */ /* 0x000fc60000410000 */
[----:B------:R-:W-:-:S04]  /*6040*/  FFMA R0, -R21, R21, R8 ;  /* 0x0000001515007223 */ /* 0x000fc80000000108 */
[----:B------:R-:W-:-:S07]  /*6050*/  FFMA R21, R0, R4, R21 ;  /* 0x0000000400157223 */ /* 0x000fce0000000015 */
.L_x_984:
[----:B------:R-:W-:Y:S05]  /*6060*/  BSYNC.RECONVERGENT B3 ;  /* 0x0000000000037941 */ /* 0x000fea0003800200 */
.L_x_982:
        /* <DEDUP_REMOVED lines=18> */
.L_x_986:
[----:B------:R-:W-:Y:S01]  /*6190*/  FMUL.FTZ R21, R8, R13 ;  /* 0x0000000d08157220 */ /* 0x000fe20000410000 */
[----:B------:R-:W-:-:S03]  /*61a0*/  FMUL.FTZ R4, R13, 0.5 ;  /* 0x3f0000000d047820 */ /* 0x000fc60000410000 */
[----:B------:R-:W-:-:S04]  /*61b0*/  FFMA R0, -R21, R21, R8 ;  /* 0x0000001515007223 */ /* 0x000fc80000000108 */
[----:B------:R-:W-:-:S07]  /*61c0*/  FFMA R21, R0, R4, R21 ;  /* 0x0000000400157223 */ /* 0x000fce0000000015 */
.L_x_987:
[----:B------:R-:W-:Y:S05]  /*61d0*/  BSYNC.RECONVERGENT B3 ;  /* 0x0000000000037941 */ /* 0x000fea0003800200 */
.L_x_985:
[----:B------:R-:W-:Y:S01]  /*61e0*/  FSETP.GEU.AND P0, PT, R21, 1, PT ;  /* 0x3f8000001500780b */ /* 0x000fe20003f0e000 */
[----:B------:R-:W-:Y:S01]  /*61f0*/  VIADD R7, R2, 0x1 ;  /* 0x0000000102077836 */ /* 0x000fe20000000000 */
[----:B------:R-:W-:-:S11]  /*6200*/  IADD3 R3, PT, PT, R3, 0x200, RZ ;  /* 0x0000020003037810 */ /* 0x000fd60007ffe0ff */
[----:B------:R-:W-:-:S07]  /*6210*/  @P0 IADD3 R7, PT, PT, R2, RZ, RZ ;  /* 0x000000ff02070210 */ /* 0x000fce0007ffe0ff */
.L_x_981:
[----:B------:R-:W-:Y:S05]  /*6220*/  BSYNC.RECONVERGENT B2 ;  /* 0x0000000000027941 */ /* 0x000fea0003800200 */
.L_x_980:
[----:B------:R-:W-:-:S13]  /*6230*/  LOP3.LUT P0, RZ, R5, 0x100, RZ, 0xc0, !PT ;  /* 0x0000010005ff7812 */ /* 0x000fda000780c0ff */
        /* <DEDUP_REMOVED lines=16> */
.L_x_989:
[----:B------:R-:W-:Y:S01]  /*6340*/  FMUL.FTZ R21, R4, R5 ;  /* 0x0000000504157220 */ /* 0x000fe20000410000 */
[----:B------:R-:W-:-:S03]  /*6350*/  FMUL.FTZ R2, R5, 0.5 ;  /* 0x3f00000005027820 */ /* 0x000fc60000410000 */
[----:B------:R-:W-:-:S04]  /*6360*/  FFMA R0, -R21, R21, R4 ;  /* 0x0000001515007223 */ /* 0x000fc80000000104 */
[----:B------:R-:W-:-:S07]  /*6370*/  FFMA R21, R0, R2, R21 ;  /* 0x0000000200157223 */ /* 0x000fce0000000015 */
.L_x_990:
[----:B------:R-:W-:Y:S05]  /*6380*/  BSYNC.RECONVERGENT B2 ;  /* 0x0000000000027941 */ /* 0x000fea0003800200 */
.L_x_988:
[----:B------:R-:W-:Y:S01]  /*6390*/  FSETP.GEU.AND P0, PT, R21, 1, PT ;  /* 0x3f8000001500780b */ /* 0x000fe20003f0e000 */
[----:B------:R-:W-:-:S12]  /*63a0*/  VIADD R0, R7, 0x1 ;  /* 0x0000000107007836 */ /* 0x000fd80000000000 */
[----:B------:R-:W-:-:S04]  /*63b0*/  @P0 IADD3 R0, PT, PT, R7, RZ, RZ ;  /* 0x000000ff07000210 */ /* 0x000fc80007ffe0ff */
[----:B------:R-:W-:-:S07]  /*63c0*/  MOV R7, R0 ;  /* 0x0000000000077202 */ /* 0x000fce0000000f00 */
.L_x_937:
[----:B------:R-:W-:Y:S05]  /*63d0*/  BSYNC.RECONVERGENT B1 ;  /* 0x0000000000017941 */ /* 0x000fea0003800200 */
.L_x_935:
        /* <DEDUP_REMOVED lines=14> */
[----:B------:R-:W-:Y:S02]  /*64c0*/  ISETP.GT.AND P0, PT, R6, 0x17, PT ;  /* 0x000000170600780c */ /* 0x000fe40003f04270 */
[----:B------:R-:W-:Y:S02]  /*64d0*/  IADD3 R2, PT, PT, R3, R2, RZ ;  /* 0x0000000203027210 */ /* 0x000fe40007ffe0ff */
[----:B------:R-:W-:-:S03]  /*64e0*/  @!P1 SHF.R.U32.HI R3, RZ, 0x3, R9 ;  /* 0x00000003ff039819 */ /* 0x000fc60000011609 */
[----:B------:R-:W0:Y:S01]  /*64f0*/  SHFL.DOWN PT, R4, R2, 0x8, 0x1f ;  /* 0x09001f0002047f89 */ /* 0x000e2200000e0000 */
[----:B------:R-:W-:Y:S02]  /*6500*/  @!P1 LOP3.LUT R3, R3, 0x7c, RZ, 0xc0, !PT ;  /* 0x0000007c03039812 */ /* 0x000fe400078ec0ff */
[----:B0-----:R-:W-:Y:S02]  /*6510*/  SEL R5, R4, RZ, !P0 ;  /* 0x000000ff04057207 */ /* 0x001fe40004000000 */
[----:B------:R-:W-:Y:S02]  /*6520*/  ISETP.GT.AND P0, PT, R6, 0xf, PT ;  /* 0x0000000f0600780c */ /* 0x000fe40003f04270 */
[----:B------:R-:W-:Y:S01]  /*6530*/  @!P1 MOV R4, 0x400 ;  /* 0x0000040000049802 */ /* 0x000fe20000000f00 */
[----:B------:R-:W-:-:S03]  /*6540*/  IMAD.IADD R5, R2, 0x1, R5 ;  /* 0x0000000102057824 */ /* 0x000fc600078e0205 */
[----:B-1----:R-:W-:Y:S02]  /*6550*/  @!P1 LEA R4, R7, R4, 0x18 ;  /* 0x0000000407049211 */ /* 0x002fe400078ec0ff */
[----:B------:R-:W0:Y:S02]  /*6560*/  SHFL.DOWN PT, R0, R5, 0x10, 0x1f ;  /* 0x0a001f0005007f89 */ /* 0x000e2400000e0000 */
[----:B------:R-:W-:Y:S02]  /*6570*/  @!P1 IADD3 R4, PT, PT, R3, R4, RZ ;  /* 0x0000000403049210 */ /* 0x000fe40007ffe0ff */
        /* <DEDUP_REMOVED lines=16> */
.L_x_835:
[----:B------:R-:W-:Y:S05]  /*6680*/  BSYNC.RECONVERGENT B0 ;  /* 0x0000000000007941 */ /* 0x000fea0003800200 */
.L_x_773:
[----:B------:R-:W-:Y:S05]  /*6690*/  @P0 EXIT ;  /* 0x000000000000094d */ /* 0x000fea0003800000 */
[----:B0-----:R-:W0:Y:S01]  /*66a0*/  LDC.64 R4, c[0x0][0x388] ;  /* 0x0000e200ff047b82 */ /* 0x001e220000000a00 */
[----:B------:R-:W1:Y:S02]  /*66b0*/  LDCU UR4, c[0x0][0x398] ;  /* 0x00007300ff0477ac */ /* 0x000e640008000800 */
[----:B-12---:R-:W-:-:S05]  /*66c0*/  IADD3 R3, PT, PT, R3, UR4, RZ ;  /* 0x0000000403037c10 */ /* 0x006fca000fffe0ff */
[----:B0-----:R-:W-:Y:S01]  /*66d0*/  STG.E desc[UR6][R4.64], R3 ;  /* 0x0000000304007986 */ /* 0x001fe2000c101906 */
[----:B------:R-:W-:Y:S05]  /*66e0*/  EXIT ;  /* 0x000000000000794d */ /* 0x000fea0003800000 */
        .weak           $__internal_3_$__cuda_sm20_sqrt_rn_f32_slowpath
        .type           $__internal_3_$__cuda_sm20_sqrt_rn_f32_slowpath,@function
        .size           $__internal_3_$__cuda_sm20_sqrt_rn_f32_slowpath,(.L_x_1031 - $__internal_3_$__cuda_sm20_sqrt_rn_f32_slowpath)
$__internal_3_$__cuda_sm20_sqrt_rn_f32_slowpath:
        /* <DEDUP_REMOVED lines=13> */
[----:B------:R-:W-:Y:S01]  /*67c0*/  @P6 FMUL.FTZ R20, R21, 0.5 ;  /* 0x3f00000015146820 */ /* 0x000fe20000410000 */
[----:B------:R-:W-:Y:S02]  /*67d0*/  @!P6 MOV R21, R0 ;  /* 0x000000000015e202 */ /* 0x000fe40000000f00 */
[----:B------:R-:W-:-:S04]  /*67e0*/  @P6 FADD.FTZ R23, -R11, -RZ ;  /* 0x800000ff0b176221 */ /* 0x000fc80000010100 */
[----:B------:R-:W-:-:S04]  /*67f0*/  @P6 FFMA R24, R11, R23, R22 ;  /* 0x000000170b186223 */ /* 0x000fc80000000016 */
[----:B------:R-:W-:-:S04]  /*6800*/  @P6 FFMA R20, R24, R20, R11 ;  /* 0x0000001418146223 */ /* 0x000fc8000000000b */
[----:B------:R-:W-:-:S07]  /*6810*/  @P6 FMUL.FTZ R21, R20, 2.3283064365386962891e-10 ;  /* 0x2f80000014156820 */ /* 0x000fce0000410000 */
.L_x_991:
[----:B------:R-:W-:-:S04]  /*6820*/  HFMA2 R11, -RZ, RZ, 0, 0 ;  /* 0x00000000ff0b7431 */ /* 0x000fc800000001ff */
[----:B------:R-:W-:Y:S05]  /*6830*/  RET.REL.NODEC R10 `(_ZN3cub18CUB_300001_SM_10006detail6reduce28DeviceReduceSingleTileKernelINS2_10policy_hubIjjN4cuda3std3__44plusIjEEE10Policy1000EN6thrust24THRUST_300001_SM_1000_NS6detail15normal_iteratorINSD_10device_ptrI6float2EEEEPijS9_ij14isInsideCircleEEvT0_T1_T2_T3_T4_T6_) ;  /* 0xffffff940af07950 */ /* 0x000fea0003c3ffff */
.L_x_992:
        /* <DEDUP_REMOVED lines=12> */
.L_x_1031:


//--------------------- .text._ZN3cub18CUB_300001_SM_10006detail9transform16transform_kernelINS2_10policy_hubILb1EN4cuda3std3__45tupleIJN6thrust24THRUST_300001_SM_1000_NS17counting_iteratorIjNSA_11use_defaultESC_SC_EEEEEE10policy1000El19generateRandomPointNSA_6detail15normal_iteratorINSA_10device_ptrI6float2EEEEJSD_EEEvT0_iT1_T2_DpNS2_10kernel_argIT3_EE --------------------------
	.section	.text._ZN3cub18CUB_300001_SM_10006detail9transform16transform_kernelINS2_10policy_hubILb1EN4cuda3std3__45tupleIJN6thrust24THRUST_300001_SM_1000_NS17counting_iteratorIjNSA_11use_defaultESC_SC_EEEEEE10policy1000El19generateRandomPointNSA_6detail15normal_iteratorINSA_10device_ptrI6float2EEEEJSD_EEEvT0_iT1_T2_DpNS2_10kernel_argIT3_EE,"ax",@progbits
	.align	128
        .global         _ZN3cub18CUB_300001_SM_10006detail9transform16transform_kernelINS2_10policy_hubILb1EN4cuda3std3__45tupleIJN6thrust24THRUST_300001_SM_1000_NS17counting_iteratorIjNSA_11use_defaultESC_SC_EEEEEE10policy1000El19generateRandomPointNSA_6detail15normal_iteratorINSA_10device_ptrI6float2EEEEJSD_EEEvT0_iT1_T2_DpNS2_10kernel_argIT3_EE
        .type           _ZN3cub18CUB_300001_SM_10006detail9transform16transform_kernelINS2_10policy_hubILb1EN4cuda3std3__45tupleIJN6thrust24THRUST_300001_SM_1000_NS17counting_iteratorIjNSA_11use_defaultESC_SC_EEEEEE10policy1000El19generateRandomPointNSA_6detail15normal_iteratorINSA_10device_ptrI6float2EEEEJSD_EEEvT0_iT1_T2_DpNS2_10kernel_argIT3_EE,@function
        .size           _ZN3cub18CUB_300001_SM_10006detail9transform16transform_kernelINS2_10policy_hubILb1EN4cuda3std3__45tupleIJN6thrust24THRUST_300001_SM_1000_NS17counting_iteratorIjNSA_11use_defaultESC_SC_EEEEEE10policy1000El19generateRandomPointNSA_6detail15normal_iteratorINSA_10device_ptrI6float2EEEEJSD_EEEvT0_iT1_T2_DpNS2_10kernel_argIT3_EE,(.L_x_1038 - _ZN3cub18CUB_300001_SM_10006detail9transform16transform_kernelINS2_10policy_hubILb1EN4cuda3std3__45tupleIJN6thrust24THRUST_300001_SM_1000_NS17counting_iteratorIjNSA_11use_defaultESC_SC_EEEEEE10policy1000El19generateRandomPointNSA_6detail15normal_iteratorINSA_10device_ptrI6float2EEEEJSD_EEEvT0_iT1_T2_DpNS2_10kernel_argIT3_EE)
        .other          _ZN3cub18CUB_300001_SM_10006detail9transform16transform_kernelINS2_10policy_hubILb1EN4cuda3std3__45tupleIJN6thrust24THRUST_300001_SM_1000_NS17counting_iteratorIjNSA_11use_defaultESC_SC_EEEEEE10policy1000El19generateRandomPointNSA_6detail15normal_iteratorINSA_10device_ptrI6float2EEEEJSD_EEEvT0_iT1_T2_DpNS2_10kernel_argIT3_EE,@"STO_CUDA_ENTRY STV_DEFAULT"
_ZN3cub18CUB_300001_SM_10006detail9transform16transform_kernelINS2_10policy_hubILb1EN4cuda3std3__45tupleIJN6thrust24THRUST_300001_SM_1000_NS17counting_iteratorIjNSA_11use_defaultESC_SC_EEEEEE10policy1000El19generateRandomPointNSA_6detail15normal_iteratorINSA_10device_ptrI6float2EEEEJSD_EEEvT0_iT1_T2_DpNS2_10kernel_argIT3_EE:
.text._ZN3cub18CUB_300001_SM_10006detail9transform16transform_kernelINS2_10policy_hubILb1EN4cuda3std3__45tupleIJN6thrust24THRUST_300001_SM_1000_NS17counting_iteratorIjNSA_11use_defaultESC_SC_EEEEEE10policy1000El19generateRandomPointNSA_6detail15normal_iteratorINSA_10device_ptrI6float2EEEEJSD_EEEvT0_iT1_T2_DpNS2_10kernel_argIT3_EE:
[----:B------:R-:W-:Y:S08]  /*0000*/  LDC R1, c[0x0][0x37c] ;  /* 0x0000df00ff017b82 */ /* 0x000ff00000000800 */
[----:B------:R-:W0:Y:S01]  /*0010*/  LDC R8, c[0x0][0x388] ;  /* 0x0000e200ff087b82 */ /* 0x000e220000000800 */
[----:B------:R-:W1:Y:S01]  /*0020*/  LDCU.64 UR6, c[0x0][0x380] ;  /* 0x00007000ff0677ac */ /* 0x000e620008000a00 */
[----:B------:R-:W2:Y:S06]  /*0030*/  LDCU.64 UR8, c[0x0][0x358] ;  /* 0x00006b00ff0877ac */ /* 0x000eac0008000a00 */
[----:B------:R-:W3:Y:S08]  /*0040*/  S2UR UR4, SR_CTAID.X ;  /* 0x00000000000479c3 */ /* 0x000ef00000002500 */
[----:B------:R-:W4:Y:S01]  /*0050*/  LDC.64 R6, c[0x0][0x390] ;  /* 0x0000e400ff067b82 */ /* 0x000f220000000a00 */
[----:B0-----:R-:W-:-:S05]  /*0060*/  IMAD.SHL.U32 R3, R8, 0x80, RZ ;  /* 0x0000008008037824 */ /* 0x001fca00078e00ff */
[----:B------:R-:W-:Y:S01]  /*0070*/  SHF.R.S32.HI R0, RZ, 0x1f, R3 ;  /* 0x0000001fff007819 */ /* 0x000fe20000011403 */
[----:B---3--:R-:W-:-:S04]  /*0080*/  IMAD.WIDE.U32 R12, R3, UR4, RZ ;  /* 0x00000004030c7c25 */ /* 0x008fc8000f8e00ff */
[----:B------:R-:W-:Y:S01]  /*0090*/  IMAD R5, R0, UR4, RZ ;  /* 0x0000000400057c24 */ /* 0x000fe2000f8e02ff */
[----:B-1----:R-:W-:Y:S01]  /*00a0*/  IADD3 R2, P0, PT, -R12, UR6, RZ ;  /* 0x000000060c027c10 */ /* 0x002fe2000ff1e1ff */
[----:B------:R-:W0:Y:S02]  /*00b0*/  LDCU UR4, c[0x0][0x398] ;  /* 0x00007300ff0477ac */ /* 0x000e240008000800 */
[----:B------:R-:W-:-:S05]  /*00c0*/  IMAD.IADD R4, R13, 0x1, R5 ;  /* 0x000000010d047824 */ /* 0x000fca00078e0205 */
[----:B------:R-:W-:Y:S02]  /*00d0*/  IADD3.X R5, PT, PT, ~R4, UR7, RZ, P0, !PT ;  /* 0x0000000704057c10 */ /* 0x000fe400087fe5ff */
[----:B------:R-:W-:-:S04]  /*00e0*/  ISETP.LT.U32.AND P0, PT, R2, R3, PT ;  /* 0x000000030200720c */ /* 0x000fc80003f01070 */
[----:B------:R-:W-:-:S04]  /*00f0*/  ISETP.LT.AND.EX P0, PT, R5, R0, PT, P0 ;  /* 0x000000000500720c */ /* 0x000fc80003f01300 */
[----:B------:R-:W-:Y:S02]  /*0100*/  SEL R0, R2, R3, P0 ;  /* 0x0000000302007207 */ /* 0x000fe40000000000 */
[C---:B----4-:R-:W-:Y:S02]  /*0110*/  LEA R2, P1, R12.reuse, R6, 0x3 ;  /* 0x000000060c027211 */ /* 0x050fe400078218ff */
[----:B------:R-:W-:Y:S02]  /*0120*/  ISETP.NE.AND P0, PT, R3, R0, PT ;  /* 0x000000000300720c */ /* 0x000fe40003f05270 */
[C---:B------:R-:W-:Y:S02]  /*0130*/  LEA.HI.X R3, R12.reuse, R7, R4, 0x3, P1 ;  /* 0x000000070c037211 */ /* 0x040fe400008f1c04 */
[----:B0-----:R-:W-:-:S09]  /*0140*/  IADD3 R12, PT, PT, R12, UR4, RZ ;  /* 0x000000040c0c7c10 */ /* 0x001fd2000fffe0ff */
[----:B--2---:R-:W-:Y:S05]  /*0150*/  @!P0 BRA `(.L_x_993) ;  /* 0x0000000800108947 */ /* 0x004fea0003800000 */
[----:B------:R-:W-:-:S13]  /*0160*/  ISETP.GE.AND P0, PT, R8, 0x1, PT ;  /* 0x000000010800780c */ /* 0x000fda0003f06270 */
[----:B------:R-:W-:Y:S05]  /*0170*/  @!P0 EXIT ;  /* 0x000000000000894d */ /* 0x000fea0003800000 */
[----:B------:R-:W0:Y:S01]  /*0180*/  LDCU UR6, c[0x0][0x38c] ;  /* 0x00007180ff0677ac */ /* 0x000e220008000800 */
[----:B------:R-:W1:Y:S01]  /*0190*/  S2R R13, SR_TID.X ;  /* 0x00000000000d7919 */ /* 0x000e620000002100 */
[----:B------:R-:W-:Y:S01]  /*01a0*/  IMAD.MOV.U32 R14, RZ, RZ, RZ ;  /* 0x000000ffff0e7224 */ /* 0x000fe200078e00ff */
[----:B0-----:R-:W-:-:S04]  /*01b0*/  UIMAD.WIDE.U32 UR4, UR6, 0x3, URZ ;  /* 0x00000003060478a5 */ /* 0x001fc8000f8e00ff */
[----:B------:R-:W-:-:S04]  /*01c0*/  UIADD3 UR4, UPT, UPT, -UR5, UR6, URZ ;  /* 0x0000000605047290 */ /* 0x000fc8000fffe1ff */
[----:B------:R-:W-:-:S04]  /*01d0*/  ULEA.HI UR4, UR4, UR5, URZ, 0x1f ;  /* 0x0000000504047291 */ /* 0x000fc8000f8ff8ff */
[----:B------:R-:W-:-:S04]  /*01e0*/  USHF.R.U32.HI UR4, URZ, 0x1e, UR4 ;  /* 0x0000001eff047899 */ /* 0x000fc80008011604 */
[----:B------:R-:W-:-:S04]  /*01f0*/  UIMAD UR4, UR4, -0x7fffffff, UR6 ;  /* 0x80000001040478a4 */ /* 0x000fc8000f8e0206 */
[----:B------:R-:W-:-:S04]  /*0200*/  UISETP.LT.U32.AND UP0, UPT, UR4, 0x1, UPT ;  /* 0x000000010400788c */ /* 0x000fc8000bf01070 */
[----:B-1----:R-:W-:-:S12]  /*0210*/  USEL UR4, UR4, 0x1, !UP0 ;  /* 0x0000000104047887 */ /* 0x002fd8000c000000 */
.L_x_1001:
[----:B0-----:R-:W0:Y:S01]  /*0220*/  LDCU UR5, c[0x0][0x388] ;  /* 0x00007100ff0577ac */ /* 0x001e220008000800 */
[C---:B------:R-:W-:Y:S01]  /*0230*/  IMAD R15, R14.reuse, 0x80, R13 ;  /* 0x000000800e0f7824 */ /* 0x040fe200078e020d */
[----:B------:R-:W-:Y:S01]  /*0240*/  IADD3 R14, PT, PT, R14, 0x1, RZ ;  /* 0x000000010e0e7810 */ /* 0x000fe20007ffe0ff */
[----:B------:R-:W-:Y:S03]  /*0250*/  BSSY.RECONVERGENT B0, `(.L_x_994) ;  /* 0x0000072000007945 */ /* 0x000fe60003800200 */
[----:B------:R-:W-:Y:S02]  /*0260*/  ISETP.GE.AND P0, PT, R15, R0, PT ;  /* 0x000000000f00720c */ /* 0x000fe40003f06270 */
[----:B0-----:R-:W-:-:S11]  /*0270*/  ISETP.NE.AND P2, PT, R14, UR5, PT ;  /* 0x000000050e007c0c */ /* 0x001fd6000bf45270 */
[----:B------:R-:W-:Y:S05]  /*0280*/  @P0 BRA `(.L_x_995) ;  /* 0x0000000400b80947 */ /* 0x000fea0003800000 */
[----:B------:R-:W-:Y:S01]  /*0290*/  IMAD.IADD R4, R12, 0x1, R15 ;  /* 0x000000010c047824 */ /* 0x000fe200078e020f */
[----:B------:R-:W-:Y:S01]  /*02a0*/  BSSY.RECONVERGENT B1, `(.L_x_996) ;  /* 0x000003e000017945 */ /* 0x000fe20003800200 */
[----:B------:R-:W-:Y:S02]  /*02b0*/  HFMA2 R19, -RZ, RZ, 0, 5.9604644775390625e-08 ;  /* 0x00000001ff137431 */ /* 0x000fe400000001ff */
[----:B------:R-:W-:Y:S02]  /*02c0*/  IMAD.MOV.U32 R21, RZ, RZ, RZ ;  /* 0x000000ffff157224 */ /* 0x000fe400078e00ff */
[----:B------:R-:W-:-:S05]  /*02d0*/  IMAD.SHL.U32 R16, R4, 0x2, RZ ;  /* 0x0000000204107824 */ /* 0x000fca00078e00ff */
[----:B------:R-:W-:-:S13]  /*02e0*/  ISETP.NE.AND P0, PT, R16, RZ, PT ;  /* 0x000000ff1000720c */ /* 0x000fda0003f05270 */
[----:B------:R-:W-:Y:S05]  /*02f0*/  @!P0 BRA `(.L_x_997) ;  /* 0x0000000000e08947 */ /* 0x000fea0003800000 */
[----:B------:R-:W-:Y:S01]  /*0300*/  IMAD.MOV.U32 R17, RZ, RZ, RZ ;  /* 0x000000ffff117224 */ /* 0x000fe200078e00ff */
[----:B------:R-:W-:Y:S01]  /*0310*/  MOV R20, 0xbc8f ;  /* 0x0000bc8f00147802 */ /* 0x000fe20000000f00 */
[----:B------:R-:W-:Y:S01]  /*0320*/  IMAD.MOV.U32 R18, RZ, RZ, RZ ;  /* 0x000000ffff127224 */ /* 0x000fe200078e00ff */
[----:B------:R-:W-:Y:S01]  /*0330*/  MOV R21, RZ ;  /* 0x000000ff00157202 */ /* 0x000fe20000000f00 */
[----:B------:R-:W-:-:S07]  /*0340*/  IMAD.MOV.U32 R19, RZ, RZ, 0x1 ;  /* 0x00000001ff137424 */ /* 0x000fce00078e00ff */
.L_x_1000:
[-C--:B------:R-:W-:Y:S01]  /*0350*/  IMAD R7, R18, R20.reuse, RZ ;  /* 0x0000001412077224 */ /* 0x080fe200078e02ff */
[----:B------:R-:W-:Y:S01]  /*0360*/  BSSY.RECONVERGENT B2, `(.L_x_998) ;  /* 0x000002b000027945 */ /* 0x000fe20003800200 */
[----:B------:R-:W-:-:S04]  /*0370*/  IMAD.WIDE.U32 R4, R20, R20, RZ ;  /* 0x0000001414047225 */ /* 0x000fc800078e00ff */
[----:B------:R-:W-:Y:S02]  /*0380*/  IMAD R7, R20, R18, R7 ;  /* 0x0000001214077224 */ /* 0x000fe400078e0207 */
[----:B------:R-:W-:Y:S01]  /*0390*/  IMAD.WIDE.U32 R8, R4, 0x3, RZ ;  /* 0x0000000304087825 */ /* 0x000fe200078e00ff */
[----:B------:R-:W-:-:S03]  /*03a0*/  LOP3.LUT R8, R16, 0x1, RZ, 0xc0, !PT ;  /* 0x0000000110087812 */ /* 0x000fc600078ec0ff */
[----:B------:R-:W-:Y:S01]  /*03b0*/  IMAD.IADD R5, R5, 0x1, R7 ;  /* 0x0000000105057824 */ /* 0x000fe200078e0207 */
[----:B------:R-:W-:-:S03]  /*03c0*/  ISETP.NE.U32.AND P1, PT, R8, 0x1, PT ;  /* 0x000000010800780c */ /* 0x000fc60003f25070 */
[----:B------:R-:W-:Y:S01]  /*03d0*/  IMAD.WIDE.U32 R6, R5, 0x3, RZ ;  /* 0x0000000305067825 */ /* 0x000fe200078e00ff */
[----:B------:R-:W-:-:S03]  /*03e0*/  ISETP.NE.U32.AND.EX P1, PT, RZ, RZ, PT, P1 ;  /* 0x000000ffff00720c */ /* 0x000fc60003f25110 */
[----:B------:R-:W-:-:S04]  /*03f0*/  IMAD.WIDE.U32 R6, P0, R4, -0x7fffffff, R6 ;  /* 0x8000000104067825 */ /* 0x000fc80007800006 */
[----:B------:R-:W-:Y:S01]  /*0400*/  IMAD.MOV.U32 R10, RZ, RZ, R7 ;  /* 0x000000ffff0a7224 */ /* 0x000fe200078e0007 */
[----:B------:R-:W-:Y:S02]  /*0410*/  IADD3.X R11, PT, PT, RZ, RZ, RZ, P0, !PT ;  /* 0x000000ffff0b7210 */ /* 0x000fe400007fe4ff */
[----:B------:R-:W-:-:S05]  /*0420*/  IADD3 RZ, P0, PT, R9, R6, RZ ;  /* 0x0000000609ff7210 */ /* 0x000fca0007f1e0ff */
[----:B------:R-:W-:Y:S01]  /*0430*/  IMAD.WIDE.U32.X R10, R5, -0x7fffffff, R10, P0 ;  /* 0x80000001050a7825 */ /* 0x000fe200000e040a */
[----:B------:R-:W-:-:S04]  /*0440*/  ISETP.GT.U32.AND P0, PT, R16, 0x1, PT ;  /* 0x000000011000780c */ /* 0x000fc80003f04070 */
[--C-:B------:R-:W-:Y:S02]  /*0450*/  SHF.R.U64 R9, R10, 0x1e, R11.reuse ;  /* 0x0000001e0a097819 */ /* 0x100fe4000000120b */
[----:B------:R-:W-:-:S03]  /*0460*/  SHF.R.U32.HI R8, RZ, 0x1e, R11 ;  /* 0x0000001eff087819 */ /* 0x000fc6000001160b */
[----:B------:R-:W-:-:S04]  /*0470*/  IMAD.WIDE.U32 R4, R9, -0x7fffffff, R4 ;  /* 0x8000000109047825 */ /* 0x000fc800078e0004 */
[----:B------:R-:W-:Y:S01]  /*0480*/  IMAD R8, R8, -0x7fffffff, RZ ;  /* 0x8000000108087824 */ /* 0x000fe200078e02ff */
[----:B------:R-:W-:Y:S06]  /*0490*/  @P1 BRA `(.L_x_999) ;  /* 0x00000000005c1947 */ /* 0x000fec0003800000 */
[-C--:B------:R-:W-:Y:S02]  /*04a0*/  IMAD R21, R21, R20.reuse, RZ ;  /* 0x0000001415157224 */ /* 0x080fe400078e02ff */
[----:B------:R-:W-:-:S04]  /*04b0*/  IMAD.WIDE.U32 R6, R19, R20, RZ ;  /* 0x0000001413067225 */ /* 0x000fc800078e00ff */
[----:B------:R-:W-:Y:S02]  /*04c0*/  IMAD R21, R18, R19, R21 ;  /* 0x0000001312157224 */ /* 0x000fe400078e0215 */
[----:B------:R-:W-:-:S03]  /*04d0*/  IMAD.WIDE.U32 R18, R6, 0x5, RZ ;  /* 0x0000000506127825 */ /* 0x000fc600078e00ff */
[----:B------:R-:W-:-:S05]  /*04e0*/  IADD3 R7, PT, PT, R7, R21, RZ ;  /* 0x0000001507077210 */ /* 0x000fca0007ffe0ff */
[----:B------:R-:W-:-:S04]  /*04f0*/  IMAD.WIDE.U32 R10, R7, 0x5, RZ ;  /* 0x00000005070a7825 */ /* 0x000fc800078e00ff */
[----:B------:R-:W-:-:S04]  /*0500*/  IMAD.WIDE.U32 R10, P1, R6, 0x2, R10 ;  /* 0x00000002060a7825 */ /* 0x000fc8000782000a */
[----:B------:R-:W-:Y:S01]  /*0510*/  IMAD.X R21, RZ, RZ, RZ, P1 ;  /* 0x000000ffff157224 */ /* 0x000fe200008e06ff */
[----:B------:R-:W-:Y:S02]  /*0520*/  IADD3 RZ, P1, PT, R19, R10, RZ ;  /* 0x0000000a13ff7210 */ /* 0x000fe40007f3e0ff */
[----:B------:R-:W-:-:S05]  /*0530*/  MOV R20, R11 ;  /* 0x0000000b00147202 */ /* 0x000fca0000000f00 */
[----:B------:R-:W-:-:S03]  /*0540*/  IMAD.WIDE.U32.X R20, R7, 0x2, R20, P1 ;  /* 0x0000000207147825 */ /* 0x000fc600008e0414 */
[----:B------:R-:W-:-:S05]  /*0550*/  IADD3 R11, P1, PT, R6, -R20, RZ ;  /* 0x80000014060b7210 */ /* 0x000fca0007f3e0ff */
[----:B------:R-:W-:-:S05]  /*0560*/  IMAD.X R10, R7, 0x1, ~R21, P1 ;  /* 0x00000001070a7824 */ /* 0x000fca00008e0e15 */
[--C-:B------:R-:W-:Y:S02]  /*0570*/  SHF.R.U64 R11, R11, 0x1, R10.reuse ;  /* 0x000000010b0b7819 */ /* 0x100fe4000000120a */
[----:B------:R-:W-:Y:S02]  /*0580*/  SHF.R.U32.HI R19, RZ, 0x1, R10 ;  /* 0x00000001ff137819 */ /* 0x000fe4000001160a */
[----:B------:R-:W-:-:S04]  /*0590*/  IADD3 R10, P1, PT, R11, R20, RZ ;  /* 0x000000140b0a7210 */ /* 0x000fc80007f3e0ff */
[----:B------:R-:W-:-:S04]  /*05a0*/  IADD3.X R11, PT, PT, R19, R21, RZ, P1, !PT ;  /* 0x00000015130b7210 */ /* 0x000fc80000ffe4ff */
[--C-:B------:R-:W-:Y:S02]  /*05b0*/  SHF.R.U64 R21, R10, 0x1e, R11.reuse ;  /* 0x0000001e0a157819 */ /* 0x100fe4000000120b */
[----:B------:R-:W-:-:S03]  /*05c0*/  SHF.R.U32.HI R10, RZ, 0x1e, R11 ;  /* 0x0000001eff0a7819 */ /* 0x000fc6000001160b */
[----:B------:R-:W-:-:S04]  /*05d0*/  IMAD.WIDE.U32 R6, R21, -0x7fffffff, R6 ;  /* 0x8000000115067825 */ /* 0x000fc800078e0006 */
[----:B------:R-:W-:Y:S02]  /*05e0*/  IMAD R10, R10, -0x7fffffff, RZ ;  /* 0x800000010a0a7824 */ /* 0x000fe400078e02ff */
[----:B------:R-:W-:-:S03]  /*05f0*/  IMAD.MOV.U32 R19, RZ, RZ, R6 ;  /* 0x000000ffff137224 */ /* 0x000fc600078e0006 */
[----:B------:R-:W-:-:S07]  /*0600*/  IADD3 R21, PT, PT, R7, -R21, R10 ;  /* 0x8000001507157210 */ /* 0x000fce0007ffe00a */
.L_x_999:
[----:B------:R-:W-:Y:S05]  /*0610*/  BSYNC.RECONVERGENT B2 ;  /* 0x0000000000027941 */ /* 0x000fea0003800200 */
.L_x_998:
[----:B------:R-:W-:Y:S02]  /*0620*/  ISETP.GT.U32.AND.EX P0, PT, R17, RZ, PT, P0 ;  /* 0x000000ff1100720c */ /* 0x000fe40003f04100 */
[--C-:B------:R-:W-:Y:S02]  /*0630*/  SHF.R.U64 R16, R16, 0x1, R17.reuse ;  /* 0x0000000110107819 */ /* 0x100fe40000001211 */
[----:B------:R-:W-:Y:S02]  /*0640*/  SHF.R.U32.HI R17, RZ, 0x1, R17 ;  /* 0x00000001ff117819 */ /* 0x000fe40000011611 */
[----:B------:R-:W-:Y:S02]  /*0650*/  IADD3 R18, PT, PT, R5, -R9, R8 ;  /* 0x8000000905127210 */ /* 0x000fe40007ffe008 */
[----:B------:R-:W-:-:S05]  /*0660*/  MOV R20, R4 ;  /* 0x0000000400147202 */ /* 0x000fca0000000f00 */
[----:B------:R-:W-:Y:S05]  /*0670*/  @P0 BRA `(.L_x_1000) ;  /* 0xfffffffc00340947 */ /* 0x000fea000383ffff */
.L_x_997:
[----:B------:R-:W-:Y:S05]  /*0680*/  BSYNC.RECONVERGENT B1 ;  /* 0x0000000000017941 */ /* 0x000fea0003800200 */
.L_x_996:
[----:B------:R-:W-:Y:S02]  /*0690*/  IMAD R17, R21, UR4, RZ ;  /* 0x0000000415117c24 */ /* 0x000fe4000f8e02ff */
[----:B------:R-:W-:-:S04]  /*06a0*/  IMAD.WIDE.U32 R4, R19, UR4, RZ ;  /* 0x0000000413047c25 */ /* 0x000fc8000f8e00ff */
[----:B------:R-:W-:-:S04]  /*06b0*/  IMAD.IADD R17, R5, 0x1, R17 ;  /* 0x0000000105117824 */ /* 0x000fc800078e0211 */
[----:B------:R-:W-:-:S04]  /*06c0*/  IMAD.WIDE.U32 R6, R17, 0x5, RZ ;  /* 0x0000000511067825 */ /* 0x000fc800078e00ff */
[----:B------:R-:W-:-:S04]  /*06d0*/  IMAD.WIDE.U32 R8, P0, R4, 0x2, R6 ;  /* 0x0000000204087825 */ /* 0x000fc80007800006 */
[----:B------:R-:W-:Y:S01]  /*06e0*/  IMAD.WIDE.U32 R6, R4, 0x5, RZ ;  /* 0x0000000504067825 */ /* 0x000fe200078e00ff */
[----:B------:R-:W-:-:S03]  /*06f0*/  IADD3.X R11, PT, PT, RZ, RZ, RZ, P0, !PT ;  /* 0x000000ffff0b7210 */ /* 0x000fc600007fe4ff */
[----:B------:R-:W-:Y:S01]  /*0700*/  IMAD.MOV.U32 R10, RZ, RZ, R9 ;  /* 0x000000ffff0a7224 */ /* 0x000fe200078e0009 */
[----:B------:R-:W-:-:S05]  /*0710*/  IADD3 RZ, P0, PT, R7, R8, RZ ;  /* 0x0000000807ff7210 */ /* 0x000fca0007f1e0ff */
[----:B------:R-:W-:-:S03]  /*0720*/  IMAD.WIDE.U32.X R6, R17, 0x2, R10, P0 ;  /* 0x0000000211067825 */ /* 0x000fc600000e040a */
[----:B------:R-:W-:-:S04]  /*0730*/  IADD3 R5, P0, PT, R4, -R6, RZ ;  /* 0x8000000604057210 */ /* 0x000fc80007f1e0ff */
[----:B------:R-:W-:-:S04]  /*0740*/  IADD3.X R8, PT, PT, R17, ~R7, RZ, P0, !PT ;  /* 0x8000000711087210 */ /* 0x000fc800007fe4ff */
[--C-:B------:R-:W-:Y:S02]  /*0750*/  SHF.R.U64 R5, R5, 0x1, R8.reuse ;  /* 0x0000000105057819 */ /* 0x100fe40000001208 */
[----:B------:R-:W-:Y:S02]  /*0760*/  SHF.R.U32.HI R9, RZ, 0x1, R8 ;  /* 0x00000001ff097819 */ /* 0x000fe40000011608 */
[----:B------:R-:W-:-:S05]  /*0770*/  IADD3 R5, P0, PT, R5, R6, RZ ;  /* 0x0000000605057210 */ /* 0x000fca0007f1e0ff */
[----:B------:R-:W-:Y:S02]  /*0780*/  IMAD.X R6, R9, 0x1, R7, P0 ;  /* 0x0000000109067824 */ /* 0x000fe400000e0607 */
[----:B------:R-:W-:-:S03]  /*0790*/  HFMA2 R9, -RZ, RZ, 2, 0 ;  /* 0x40000000ff097431 */ /* 0x000fc600000001ff */
[----:B------:R-:W-:-:S05]  /*07a0*/  SHF.R.U64 R5, R5, 0x1e, R6 ;  /* 0x0000001e05057819 */ /* 0x000fca0000001206 */
[----:B------:R-:W-:-:S04]  /*07b0*/  IMAD R4, R5, -0x7fffffff, R4 ;  /* 0x8000000105047824 */ /* 0x000fc800078e0204 */
[----:B------:R-:W-:-:S05]  /*07c0*/  IMAD.HI.U32 R5, R4, 0x5e4789c9, RZ ;  /* 0x5e4789c904057827 */ /* 0x000fca00078e00ff */
[----:B------:R-:W-:-:S05]  /*07d0*/  SHF.R.U32.HI R5, RZ, 0xe, R5 ;  /* 0x0000000eff057819 */ /* 0x000fca0000011605 */
[C---:B------:R-:W-:Y:S02]  /*07e0*/  IMAD R4, R5.reuse, -0xadc8, R4 ;  /* 0xffff523805047824 */ /* 0x040fe400078e0204 */
[----:B------:R-:W-:Y:S02]  /*07f0*/  IMAD R5, R5, 0xd47, RZ ;  /* 0x00000d4705057824 */ /* 0x000fe400078e02ff */
[----:B------:R-:W-:-:S03]  /*0800*/  IMAD R4, R4, 0xbc8f, RZ ;  /* 0x0000bc8f04047824 */ /* 0x000fc600078e02ff */
[----:B------:R-:W-:Y:S02]  /*0810*/  LOP3.LUT R7, R5, 0x7fffffff, RZ, 0x3c, !PT ;  /* 0x7fffffff05077812 */ /* 0x000fe400078e3cff */
[----:B------:R-:W-:-:S13]  /*0820*/  ISETP.GE.U32.AND P0, PT, R4, R5, PT ;  /* 0x000000050400720c */ /* 0x000fda0003f06070 */
[----:B------:R-:W-:-:S05]  /*0830*/  @P0 IADD3 R7, PT, PT, -R5, RZ, RZ ;  /* 0x000000ff05070210 */ /* 0x000fca0007ffe1ff */
[----:B------:R-:W-:-:S04]  /*0840*/  IMAD.IADD R7, R4, 0x1, R7 ;  /* 0x0000000104077824 */ /* 0x000fc800078e0207 */
[----:B------:R-:W-:-:S05]  /*0850*/  IMAD.HI.U32 R4, R7, -0x4370ec6f, RZ ;  /* 0xbc8f139107047827 */ /* 0x000fca00078e00ff */
[----:B------:R-:W-:-:S05]  /*0860*/  SHF.R.U32.HI R4, RZ, 0xf, R4 ;  /* 0x0000000fff047819 */ /* 0x000fca0000011604 */
[C---:B------:R-:W-:Y:S02]  /*0870*/  IMAD R5, R4.reuse, -0xadc8, R7 ;  /* 0xffff523804057824 */ /* 0x040fe400078e0207 */
[----:B------:R-:W-:Y:S02]  /*0880*/  IMAD R4, R4, 0xd47, RZ ;  /* 0x00000d4704047824 */ /* 0x000fe400078e02ff */
[----:B------:R-:W-:Y:S02]  /*0890*/  IMAD R5, R5, 0xbc8f, RZ ;  /* 0x0000bc8f05057824 */ /* 0x000fe400078e02ff */
[----:B------:R-:W-:Y:S01]  /*08a0*/  VIADD R7, R7, 0xffffffff ;  /* 0xffffffff07077836 */ /* 0x000fe20000000000 */
[----:B------:R-:W-:Y:S02]  /*08b0*/  LOP3.LUT R6, R4, 0x7fffffff, RZ, 0x3c, !PT ;  /* 0x7fffffff04067812 */ /* 0x000fe400078e3cff */
[----:B------:R-:W-:Y:S02]  /*08c0*/  ISETP.GE.U32.AND P0, PT, R5, R4, PT ;  /* 0x000000040500720c */ /* 0x000fe40003f06070 */
[----:B------:R-:W-:-:S05]  /*08d0*/  I2FP.F32.U32 R7, R7 ;  /* 0x0000000700077245 */ /* 0x000fca0000201000 */
[----:B------:R-:W-:-:S06]  /*08e0*/  FMUL R7, R7, 4.6566128730773925781e-10 ;  /* 0x3000000007077820 */ /* 0x000fcc0000400000 */
[----:B------:R-:W-:-:S04]  /*08f0*/  @P0 IADD3 R6, PT, PT, -R4, RZ, RZ ;  /* 0x000000ff04060210 */ /* 0x000fc80007ffe1ff */
[----:B------:R-:W-:Y:S01]  /*0900*/  IADD3 R6, PT, PT, R5, -0x1, R6 ;  /* 0xffffffff05067810 */ /* 0x000fe20007ffe006 */
[----:B------:R-:W-:-:S03]  /*0910*/  IMAD.WIDE R4, R15, 0x8, R2 ;  /* 0x000000080f047825 */ /* 0x000fc600078e0202 */
[----:B------:R-:W-:-:S05]  /*0920*/  I2FP.F32.U32 R6, R6 ;  /* 0x0000000600067245 */ /* 0x000fca0000201000 */
[----:B------:R-:W-:Y:S01]  /*0930*/  FMUL R8, R6, 4.6566128730773925781e-10 ;  /* 0x3000000006087820 */ /* 0x000fe20000400000 */
[----:B------:R-:W-:-:S03]  /*0940*/  FFMA R6, R7, R9, -1 ;  /* 0xbf80000007067423 */ /* 0x000fc60000000009 */
[----:B------:R-:W-:-:S05]  /*0950*/  FFMA R7, R8, R9, -1 ;  /* 0xbf80000008077423 */ /* 0x000fca0000000009 */
[----:B------:R0:W-:Y:S02]  /*0960*/  STG.E.64 desc[UR8][R4.64], R6 ;  /* 0x0000000604007986 */ /* 0x0001e4000c101b08 */
.L_x_995:
[----:B------:R-:W-:Y:S05]  /*0970*/  BSYNC.RECONVERGENT B0 ;  /* 0x0000000000007941 */ /* 0x000fea0003800200 */
.L_x_994:
[----:B------:R-:W-:Y:S05]  /*0980*/  @P2 BRA `(.L_x_1001) ;  /* 0xfffffff800242947 */ /* 0x000fea000383ffff */
[----:B------:R-:W-:Y:S05]  /*0990*/  EXIT ;  /* 0x000000000000794d */ /* 0x000fea0003800000 */
.L_x_993:
        /* <DEDUP_REMOVED lines=12> */
.L_x_1007:
[----:B0-----:R-:W-:Y:S01]  /*0a60*/  LEA R5, R0, R7, 0x7 ;  /* 0x0000000700057211 */ /* 0x001fe200078e38ff */
[----:B------:R-:W-:Y:S01]  /*0a70*/  BSSY.RECONVERGENT B0, `(.L_x_1002) ;  /* 0x000003e000007945 */ /* 0x000fe20003800200 */
[----:B------:R-:W-:Y:S01]  /*0a80*/  IMAD.MOV.U32 R6, RZ, RZ, 0x1 ;  /* 0x00000001ff067424 */ /* 0x000fe200078e00ff */
[----:B------:R-:W-:Y:S02]  /*0a90*/  MOV R8, RZ ;  /* 0x000000ff00087202 */ /* 0x000fe40000000f00 */
[----:B------:R-:W-:-:S05]  /*0aa0*/  IMAD.IADD R4, R12, 0x1, R5 ;  /* 0x000000010c047824 */ /* 0x000fca00078e0205 */
[----:B------:R-:W-:-:S04]  /*0ab0*/  SHF.L.U32 R4, R4, 0x1, RZ ;  /* 0x0000000104047819 */ /* 0x000fc800000006ff */
[----:B------:R-:W-:-:S13]  /*0ac0*/  ISETP.NE.AND P0, PT, R4, RZ, PT ;  /* 0x000000ff0400720c */ /* 0x000fda0003f05270 */
[----:B------:R-:W-:Y:S05]  /*0ad0*/  @!P0 BRA `(.L_x_1003) ;  /* 0x0000000000dc8947 */ /* 0x000fea0003800000 */
[----:B------:R-:W-:Y:S01]  /*0ae0*/  HFMA2 R21, -RZ, RZ, 0, 0 ;  /* 0x00000000ff157431 */ /* 0x000fe200000001ff */
[----:B------:R-:W-:Y:S01]  /*0af0*/  CS2R R8, SRZ ;  /* 0x0000000000087805 */ /* 0x000fe2000001ff00 */
[----:B------:R-:W-:Y:S02]  /*0b00*/  IMAD.MOV.U32 R20, RZ, RZ, 0xbc8f ;  /* 0x0000bc8fff147424 */ /* 0x000fe400078e00ff */
[----:B------:R-:W-:-:S07]  /*0b10*/  IMAD.MOV.U32 R6, RZ, RZ, 0x1 ;  /* 0x00000001ff067424 */ /* 0x000fce00078e00ff */
.L_x_1006:
[-C--:B------:R-:W-:Y:S01]  /*0b20*/  IMAD R13, R21, R20.reuse, RZ ;  /* 0x00000014150d7224 */ /* 0x080fe200078e02ff */
[----:B------:R-:W-:Y:S01]  /*0b30*/  BSSY.RECONVERGENT B1, `(.L_x_1004) ;  /* 0x000002b000017945 */ /* 0x000fe20003800200 */
[----:B------:R-:W-:-:S04]  /*0b40*/  IMAD.WIDE.U32 R10, R20, R20, RZ ;  /* 0x00000014140a7225 */ /* 0x000fc800078e00ff */
[----:B------:R-:W-:Y:S02]  /*0b50*/  IMAD R13, R20, R21, R13 ;  /* 0x00000015140d7224 */ /* 0x000fe400078e020d */
[----:B------:R-:W-:-:S03]  /*0b60*/  IMAD.WIDE.U32 R16, R10, 0x3, RZ ;  /* 0x000000030a107825 */ /* 0x000fc600078e00ff */
[----:B------:R-:W-:Y:S02]  /*0b70*/  IADD3 R11, PT, PT, R11, R13, RZ ;  /* 0x0000000d0b0b7210 */ /* 0x000fe40007ffe0ff */
[----:B------:R-:W-:-:S03]  /*0b80*/  LOP3.LUT R13, R4, 0x1, RZ, 0xc0, !PT ;  /* 0x00000001040d7812 */ /* 0x000fc600078ec0ff */
[----:B------:R-:W-:Y:S01]  /*0b90*/  IMAD.WIDE.U32 R14, R11, 0x3, RZ ;  /* 0x000000030b0e7825 */ /* 0x000fe200078e00ff */
[----:B------:R-:W-:-:S04]  /*0ba0*/  ISETP.NE.U32.AND P1, PT, R13, 0x1, PT ;  /* 0x000000010d00780c */ /* 0x000fc80003f25070 */
[----:B------:R-:W-:Y:S01]  /*0bb0*/  ISETP.NE.U32.AND.EX P1, PT, RZ, RZ, PT, P1 ;  /* 0x000000ffff00720c */ /* 0x000fe20003f25110 */
[----:B------:R-:W-:-:S04]  /*0bc0*/  IMAD.WIDE.U32 R14, P0, R10, -0x7fffffff, R14 ;  /* 0x800000010a0e7825 */ /* 0x000fc8000780000e */
[----:B------:R-:W-:Y:S01]  /*0bd0*/  IMAD.X R19, RZ, RZ, RZ, P0 ;  /* 0x000000ffff137224 */ /* 0x000fe200000e06ff */
[----:B------:R-:W-:Y:S02]  /*0be0*/  IADD3 RZ, P0, PT, R17, R14, RZ ;  /* 0x0000000e11ff7210 */ /* 0x000fe40007f1e0ff */
[----:B------:R-:W-:-:S05]  /*0bf0*/  MOV R18, R15 ;  /* 0x0000000f00127202 */ /* 0x000fca0000000f00 */
        /* <DEDUP_REMOVED lines=10> */
[----:B------:R-:W-:-:S04]  /*0ca0*/  IMAD.WIDE.U32 R18, R14, 0x5, RZ ;  /* 0x000000050e127825 */ /* 0x000fc800078e00ff */
[----:B------:R-:W-:-:S04]  /*0cb0*/  IMAD.IADD R15, R15, 0x1, R21 ;  /* 0x000000010f0f7824 */ /* 0x000fc800078e0215 */
[----:B------:R-:W-:-:S04]  /*0cc0*/  IMAD.WIDE.U32 R16, R15, 0x5, RZ ;  /* 0x000000050f107825 */ /* 0x000fc800078e00ff */
[----:B------:R-:W-:-:S04]  /*0cd0*/  IMAD.WIDE.U32 R16, P1, R14, 0x2, R16 ;  /* 0x000000020e107825 */ /* 0x000fc80007820010 */
[----:B------:R-:W-:Y:S01]  /*0ce0*/  IMAD.MOV.U32 R20, RZ, RZ, R17 ;  /* 0x000000ffff147224 */ /* 0x000fe200078e0011 */
[----:B------:R-:W-:Y:S02]  /*0cf0*/  IADD3.X R21, PT, PT, RZ, RZ, RZ, P1, !PT ;  /* 0x000000ffff157210 */ /* 0x000fe40000ffe4ff */
[----:B------:R-:W-:-:S05]  /*0d00*/  IADD3 RZ, P1, PT, R19, R16, RZ ;  /* 0x0000001013ff7210 */ /* 0x000fca0007f3e0ff */
[----:B------:R-:W-:-:S03]  /*0d10*/  IMAD.WIDE.U32.X R20, R15, 0x2, R20, P1 ;  /* 0x000000020f147825 */ /* 0x000fc600008e0414 */
[----:B------:R-:W-:-:S04]  /*0d20*/  IADD3 R17, P1, PT, R14, -R20, RZ ;  /* 0x800000140e117210 */ /* 0x000fc80007f3e0ff */
[----:B------:R-:W-:-:S04]  /*0d30*/  IADD3.X R6, PT, PT, R15, ~R21, RZ, P1, !PT ;  /* 0x800000150f067210 */ /* 0x000fc80000ffe4ff */
[--C-:B------:R-:W-:Y:S02]  /*0d40*/  SHF.R.U64 R17, R17, 0x1, R6.reuse ;  /* 0x0000000111117819 */ /* 0x100fe40000001206 */
[----:B------:R-:W-:Y:S02]  /*0d50*/  SHF.R.U32.HI R19, RZ, 0x1, R6 ;  /* 0x00000001ff137819 */ /* 0x000fe40000011606 */
[----:B------:R-:W-:-:S05]  /*0d60*/  IADD3 R17, P1, PT, R17, R20, RZ ;  /* 0x0000001411117210 */ /* 0x000fca0007f3e0ff */
[----:B------:R-:W-:-:S05]  /*0d70*/  IMAD.X R6, R19, 0x1, R21, P1 ;  /* 0x0000000113067824 */ /* 0x000fca00008e0615 */
[--C-:B------:R-:W-:Y:S02]  /*0d80*/  SHF.R.U64 R17, R17, 0x1e, R6.reuse ;  /* 0x0000001e11117819 */ /* 0x100fe40000001206 */
[----:B------:R-:W-:-:S03]  /*0d90*/  SHF.R.U32.HI R6, RZ, 0x1e, R6 ;  /* 0x0000001eff067819 */ /* 0x000fc60000011606 */
[----:B------:R-:W-:-:S04]  /*0da0*/  IMAD.WIDE.U32 R14, R17, -0x7fffffff, R14 ;  /* 0x80000001110e7825 */ /* 0x000fc800078e000e */
[----:B------:R-:W-:-:S05]  /*0db0*/  IMAD R6, R6, -0x7fffffff, RZ ;  /* 0x8000000106067824 */ /* 0x000fca00078e02ff */
[----:B------:R-:W-:Y:S02]  /*0dc0*/  IADD3 R8, PT, PT, R15, -R17, R6 ;  /* 0x800000110f087210 */ /* 0x000fe40007ffe006 */
[----:B------:R-:W-:-:S07]  /*0dd0*/  MOV R6, R14 ;  /* 0x0000000e00067202 */ /* 0x000fce0000000f00 */
.L_x_1005:
[----:B------:R-:W-:Y:S05]  /*0de0*/  BSYNC.RECONVERGENT B1 ;  /* 0x0000000000017941 */ /* 0x000fea0003800200 */
.L_x_1004:
[----:B------:R-:W-:Y:S01]  /*0df0*/  ISETP.GT.U32.AND.EX P0, PT, R9, RZ, PT, P0 ;  /* 0x000000ff0900720c */ /* 0x000fe20003f04100 */
[----:B------:R-:W-:Y:S01]  /*0e00*/  IMAD.MOV.U32 R20, RZ, RZ, R10 ;  /* 0x000000ffff147224 */ /* 0x000fe200078e000a */
[--C-:B------:R-:W-:Y:S02]  /*0e10*/  SHF.R.U64 R4, R4, 0x1, R9.reuse ;  /* 0x0000000104047819 */ /* 0x100fe40000001209 */
[----:B------:R-:W-:Y:S02]  /*0e20*/  SHF.R.U32.HI R9, RZ, 0x1, R9 ;  /* 0x00000001ff097819 */ /* 0x000fe40000011609 */
[----:B------:R-:W-:-:S07]  /*0e30*/  IADD3 R21, PT, PT, R11, -R13, R22 ;  /* 0x8000000d0b157210 */ /* 0x000fce0007ffe016 */
[----:B------:R-:W-:Y:S05]  /*0e40*/  @P0 BRA `(.L_x_1006) ;  /* 0xfffffffc00340947 */ /* 0x000fea000383ffff */
.L_x_1003:
[----:B------:R-:W-:Y:S05]  /*0e50*/  BSYNC.RECONVERGENT B0 ;  /* 0x0000000000007941 */ /* 0x000fea0003800200 */
.L_x_1002:
[----:B------:R-:W-:Y:S01]  /*0e60*/  IMAD R13, R8, UR4, RZ ;  /* 0x00000004080d7c24 */ /* 0x000fe2000f8e02ff */
[----:B------:R-:W0:Y:S01]  /*0e70*/  LDCU UR5, c[0x0][0x388] ;  /* 0x00007100ff0577ac */ /* 0x000e220008000800 */
[----:B------:R-:W-:Y:S01]  /*0e80*/  IMAD.WIDE.U32 R8, R6, UR4, RZ ;  /* 0x0000000406087c25 */ /* 0x000fe2000f8e00ff */
[----:B------:R-:W-:-:S04]  /*0e90*/  IADD3 R0, PT, PT, R0, 0x1, RZ ;  /* 0x0000000100007810 */ /* 0x000fc80007ffe0ff */
[----:B------:R-:W-:-:S05]  /*0ea0*/  IADD3 R13, PT, PT, R9, R13, RZ ;  /* 0x0000000d090d7210 */ /* 0x000fca0007ffe0ff */
[----:B------:R-:W-:-:S04]  /*0eb0*/  IMAD.WIDE.U32 R10, R13, 0x5, RZ ;  /* 0x000000050d0a7825 */ /* 0x000fc800078e00ff */
[----:B------:R-:W-:-:S04]  /*0ec0*/  IMAD.WIDE.U32 R14, P0, R8, 0x2, R10 ;  /* 0x00000002080e7825 */ /* 0x000fc8000780000a */
[----:B------:R-:W-:Y:S01]  /*0ed0*/  IMAD.WIDE.U32 R10, R8, 0x5, RZ ;  /* 0x00000005080a7825 */ /* 0x000fe200078e00ff */
[----:B------:R-:W-:-:S03]  /*0ee0*/  MOV R16, R15 ;  /* 0x0000000f00107202 */ /* 0x000fc60000000f00 */
[----:B------:R-:W-:Y:S01]  /*0ef0*/  IMAD.X R17, RZ, RZ, RZ, P0 ;  /* 0x000000ffff117224 */ /* 0x000fe200000e06ff */
[----:B------:R-:W-:-:S05]  /*0f00*/  IADD3 RZ, P0, PT, R11, R14, RZ ;  /* 0x0000000e0bff7210 */ /* 0x000fca0007f1e0ff */
[----:B------:R-:W-:-:S03]  /*0f10*/  IMAD.WIDE.U32.X R10, R13, 0x2, R16, P0 ;  /* 0x000000020d0a7825 */ /* 0x000fc600000e0410 */
[----:B------:R-:W-:-:S05]  /*0f20*/  IADD3 R9, P0, PT, R8, -R10, RZ ;  /* 0x8000000a08097210 */ /* 0x000fca0007f1e0ff */
[----:B------:R-:W-:-:S05]  /*0f30*/  IMAD.X R4, R13, 0x1, ~R11, P0 ;  /* 0x000000010d047824 */ /* 0x000fca00000e0e0b */
[--C-:B------:R-:W-:Y:S02]  /*0f40*/  SHF.R.U64 R9, R9, 0x1, R4.reuse ;  /* 0x0000000109097819 */ /* 0x100fe40000001204 */
[----:B------:R-:W-:Y:S02]  /*0f50*/  SHF.R.U32.HI R13, RZ, 0x1, R4 ;  /* 0x00000001ff0d7819 */ /* 0x000fe40000011604 */
[----:B------:R-:W-:-:S04]  /*0f60*/  IADD3 R9, P0, PT, R9, R10, RZ ;  /* 0x0000000a09097210 */ /* 0x000fc80007f1e0ff */
[----:B------:R-:W-:-:S04]  /*0f70*/  IADD3.X R10, PT, PT, R13, R11, RZ, P0, !PT ;  /* 0x0000000b0d0a7210 */ /* 0x000fc800007fe4ff */
        /* <DEDUP_REMOVED lines=9> */
[----:B------:R-:W-:-:S05]  /*1010*/  @P0 IMAD.MOV R11, RZ, RZ, -R9 ;  /* 0x000000ffff0b0224 */ /* 0x000fca00078e0a09 */
[----:B------:R-:W-:-:S05]  /*1020*/  IADD3 R11, PT, PT, R8, R11, RZ ;  /* 0x0000000b080b7210 */ /* 0x000fca0007ffe0ff */
[----:B------:R-:W-:-:S05]  /*1030*/  IMAD.HI.U32 R4, R11, -0x4370ec6f, RZ ;  /* 0xbc8f13910b047827 */ /* 0x000fca00078e00ff */
[----:B------:R-:W-:-:S05]  /*1040*/  SHF.R.U32.HI R4, RZ, 0xf, R4 ;  /* 0x0000000fff047819 */ /* 0x000fca0000011604 */
[C---:B------:R-:W-:Y:S01]  /*1050*/  IMAD R6, R4.reuse, -0xadc8, R11 ;  /* 0xffff523804067824 */ /* 0x040fe200078e020b */
[----:B------:R-:W-:Y:S01]  /*1060*/  IADD3 R11, PT, PT, R11, -0x1, RZ ;  /* 0xffffffff0b0b7810 */ /* 0x000fe20007ffe0ff */
[----:B------:R-:W-:Y:S02]  /*1070*/  IMAD R9, R4, 0xd47, RZ ;  /* 0x00000d4704097824 */ /* 0x000fe400078e02ff */
[----:B------:R-:W-:Y:S01]  /*1080*/  IMAD R6, R6, 0xbc8f, RZ ;  /* 0x0000bc8f06067824 */ /* 0x000fe200078e02ff */
[----:B------:R-:W-:Y:S01]  /*1090*/  I2FP.F32.U32 R11, R11 ;  /* 0x0000000b000b7245 */ /* 0x000fe20000201000 */
[----:B------:R-:W-:Y:S01]  /*10a0*/  IMAD.MOV.U32 R4, RZ, RZ, 0x40000000 ;  /* 0x40000000ff047424 */ /* 0x000fe200078e00ff */
[----:B------:R-:W-:Y:S02]  /*10b0*/  LOP3.LUT R13, R9, 0x7fffffff, RZ, 0x3c, !PT ;  /* 0x7fffffff090d7812 */ /* 0x000fe400078e3cff */
[----:B------:R-:W-:Y:S01]  /*10c0*/  ISETP.GE.U32.AND P0, PT, R6, R9, PT ;  /* 0x000000090600720c */ /* 0x000fe20003f06070 */
[----:B------:R-:W-:-:S04]  /*10d0*/  FMUL R11, R11, 4.6566128730773925781e-10 ;  /* 0x300000000b0b7820 */ /* 0x000fc80000400000 */
[----:B------:R-:W-:-:S08]  /*10e0*/  FFMA R8, R11, R4, -1 ;  /* 0xbf8000000b087423 */ /* 0x000fd00000000004 */
[----:B------:R-:W-:Y:S01]  /*10f0*/  @P0 IMAD.MOV R13, RZ, RZ, -R9 ;  /* 0x000000ffff0d0224 */ /* 0x000fe200078e0a09 */
[----:B0-----:R-:W-:-:S04]  /*1100*/  ISETP.NE.AND P0, PT, R0, UR5, PT ;  /* 0x0000000500007c0c */ /* 0x001fc8000bf05270 */
[----:B------:R-:W-:-:S04]  /*1110*/  IADD3 R13, PT, PT, R6, -0x1, R13 ;  /* 0xffffffff060d7810 */ /* 0x000fc80007ffe00d */
[----:B------:R-:W-:-:S05]  /*1120*/  I2FP.F32.U32 R13, R13 ;  /* 0x0000000d000d7245 */ /* 0x000fca0000201000 */
[----:B------:R-:W-:-:S04]  /*1130*/  FMUL R9, R13, 4.6566128730773925781e-10 ;  /* 0x300000000d097820 */ /* 0x000fc80000400000 */
[----:B------:R-:W-:Y:S01]  /*1140*/  FFMA R9, R9, R4, -1 ;  /* 0xbf80000009097423 */ /* 0x000fe20000000004 */
[----:B------:R-:W-:-:S05]  /*1150*/  IMAD.WIDE R4, R5, 0x8, R2 ;  /* 0x0000000805047825 */ /* 0x000fca00078e0202 */
[----:B------:R0:W-:Y:S01]  /*1160*/  STG.E.64 desc[UR8][R4.64], R8 ;  /* 0x0000000804007986 */ /* 0x0001e2000c101b08 */
[----:B------:R-:W-:Y:S05]  /*1170*/  @!P0 EXIT ;  /* 0x000000000000894d */ /* 0x000fea0003800000 */
[----:B------:R-:W-:Y:S05]  /*1180*/  BRA `(.L_x_1007) ;  /* 0xfffffff800347947 */ /* 0x000fea000383ffff */
.L_x_1008:
        /* <DEDUP_REMOVED lines=15> */
.L_x_1038:


//--------------------- .text._ZN3cub18CUB_300001_SM_10006detail9transform16transform_kernelINS2_10policy_hubILb1EN4cuda3std3__45tupleIJN6thrust24THRUST_300001_SM_1000_NS17counting_iteratorIjNSA_11use_defaultESC_SC_EEEEEE10policy1000Ei19generateRandomPointNSA_6detail15normal_iteratorINSA_10device_ptrI6float2EEEEJSD_EEEvT0_iT1_T2_DpNS2_10kernel_argIT3_EE --------------------------
	.section	.text._ZN3cub18CUB_300001_SM_10006detail9transform16transform_kernelINS2_10policy_hubILb1EN4cuda3std3__45tupleIJN6thrust24THRUST_300001_SM_1000_NS17counting_iteratorIjNSA_11use_defaultESC_SC_EEEEEE10policy1000Ei19generateRandomPointNSA_6detail15normal_iteratorINSA_10device_ptrI6float2EEEEJSD_EEEvT0_iT1_T2_DpNS2_10kernel_argIT3_EE,"ax",@progbits
	.align	128
        .global         _ZN3cub18CUB_300001_SM_10006detail9transform16transform_kernelINS2_10policy_hubILb1EN4cuda3std3__45tupleIJN6thrust24THRUST_300001_SM_1000_NS17counting_iteratorIjNSA_11use_defaultESC_SC_EEEEEE10policy1000Ei19generateRandomPointNSA_6detail15normal_iteratorINSA_10device_ptrI6float2EEEEJSD_EEEvT0_iT1_T2_DpNS2_10kernel_argIT3_EE
        .type           _ZN3cub18CUB_300001_SM_10006detail9transform16transform_kernelINS2_10policy_hubILb1EN4cuda3std3__45tupleIJN6thrust24THRUST_300001_SM_1000_NS17counting_iteratorIjNSA_11use_defaultESC_SC_EEEEEE10policy1000Ei19generateRandomPointNSA_6detail15normal_iteratorINSA_10device_ptrI6float2EEEEJSD_EEEvT0_iT1_T2_DpNS2_10kernel_argIT3_EE,@function
        .size           _ZN3cub18CUB_300001_SM_10006detail9transform16transform_kernelINS2_10policy_hubILb1EN4cuda3std3__45tupleIJN6thrust24THRUST_300001_SM_1000_NS17counting_iteratorIjNSA_11use_defaultESC_SC_EEEEEE10policy1000Ei19generateRandomPointNSA_6detail15normal_iteratorINSA_10device_ptrI6float2EEEEJSD_EEEvT0_iT1_T2_DpNS2_10kernel_argIT3_EE,(.L_x_1039 - _ZN3cub18CUB_300001_SM_10006detail9transform16transform_kernelINS2_10policy_hubILb1EN4cuda3std3__45tupleIJN6thrust24THRUST_300001_SM_1000_NS17counting_iteratorIjNSA_11use_defaultESC_SC_EEEEEE10policy1000Ei19generateRandomPointNSA_6detail15normal_iteratorINSA_10device_ptrI6float2EEEEJSD_EEEvT0_iT1_T2_DpNS2_10kernel_argIT3_EE)
        .other          _ZN3cub18CUB_300001_SM_10006detail9transform16transform_kernelINS2_10policy_hubILb1EN4cuda3std3__45tupleIJN6thrust24THRUST_300001_SM_1000_NS17counting_iteratorIjNSA_11use_defaultESC_SC_EEEEEE10policy1000Ei19generateRandomPointNSA_6detail15normal_iteratorINSA_10device_ptrI6float2EEEEJSD_EEEvT0_iT1_T2_DpNS2_10kernel_argIT3_EE,@"STO_CUDA_ENTRY STV_DEFAULT"
_ZN3cub18CUB_300001_SM_10006detail9transform16transform_kernelINS2_10policy_hubILb1EN4cuda3std3__45tupleIJN6thrust24THRUST_300001_SM_1000_NS17counting_iteratorIjNSA_11use_defaultESC_SC_EEEEEE10policy1000Ei19generateRandomPointNSA_6detail15normal_iteratorINSA_10device_ptrI6float2EEEEJSD_EEEvT0_iT1_T2_DpNS2_10kernel_argIT3_EE:
.text._ZN3cub18CUB_300001_SM_10006detail9transform16transform_kernelINS2_10policy_hubILb1EN4cuda3std3__45tupleIJN6thrust24THRUST_300001_SM_1000_NS17counting_iteratorIjNSA_11use_defaultESC_SC_EEEEEE10policy1000Ei19generateRandomPointNSA_6detail15normal_iteratorINSA_10device_ptrI6float2EEEEJSD_EEEvT0_iT1_T2_DpNS2_10kernel_argIT3_EE:
[----:B------:R-:W-:Y:S08]  /*0000*/  LDC R1, c[0x0][0x37c] ;  /* 0x0000df00ff017b82 */ /* 0x000ff00000000800 */
[----:B------:R-:W0:Y:S01]  /*0010*/  LDC.64 R8, c[0x0][0x380] ;  /* 0x0000e000ff087b82 */ /* 0x000e220000000a00 */
[----:B------:R-:W1:Y:S01]  /*0020*/  LDCU UR5, c[0x0][0x398] ;  /* 0x00007300ff0577ac */ /* 0x000e620008000800 */
[----:B------:R-:W2:Y:S06]  /*0030*/  LDCU.64 UR8, c[0x0][0x358] ;  /* 0x00006b00ff0877ac */ /* 0x000eac0008000a00 */
[----:B------:R-:W3:Y:S08]  /*0040*/  S2UR UR4, SR_CTAID.X ;  /* 0x00000000000479c3 */ /* 0x000ef00000002500 */
[----:B------:R-:W4:Y:S01]  /*0050*/  LDC.64 R2, c[0x0][0x390] ;  /* 0x0000e400ff027b82 */ /* 0x000f220000000a00 */
[----:B0-----:R-:W-:-:S05]  /*0060*/  SHF.L.U32 R0, R9, 0x7, RZ ;  /* 0x0000000709007819 */ /* 0x001fca00000006ff */
[----:B---3--:R-:W-:-:S04]  /*0070*/  IMAD R5, R0, UR4, RZ ;  /* 0x0000000400057c24 */ /* 0x008fc8000f8e02ff */
[C---:B-1----:R-:W-:Y:S01]  /*0080*/  VIADD R12, R5.reuse, UR5 ;  /* 0x00000005050c7c36 */ /* 0x042fe20008000000 */
[C---:B------:R-:W-:Y:S01]  /*0090*/  IADD3 R7, PT, PT, -R5.reuse, R8, RZ ;  /* 0x0000000805077210 */ /* 0x040fe20007ffe1ff */
[----:B----4-:R-:W-:-:S03]  /*00a0*/  IMAD.WIDE R2, R5, 0x8, R2 ;  /* 0x0000000805027825 */ /* 0x010fc600078e0202 */
[CC--:B------:R-:W-:Y:S02]  /*00b0*/  ISETP.GT.AND P0, PT, R0.reuse, R7.reuse, PT ;  /* 0x000000070000720c */ /* 0x0c0fe40003f04270 */
[----:B------:R-:W-:-:S11]  /*00c0*/  VIMNMX R0, PT, PT, R0, R7, PT ;  /* 0x0000000700007248 */ /* 0x000fd60003fe0100 */
[----:B--2---:R-:W-:Y:S05]  /*00d0*/  @P0 BRA `(.L_x_1009) ;  /* 0x0000000400fc0947 */ /* 0x004fea0003800000 */
[----:B------:R-:W-:-:S13]  /*00e0*/  ISETP.GE.AND P0, PT, R9, 0x1, PT ;  /* 0x000000010900780c */ /* 0x000fda0003f06270 */
[----:B------:R-:W-:Y:S05]  /*00f0*/  @!P0 EXIT ;  /* 0x000000000000894d */ /* 0x000fea0003800000 */
[----:B------:R-:W0:Y:S01]  /*0100*/  LDCU UR6, c[0x0][0x388] ;  /* 0x00007100ff0677ac */ /* 0x000e220008000800 */
[----:B------:R-:W1:Y:S01]  /*0110*/  S2R R7, SR_TID.X ;  /* 0x0000000000077919 */ /* 0x000e620000002100 */
[----:B------:R-:W-:Y:S01]  /*0120*/  HFMA2 R0, -RZ, RZ, 0, 0 ;  /* 0x00000000ff007431 */ /* 0x000fe200000001ff */
[----:B0-----:R-:W-:-:S04]  /*0130*/  UIMAD.WIDE.U32 UR4, UR6, 0x3, URZ ;  /* 0x00000003060478a5 */ /* 0x001fc8000f8e00ff */
[----:B------:R-:W-:-:S04]  /*0140*/  UIADD3 UR4, UPT, UPT, -UR5, UR6, URZ ;  /* 0x0000000605047290 */ /* 0x000fc8000fffe1ff */
[----:B------:R-:W-:-:S04]  /*0150*/  ULEA.HI UR4, UR4, UR5, URZ, 0x1f ;  /* 0x0000000504047291 */ /* 0x000fc8000f8ff8ff */
[----:B------:R-:W-:-:S04]  /*0160*/  USHF.R.U32.HI UR4, URZ, 0x1e, UR4 ;  /* 0x0000001eff047899 */ /* 0x000fc80008011604 */
[----:B------:R-:W-:-:S04]  /*0170*/  UIMAD UR4, UR4, -0x7fffffff, UR6 ;  /* 0x80000001040478a4 */ /* 0x000fc8000f8e0206 */
[----:B------:R-:W-:-:S04]  /*0180*/  UISETP.LT.U32.AND UP0, UPT, UR4, 0x1, UPT ;  /* 0x000000010400788c */ /* 0x000fc8000bf01070 */
[----:B-1----:R-:W-:-:S12]  /*0190*/  USEL UR4, UR4, 0x1, !UP0 ;  /* 0x0000000104047887 */ /* 0x002fd8000c000000 */
.L_x_1015:
[----:B0-----:R-:W-:Y:S01]  /*01a0*/  IMAD R5, R0, 0x80, R7 ;  /* 0x0000008000057824 */ /* 0x001fe200078e0207 */
[----:B------:R-:W-:Y:S01]  /*01b0*/  BSSY.RECONVERGENT B0, `(.L_x_1010) ;  /* 0x000003e000007945 */ /* 0x000fe20003800200 */
[----:B------:R-:W-:Y:S01]  /*01c0*/  MOV R6, 0x1 ;  /* 0x0000000100067802 */ /* 0x000fe20000000f00 */
[----:B------:R-:W-:Y:S02]  /*01d0*/  IMAD.MOV.U32 R8, RZ, RZ, RZ ;  /* 0x000000ffff087224 */ /* 0x000fe400078e00ff */
[----:B------:R-:W-:-:S05]  /*01e0*/  IADD3 R4, PT, PT, R12, R5, RZ ;  /* 0x000000050c047210 */ /* 0x000fca0007ffe0ff */
[----:B------:R-:W-:-:S05]  /*01f0*/  IMAD.SHL.U32 R4, R4, 0x2, RZ ;  /* 0x0000000204047824 */ /* 0x000fca00078e00ff */
[----:B------:R-:W-:-:S13]  /*0200*/  ISETP.NE.AND P0, PT, R4, RZ, PT ;  /* 0x000000ff0400720c */ /* 0x000fda0003f05270 */
[----:B------:R-:W-:Y:S05]  /*0210*/  @!P0 BRA `(.L_x_1011) ;  /* 0x0000000000dc8947 */ /* 0x000fea0003800000 */
[----:B------:R-:W-:Y:S01]  /*0220*/  HFMA2 R6, -RZ, RZ, 0, 5.9604644775390625e-08 ;  /* 0x00000001ff067431 */ /* 0x000fe200000001ff */
[----:B------:R-:W-:Y:S02]  /*0230*/  CS2R R8, SRZ ;  /* 0x0000000000087805 */ /* 0x000fe4000001ff00 */
[----:B------:R-:W-:Y:S01]  /*0240*/  MOV R20, 0xbc8f ;  /* 0x0000bc8f00147802 */ /* 0x000fe20000000f00 */
[----:B------:R-:W-:-:S07]  /*0250*/  IMAD.MOV.U32 R21, RZ, RZ, RZ ;  /* 0x000000ffff157224 */ /* 0x000fce00078e00ff */
.L_x_1014:
[-C--:B------:R-:W-:Y:S01]  /*0260*/  IMAD R13, R21, R20.reuse, RZ ;  /* 0x00000014150d7224 */ /* 0x080fe200078e02ff */
[----:B------:R-:W-:Y:S01]  /*0270*/  BSSY.RECONVERGENT B1, `(.L_x_1012) ;  /* 0x000002b000017945 */ /* 0x000fe20003800200 */
[----:B------:R-:W-:-:S04]  /*0280*/  IMAD.WIDE.U32 R10, R20, R20, RZ ;  /* 0x00000014140a7225 */ /* 0x000fc800078e00ff */
[----:B------:R-:W-:Y:S02]  /*0290*/  IMAD R13, R20, R21, R13 ;  /* 0x00000015140d7224 */ /* 0x000fe400078e020d */
[----:B------:R-:W-:-:S04]  /*02a0*/  IMAD.WIDE.U32 R16, R10, 0x3, RZ ;  /* 0x000000030a107825 */ /* 0x000fc800078e00ff */
[----:B------:R-:W-:Y:S01]  /*02b0*/  IMAD.IADD R11, R11, 0x1, R13 ;  /* 0x000000010b0b7824 */ /* 0x000fe200078e020d */
[----:B------:R-:W-:-:S03]  /*02c0*/  LOP3.LUT R13, R4, 0x1, RZ, 0xc0, !PT ;  /* 0x00000001040d7812 */ /* 0x000fc600078ec0ff */
[----:B------:R-:W-:Y:S01]  /*02d0*/  IMAD.WIDE.U32 R14, R11, 0x3, RZ ;  /* 0x000000030b0e7825 */ /* 0x000fe200078e00ff */
[----:B------:R-:W-:-:S04]  /*02e0*/  ISETP.NE.U32.AND P1, PT, R13, 0x1, PT ;  /* 0x000000010d00780c */ /* 0x000fc80003f25070 */
[----:B------:R-:W-:Y:S01]  /*02f0*/  ISETP.NE.U32.AND.EX P1, PT, RZ, RZ, PT, P1 ;  /* 0x000000ffff00720c */ /* 0x000fe20003f25110 */
        /* <DEDUP_REMOVED lines=31> */
[----:B------:R-:W-:-:S05]  /*04f0*/  IMAD R6, R6, -0x7fffffff, RZ ;  /* 0x8000000106067824 */ /* 0x000fca00078e02ff */
[----:B------:R-:W-:Y:S01]  /*0500*/  IADD3 R8, PT, PT, R15, -R17, R6 ;  /* 0x800000110f087210 */ /* 0x000fe20007ffe006 */
[----:B------:R-:W-:-:S07]  /*0510*/  IMAD.MOV.U32 R6, RZ, RZ, R14 ;  /* 0x000000ffff067224 */ /* 0x000fce00078e000e */
.L_x_1013:
[----:B------:R-:W-:Y:S05]  /*0520*/  BSYNC.RECONVERGENT B1 ;  /* 0x0000000000017941 */ /* 0x000fea0003800200 */
.L_x_1012:
[----:B------:R-:W-:Y:S02]  /*0530*/  ISETP.GT.U32.AND.EX P0, PT, R9, RZ, PT, P0 ;  /* 0x000000ff0900720c */ /* 0x000fe40003f04100 */
[--C-:B------:R-:W-:Y:S02]  /*0540*/  SHF.R.U64 R4, R4, 0x1, R9.reuse ;  /* 0x0000000104047819 */ /* 0x100fe40000001209 */
[----:B------:R-:W-:Y:S02]  /*0550*/  SHF.R.U32.HI R9, RZ, 0x1, R9 ;  /* 0x00000001ff097819 */ /* 0x000fe40000011609 */
[----:B------:R-:W-:Y:S02]  /*0560*/  IADD3 R21, PT, PT, R11, -R13, R22 ;  /* 0x8000000d0b157210 */ /* 0x000fe40007ffe016 */
[----:B------:R-:W-:-:S05]  /*0570*/  MOV R20, R10 ;  /* 0x0000000a00147202 */ /* 0x000fca0000000f00 */
[----:B------:R-:W-:Y:S05]  /*0580*/  @P0 BRA `(.L_x_1014) ;  /* 0xfffffffc00340947 */ /* 0x000fea000383ffff */
.L_x_1011:
[----:B------:R-:W-:Y:S05]  /*0590*/  BSYNC.RECONVERGENT B0 ;  /* 0x0000000000007941 */ /* 0x000fea0003800200 */
.L_x_1010:
[----:B------:R-:W-:Y:S01]  /*05a0*/  IMAD R13, R8, UR4, RZ ;  /* 0x00000004080d7c24 */ /* 0x000fe2000f8e02ff */
[----:B------:R-:W0:Y:S01]  /*05b0*/  LDCU UR5, c[0x0][0x384] ;  /* 0x00007080ff0577ac */ /* 0x000e220008000800 */
[----:B------:R-:W-:-:S04]  /*05c0*/  IMAD.WIDE.U32 R8, R6, UR4, RZ ;  /* 0x0000000406087c25 */ /* 0x000fc8000f8e00ff */
[----:B------:R-:W-:Y:S02]  /*05d0*/  IMAD.IADD R13, R9, 0x1, R13 ;  /* 0x00000001090d7824 */ /* 0x000fe400078e020d */
[----:B------:R-:W-:Y:S02]  /*05e0*/  VIADD R0, R0, 0x1 ;  /* 0x0000000100007836 */ /* 0x000fe40000000000 */
        /* <DEDUP_REMOVED lines=28> */
[----:B------:R-:W-:Y:S02]  /*07b0*/  HFMA2 R4, -RZ, RZ, 2, 0 ;  /* 0x40000000ff047431 */ /* 0x000fe400000001ff */
[----:B------:R-:W-:Y:S02]  /*07c0*/  IMAD R6, R6, 0xbc8f, RZ ;  /* 0x0000bc8f06067824 */ /* 0x000fe400078e02ff */
[----:B------:R-:W-:Y:S01]  /*07d0*/  VIADD R11, R11, 0xffffffff ;  /* 0xffffffff0b0b7836 */ /* 0x000fe20000000000 */
[----:B------:R-:W-:Y:S02]  /*07e0*/  LOP3.LUT R13, R9, 0x7fffffff, RZ, 0x3c, !PT ;  /* 0x7fffffff090d7812 */ /* 0x000fe400078e3cff */
[----:B------:R-:W-:-:S02]  /*07f0*/  ISETP.GE.U32.AND P0, PT, R6, R9, PT ;  /* 0x000000090600720c */ /* 0x000fc40003f06070 */
[----:B------:R-:W-:-:S05]  /*0800*/  I2FP.F32.U32 R11, R11 ;  /* 0x0000000b000b7245 */ /* 0x000fca0000201000 */
[----:B------:R-:W-:-:S04]  /*0810*/  FMUL R11, R11, 4.6566128730773925781e-10 ;  /* 0x300000000b0b7820 */ /* 0x000fc80000400000 */
[----:B------:R-:W-:Y:S02]  /*0820*/  FFMA R8, R11, R4, -1 ;  /* 0xbf8000000b087423 */ /* 0x000fe40000000004 */
[----:B------:R-:W-:Y:S02]  /*0830*/  @P0 IADD3 R13, PT, PT, -R9, RZ, RZ ;  /* 0x000000ff090d0210 */ /* 0x000fe40007ffe1ff */
[----:B0-----:R-:W-:Y:S02]  /*0840*/  ISETP.NE.AND P0, PT, R0, UR5, PT ;  /* 0x0000000500007c0c */ /* 0x001fe4000bf05270 */
        /* <DEDUP_REMOVED lines=8> */
.L_x_1009:
[----:B------:R-:W-:-:S13]  /*08d0*/  ISETP.GE.AND P0, PT, R9, 0x1, PT ;  /* 0x000000010900780c */ /* 0x000fda0003f06270 */
[----:B------:R-:W-:Y:S05]  /*08e0*/  @!P0 EXIT ;  /* 0x000000000000894d */ /* 0x000fea0003800000 */
[----:B------:R-:W0:Y:S01]  /*08f0*/  LDCU UR6, c[0x0][0x388] ;  /* 0x00007100ff0677ac */ /* 0x000e220008000800 */
[----:B------:R-:W1:Y:S01]  /*0900*/  S2R R13, SR_TID.X ;  /* 0x00000000000d7919 */ /* 0x000e620000002100 */
[----:B------:R-:W-:Y:S01]  /*0910*/  MOV R14, RZ ;  /* 0x000000ff000e7202 */ /* 0x000fe20000000f00 */
[----:B0-----:R-:W-:-:S04]  /*0920*/  UIMAD.WIDE.U32 UR4, UR6, 0x3, URZ ;  /* 0x00000003060478a5 */ /* 0x001fc8000f8e00ff */
[----:B------:R-:W-:-:S04]  /*0930*/  UIADD3 UR4, UPT, UPT, -UR5, UR6, URZ ;  /* 0x0000000605047290 */ /* 0x000fc8000fffe1ff */
[----:B------:R-:W-:-:S04]  /*0940*/  ULEA.HI UR4, UR4, UR5, URZ, 0x1f ;  /* 0x0000000504047291 */ /* 0x000fc8000f8ff8ff */
[----:B------:R-:W-:-:S04]  /*0950*/  USHF.R.U32.HI UR4, URZ, 0x1e, UR4 ;  /* 0x0000001eff047899 */ /* 0x000fc80008011604 */
[----:B------:R-:W-:-:S04]  /*0960*/  UIMAD UR4, UR4, -0x7fffffff, UR6 ;  /* 0x80000001040478a4 */ /* 0x000fc8000f8e0206 */
[----:B------:R-:W-:-:S04]  /*0970*/  UISETP.LT.U32.AND UP0, UPT, UR4, 0x1, UPT ;  /* 0x000000010400788c */ /* 0x000fc8000bf01070 */
[----:B-1----:R-:W-:-:S12]  /*0980*/  USEL UR4, UR4, 0x1, !UP0 ;  /* 0x0000000104047887 */ /* 0x002fd8000c000000 */
.L_x_1023:
        /* <DEDUP_REMOVED lines=9> */
[----:B------:R-:W-:Y:S02]  /*0a20*/  HFMA2 R21, -RZ, RZ, 0, 0 ;  /* 0x00000000ff157431 */ /* 0x000fe400000001ff */
[----:B------:R-:W-:Y:S01]  /*0a30*/  IMAD.MOV.U32 R19, RZ, RZ, 0x1 ;  /* 0x00000001ff137424 */ /* 0x000fe200078e00ff */
[----:B------:R-:W-:-:S04]  /*0a40*/  SHF.L.U32 R16, R4, 0x1, RZ ;  /* 0x0000000104107819 */ /* 0x000fc800000006ff */
[----:B------:R-:W-:-:S13]  /*0a50*/  ISETP.NE.AND P0, PT, R16, RZ, PT ;  /* 0x000000ff1000720c */ /* 0x000fda0003f05270 */
[----:B------:R-:W-:Y:S05]  /*0a60*/  @!P0 BRA `(.L_x_1019) ;  /* 0x0000000000e08947 */ /* 0x000fea0003800000 */
[----:B------:R-:W-:Y:S01]  /*0a70*/  IMAD.MOV.U32 R17, RZ, RZ, RZ ;  /* 0x000000ffff117224 */ /* 0x000fe200078e00ff */
[----:B------:R-:W-:Y:S01]  /*0a80*/  MOV R20, 0xbc8f ;  /* 0x0000bc8f00147802 */ /* 0x000fe20000000f00 */
[----:B------:R-:W-:Y:S01]  /*0a90*/  IMAD.MOV.U32 R18, RZ, RZ, RZ ;  /* 0x000000ffff127224 */ /* 0x000fe200078e00ff */
[----:B------:R-:W-:Y:S01]  /*0aa0*/  MOV R19, 0x1 ;  /* 0x0000000100137802 */ /* 0x000fe20000000f00 */
[----:B------:R-:W-:-:S07]  /*0ab0*/  IMAD.MOV.U32 R21, RZ, RZ, RZ ;  /* 0x000000ffff157224 */ /* 0x000fce00078e00ff */
.L_x_1022:
[-C--:B------:R-:W-:Y:S01]  /*0ac0*/  IMAD R7, R18, R20.reuse, RZ ;  /* 0x0000001412077224 */ /* 0x080fe200078e02ff */
[----:B------:R-:W-:Y:S01]  /*0ad0*/  BSSY.RECONVERGENT B2, `(.L_x_1020) ;  /* 0x000002b000027945 */ /* 0x000fe20003800200 */
[----:B------:R-:W-:-:S04]  /*0ae0*/  IMAD.WIDE.U32 R4, R20, R20, RZ ;  /* 0x0000001414047225 */ /* 0x000fc800078e00ff */
[----:B------:R-:W-:Y:S02]  /*0af0*/  IMAD R7, R20, R18, R7 ;  /* 0x0000001214077224 */ /* 0x000fe400078e0207 */
[----:B------:R-:W-:Y:S01]  /*0b00*/  IMAD.WIDE.U32 R8, R4, 0x3, RZ ;  /* 0x0000000304087825 */ /* 0x000fe200078e00ff */
[----:B------:R-:W-:Y:S02]  /*0b10*/  LOP3.LUT R8, R16, 0x1, RZ, 0xc0, !PT ;  /* 0x0000000110087812 */ /* 0x000fe400078ec0ff */
[----:B------:R-:W-:Y:S02]  /*0b20*/  IADD3 R5, PT, PT, R5, R7, RZ ;  /* 0x0000000705057210 */ /* 0x000fe40007ffe0ff */
[----:B------:R-:W-:-:S03]  /*0b30*/  ISETP.NE.U32.AND P1, PT, R8, 0x1, PT ;  /* 0x000000010800780c */ /* 0x000fc60003f25070 */
[----:B------:R-:W-:Y:S01]  /*0b40*/  IMAD.WIDE.U32 R6, R5, 0x3, RZ ;  /* 0x0000000305067825 */ /* 0x000fe200078e00ff */
[----:B------:R-:W-:-:S03]  /*0b50*/  ISETP.NE.U32.AND.EX P1, PT, RZ, RZ, PT, P1 ;  /* 0x000000ffff00720c */ /* 0x000fc60003f25110 */
        /* <DEDUP_REMOVED lines=31> */
[----:B------:R-:W-:Y:S01]  /*0d50*/  IMAD R10, R10, -0x7fffffff, RZ ;  /* 0x800000010a0a7824 */ /* 0x000fe200078e02ff */
[----:B------:R-:W-:-:S04]  /*0d60*/  MOV R19, R6 ;  /* 0x0000000600137202 */ /* 0x000fc80000000f00 */
[----:B------:R-:W-:-:S07]  /*0d70*/  IADD3 R21, PT, PT, R7, -R21, R10 ;  /* 0x8000001507157210 */ /* 0x000fce0007ffe00a */
.L_x_1021:
[----:B------:R-:W-:Y:S05]  /*0d80*/  BSYNC.RECONVERGENT B2 ;  /* 0x0000000000027941 */ /* 0x000fea0003800200 */
.L_x_1020:
[----:B------:R-:W-:Y:S01]  /*0d90*/  ISETP.GT.U32.AND.EX P0, PT, R17, RZ, PT, P0 ;  /* 0x000000ff1100720c */ /* 0x000fe20003f04100 */
[----:B------:R-:W-:Y:S01]  /*0da0*/  IMAD.MOV.U32 R20, RZ, RZ, R4 ;  /* 0x000000ffff147224 */ /* 0x000fe200078e0004 */
[--C-:B------:R-:W-:Y:S02]  /*0db0*/  SHF.R.U64 R16, R16, 0x1, R17.reuse ;  /* 0x0000000110107819 */ /* 0x100fe40000001211 */
[----:B------:R-:W-:Y:S02]  /*0dc0*/  SHF.R.U32.HI R17, RZ, 0x1, R17 ;  /* 0x00000001ff117819 */ /* 0x000fe40000011611 */
[----:B------:R-:W-:-:S07]  /*0dd0*/  IADD3 R18, PT, PT, R5, -R9, R8 ;  /* 0x8000000905127210 */ /* 0x000fce0007ffe008 */
[----:B------:R-:W-:Y:S05]  /*0de0*/  @P0 BRA `(.L_x_1022) ;  /* 0xfffffffc00340947 */ /* 0x000fea000383ffff */
.L_x_1019:
[----:B------:R-:W-:Y:S05]  /*0df0*/  BSYNC.RECONVERGENT B1 ;  /* 0x0000000000017941 */ /* 0x000fea0003800200 */
.L_x_1018:
[----:B------:R-:W-:Y:S02]  /*0e00*/  IMAD R17, R21, UR4, RZ ;  /* 0x0000000415117c24 */ /* 0x000fe4000f8e02ff */
[----:B------:R-:W-:-:S05]  /*0e10*/  IMAD.WIDE.U32 R4, R19, UR4, RZ ;  /* 0x0000000413047c25 */ /* 0x000fca000f8e00ff */
        /* <DEDUP_REMOVED lines=13> */
[----:B------:R-:W-:Y:S01]  /*0ef0*/  IADD3.X R6, PT, PT, R9, R7, RZ, P0, !PT ;  /* 0x0000000709067210 */ /* 0x000fe200007fe4ff */
[----:B------:R-:W-:-:S03]  /*0f00*/  IMAD.MOV.U32 R9, RZ, RZ, 0x40000000 ;  /* 0x40000000ff097424 */ /* 0x000fc600078e00ff */
        /* <DEDUP_REMOVED lines=17> */
[----:B------:R-:W-:Y:S02]  /*1020*/  I2FP.F32.U32 R7, R7 ;  /* 0x0000000700077245 */ /* 0x000fe40000201000 */
[----:B------:R-:W-:Y:S02]  /*1030*/  LOP3.LUT R6, R4, 0x7fffffff, RZ, 0x3c, !PT ;  /* 0x7fffffff04067812 */ /* 0x000fe400078e3cff */
[----:B------:R-:W-:Y:S01]  /*1040*/  ISETP.GE.U32.AND P0, PT, R5, R4, PT ;  /* 0x000000040500720c */ /* 0x000fe20003f06070 */
[----:B------:R-:W-:-:S12]  /*1050*/  FMUL R7, R7, 4.6566128730773925781e-10 ;  /* 0x3000000007077820 */ /* 0x000fd80000400000 */
[----:B------:R-:W-:-:S05]  /*1060*/  @P0 IMAD.MOV R6, RZ, RZ, -R4 ;  /* 0x000000ffff060224 */ /* 0x000fca00078e0a04 */
[----:B------:R-:W-:Y:S01]  /*1070*/  IADD3 R6, PT, PT, R5, -0x1, R6 ;  /* 0xffffffff05067810 */ /* 0x000fe20007ffe006 */
[----:B------:R-:W-:-:S03]  /*1080*/  IMAD.WIDE R4, R15, 0x8, R2 ;  /* 0x000000080f047825 */ /* 0x000fc600078e0202 */
[----:B------:R-:W-:-:S05]  /*1090*/  I2FP.F32.U32 R6, R6 ;  /* 0x0000000600067245 */ /* 0x000fca0000201000 */
[----:B------:R-:W-:Y:S01]  /*10a0*/  FMUL R8, R6, 4.6566128730773925781e-10 ;  /* 0x3000000006087820 */ /* 0x000fe20000400000 */
[----:B------:R-:W-:-:S03]  /*10b0*/  FFMA R6, R7, R9, -1 ;  /* 0xbf80000007067423 */ /* 0x000fc60000000009 */
[----:B------:R-:W-:-:S05]  /*10c0*/  FFMA R7, R8, R9, -1 ;  /* 0xbf80000008077423 */ /* 0x000fca0000000009 */
[----:B------:R0:W-:Y:S02]  /*10d0*/  STG.E.64 desc[UR8][R4.64], R6 ;  /* 0x0000000604007986 */ /* 0x0001e4000c101b08 */
.L_x_1017:
[----:B------:R-:W-:Y:S05]  /*10e0*/  BSYNC.RECONVERGENT B0 ;  /* 0x0000000000007941 */ /* 0x000fea0003800200 */
.L_x_1016:
[----:B------:R-:W-:Y:S05]  /*10f0*/  @P2 BRA `(.L_x_1023) ;  /* 0xfffffff800242947 */ /* 0x000fea000383ffff */
[----:B------:R-:W-:Y:S05]  /*1100*/  EXIT ;  /* 0x000000000000794d */ /* 0x000fea0003800000 */
.L_x_1024:
        /* <DEDUP_REMOVED lines=15> */
.L_x_1039:


//--------------------- .text._ZN3cub18CUB_300001_SM_10006detail8for_each13static_kernelINS2_12policy_hub_t12policy_500_tEmN6thrust24THRUST_300001_SM_1000_NS8cuda_cub20__uninitialized_fill7functorINS7_10device_ptrI6float2EESC_EEEEvT0_T1_ --------------------------
	.section	.text._ZN3cub18CUB_300001_SM_10006detail8for_each13static_kernelINS2_12policy_hub_t12policy_500_tEmN6thrust24THRUST_300001_SM_1000_NS8cuda_cub20__uninitialized_fill7functorINS7_10device_ptrI6float2EESC_EEEEvT0_T1_,"ax",@progbits
	.align	128
        .global         _ZN3cub18CUB_300001_SM_10006detail8for_each13static_kernelINS2_12policy_hub_t12policy_500_tEmN6thrust24THRUST_300001_SM_1000_NS8cuda_cub20__uninitialized_fill7functorINS7_10device_ptrI6float2EESC_EEEEvT0_T1_
        .type           _ZN3cub18CUB_300001_SM_10006detail8for_each13static_kernelINS2_12policy_hub_t12policy_500_tEmN6thrust24THRUST_300001_SM_1000_NS8cuda_cub20__uninitialized_fill7functorINS7_10device_ptrI6float2EESC_EEEEvT0_T1_,@function
        .size           _ZN3cub18CUB_300001_SM_10006detail8for_each13static_kernelINS2_12policy_hub_t12policy_500_tEmN6thrust24THRUST_300001_SM_1000_NS8cuda_cub20__uninitialized_fill7functorINS7_10device_ptrI6float2EESC_EEEEvT0_T1_,(.L_x_1040 - _ZN3cub18CUB_300001_SM_10006detail8for_each13static_kernelINS2_12policy_hub_t12policy_500_tEmN6thrust24THRUST_300001_SM_1000_NS8cuda_cub20__uninitialized_fill7functorINS7_10device_ptrI6float2EESC_EEEEvT0_T1_)
        .other          _ZN3cub18CUB_300001_SM_10006detail8for_each13static_kernelINS2_12policy_hub_t12policy_500_tEmN6thrust24THRUST_300001_SM_1000_NS8cuda_cub20__uninitialized_fill7functorINS7_10device_ptrI6float2EESC_EEEEvT0_T1_,@"STO_CUDA_ENTRY STV_DEFAULT"
_ZN3cub18CUB_300001_SM_10006detail8for_each13static_kernelINS2_12policy_hub_t12policy_500_tEmN6thrust24THRUST_300001_SM_1000_NS8cuda_cub20__uninitialized_fill7functorINS7_10device_ptrI6float2EESC_EEEEvT0_T1_:
.text._ZN3cub18CUB_300001_SM_10006detail8for_each13static_kernelINS2_12policy_hub_t12policy_500_tEmN6thrust24THRUST_300001_SM_1000_NS8cuda_cub20__uninitialized_fill7functorINS7_10device_ptrI6float2EESC_EEEEvT0_T1_:
[----:B------:R-:W-:Y:S08]  /*0000*/  LDC R1, c[0x0][0x37c] ;  /* 0x0000df00ff017b82 */ /* 0x000ff00000000800 */
[----:B------:R-:W0:Y:S01]  /*0010*/  S2UR UR4, SR_CTAID.X ;  /* 0x00000000000479c3 */ /* 0x000e220000002500 */
[----:B------:R-:W1:Y:S01]  /*0020*/  LDCU.64 UR6, c[0x0][0x380] ;  /* 0x00007000ff0677ac */ /* 0x000e620008000a00 */
[----:B------:R-:W2:Y:S01]  /*0030*/  LDCU.64 UR8, c[0x0][0x358] ;  /* 0x00006b00ff0877ac */ /* 0x000ea20008000a00 */
[----:B0-----:R-:W-:-:S04]  /*0040*/  UIMAD.WIDE.U32 UR4, UR4, 0x200, URZ ;  /* 0x00000200040478a5 */ /* 0x001fc8000f8e00ff */
[----:B-1----:R-:W-:-:S04]  /*0050*/  UIADD3 UR6, UP0, UPT, -UR4, UR6, URZ ;  /* 0x0000000604067290 */ /* 0x002fc8000ff1e1ff */
[----:B------:R-:W-:Y:S02]  /*0060*/  UIADD3.X UR7, UPT, UPT, ~UR5, UR7, URZ, UP0, !UPT ;  /* 0x0000000705077290 */ /* 0x000fe400087fe5ff */
[----:B------:R-:W-:-:S04]  /*0070*/  UISETP.GE.U32.AND UP0, UPT, UR6, 0x200, UPT ;  /* 0x000002000600788c */ /* 0x000fc8000bf06070 */
[----:B------:R-:W-:-:S09]  /*0080*/  UISETP.GE.U32.AND.EX UP0, UPT, UR7, URZ, UPT, UP0 ;  /* 0x000000ff0700728c */ /* 0x000fd2000bf06100 */
[----:B--2---:R-:W-:Y:S05]  /*0090*/  BRA.U !UP0, `(.L_x_1025) ;  /* 0x0000000108287547 */ /* 0x004fea000b800000 */
[----:B------:R-:W0:Y:S01]  /*00a0*/  S2R R0, SR_TID.X ;  /* 0x0000000000007919 */ /* 0x000e220000002100 */
[----:B------:R-:W1:Y:S01]  /*00b0*/  LDCU.64 UR6, c[0x0][0x388] ;  /* 0x00007100ff0677ac */ /* 0x000e620008000a00 */
[----:B------:R-:W2:Y:S01]  /*00c0*/  LDC.64 R4, c[0x0][0x390] ;  /* 0x0000e400ff047b82 */ /* 0x000ea20000000a00 */
[----:B0-----:R-:W-:-:S05]  /*00d0*/  IADD3 R0, P0, PT, R0, UR4, RZ ;  /* 0x0000000400007c10 */ /* 0x001fca000ff1e0ff */
[----:B------:R-:W-:Y:S01]  /*00e0*/  IMAD.X R3, RZ, RZ, UR5, P0 ;  /* 0x00000005ff037e24 */ /* 0x000fe200080e06ff */
[----:B-1----:R-:W-:-:S04]  /*00f0*/  LEA R2, P0, R0, UR6, 0x3 ;  /* 0x0000000600027c11 */ /* 0x002fc8000f8018ff */
[----:B------:R-:W-:-:S05]  /*0100*/  LEA.HI.X R3, R0, UR7, R3, 0x3, P0 ;  /* 0x0000000700037c11 */ /* 0x000fca00080f1c03 */
[----:B--2---:R-:W-:Y:S04]  /*0110*/  STG.E.64 desc[UR8][R2.64], R4 ;  /* 0x0000000402007986 */ /* 0x004fe8000c101b08 */
[----:B------:R-:W-:Y:S01]  /*0120*/  STG.E.64 desc[UR8][R2.64+0x800], R4 ;  /* 0x0008000402007986 */ /* 0x000fe2000c101b08 */
[----:B------:R-:W-:Y:S05]  /*0130*/  EXIT ;  /* 0x000000000000794d */ /* 0x000fea0003800000 */
.L_x_1025:
[----:B------:R-:W0:Y:S01]  /*0140*/  S2R R0, SR_TID.X ;  /* 0x0000000000007919 */ /* 0x000e220000002100 */
[----:B------:R-:W-:Y:S01]  /*0150*/  IMAD.U32 R2, RZ, RZ, UR7 ;  /* 0x00000007ff027e24 */ /* 0x000fe2000f8e00ff */
[----:B------:R-:W1:Y:S01]  /*0160*/  LDCU.64 UR10, c[0x0][0x388] ;  /* 0x00007100ff0a77ac */ /* 0x000e620008000a00 */
[----:B------:R-:W-:Y:S01]  /*0170*/  IMAD.U32 R6, RZ, RZ, UR7 ;  /* 0x00000007ff067e24 */ /* 0x000fe2000f8e00ff */
[----:B0-----:R-:W-:-:S04]  /*0180*/  ISETP.LT.U32.AND P0, PT, R0, UR6, PT ;  /* 0x0000000600007c0c */ /* 0x001fc8000bf01070 */
[----:B------:R-:W-:Y:S01]  /*0190*/  ISETP.GT.U32.AND.EX P0, PT, R2, RZ, PT, P0 ;  /* 0x000000ff0200720c */ /* 0x000fe20003f04100 */
[C---:B------:R-:W-:Y:S01]  /*01a0*/  VIADD R2, R0.reuse, 0x100 ;  /* 0x0000010000027836 */ /* 0x040fe20000000000 */
[----:B------:R-:W-:-:S04]  /*01b0*/  IADD3 R0, P2, PT, R0, UR4, RZ ;  /* 0x0000000400007c10 */ /* 0x000fc8000ff5e0ff */
[----:B------:R-:W-:Y:S01]  /*01c0*/  ISETP.LT.U32.AND P1, PT, R2, UR6, PT ;  /* 0x0000000602007c0c */ /* 0x000fe2000bf21070 */
[----:B------:R-:W-:Y:S01]  /*01d0*/  IMAD.X R3, RZ, RZ, UR5, P2 ;  /* 0x00000005ff037e24 */ /* 0x000fe200090e06ff */
[----:B-1----:R-:W-:Y:S02]  /*01e0*/  LEA R2, P2, R0, UR10, 0x3 ;  /* 0x0000000a00027c11 */ /* 0x002fe4000f8418ff */
[----:B------:R-:W-:Y:S02]  /*01f0*/  ISETP.GT.U32.AND.EX P1, PT, R6, RZ, PT, P1 ;  /* 0x000000ff0600720c */ /* 0x000fe40003f24110 */
[----:B------:R-:W-:Y:S01]  /*0200*/  LEA.HI.X R3, R0, UR11, R3, 0x3, P2 ;  /* 0x0000000b00037c11 */ /* 0x000fe200090f1c03 */
[----:B------:R-:W0:Y:S04]  /*0210*/  @P0 LDC.64 R4, c[0x0][0x390] ;  /* 0x0000e400ff040b82 */ /* 0x000e280000000a00 */
[----:B0-----:R0:W-:Y:S06]  /*0220*/  @P0 STG.E.64 desc[UR8][R2.64], R4 ;  /* 0x0000000402000986 */ /* 0x0011ec000c101b08 */
[----:B------:R-:W-:Y:S05]  /*0230*/  @!P1 EXIT ;  /* 0x000000000000994d */ /* 0x000fea0003800000 */
[----:B0-----:R-:W0:Y:S02]  /*0240*/  LDC.64 R4, c[0x0][0x390] ;  /* 0x0000e400ff047b82 */ /* 0x001e240000000a00 */
[----:B0-----:R-:W-:Y:S01]  /*0250*/  STG.E.64 desc[UR8][R2.64+0x800], R4 ;  /* 0x0008000402007986 */ /* 0x001fe2000c101b08 */
[----:B------:R-:W-:Y:S05]  /*0260*/  EXIT ;  /* 0x000000000000794d */ /* 0x000fea0003800000 */
.L_x_1026:
        /* <DEDUP_REMOVED lines=9> */
.L_x_1040:


//--------------------- .text._ZN3cub18CUB_300001_SM_10006detail11EmptyKernelIvEEvv --------------------------
	.section	.text._ZN3cub18CUB_300001_SM_10006detail11EmptyKernelIvEEvv,"ax",@progbits
	.align	128
        .global         _ZN3cub18CUB_300001_SM_10006detail11EmptyKernelIvEEvv
        .type           _ZN3cub18CUB_300001_SM_10006detail11EmptyKernelIvEEvv,@function
        .size           _ZN3cub18CUB_300001_SM_10006detail11EmptyKernelIvEEvv,(.L_x_1041 - _ZN3cub18CUB_300001_SM_10006detail11EmptyKernelIvEEvv)
        .other          _ZN3cub18CUB_300001_SM_10006detail11EmptyKernelIvEEvv,@"STO_CUDA_ENTRY STV_DEFAULT"
_ZN3cub18CUB_300001_SM_10006detail11EmptyKernelIvEEvv:
.text._ZN3cub18CUB_300001_SM_10006detail11EmptyKernelIvEEvv:
[----:B------:R-:W-:Y:S01]  /*0000*/  LDC R1, c[0x0][0x37c] ;  /* 0x0000df00ff017b82 */ /* 0x000fe20000000800 */
[----:B------:R-:W-:Y:S05]  /*0010*/  EXIT ;  /* 0x000000000000794d */ /* 0x000fea0003800000 */
.L_x_1027:
        /* <DEDUP_REMOVED lines=14> */
.L_x_1041:


//--------------------- .nv.shared._ZN3cub18CUB_300001_SM_10006detail6reduce28DeviceReduceSingleTileKernelINS2_10policy_hubIjyN4cuda3std3__44plusIjEEE10Policy1000EPjPiiS9_ijNS7_10__identityEEEvT0_T1_T2_T3_T4_T6_ --------------------------
	.section	.nv.shared._ZN3cub18CUB_300001_SM_10006detail6reduce28DeviceReduceSingleTileKernelINS2_10policy_hubIjyN4cuda3std3__44plusIjEEE10Policy1000EPjPiiS9_ijNS7_10__identityEEEvT0_T1_T2_T3_T4_T6_,"aw",@nobits
	.sectionflags	@""
	.align	4
.nv.shared._ZN3cub18CUB_300001_SM_10006detail6reduce28DeviceReduceSingleTileKernelINS2_10policy_hubIjyN4cuda3std3__44plusIjEEE10Policy1000EPjPiiS9_ijNS7_10__identityEEEvT0_T1_T2_T3_T4_T6_:
	.zero		1068


//--------------------- .nv.shared.reserved.0     --------------------------
	.section	.nv.shared.reserved.0,"aw",@nobits
	.weak		__nv_reservedSMEM_offset_0_alias
	.size		__nv_reservedSMEM_offset_0_alias, 0, 64
	.other		__nv_reservedSMEM_offset_0_alias,@"STO_CUDA_RESERVED_SHARED STV_DEFAULT"
__nv_reservedSMEM_offset_0_alias:
	.zero		0
	.zero		64


//--------------------- .nv.global                --------------------------
	.section	.nv.global,"aw",@nobits
.nv.global:
	.type		_ZN30_INTERNAL_b5b4c5de_4_k_cu_main6thrust24THRUST_300001_SM_1000_NS3seqE,@object
	.size		_ZN30_INTERNAL_b5b4c5de_4_k_cu_main6thrust24THRUST_300001_SM_1000_NS3seqE,(_ZN30_INTERNAL_b5b4c5de_4_k_cu_main4cuda3std3__48in_placeE - _ZN30_INTERNAL_b5b4c5de_4_k_cu_main6thrust24THRUST_300001_SM_1000_NS3seqE)
_ZN30_INTERNAL_b5b4c5de_4_k_cu_main6thrust24THRUST_300001_SM_1000_NS3seqE:
	.zero		1
	.type		_ZN30_INTERNAL_b5b4c5de_4_k_cu_main4cuda3std3__48in_placeE,@object
	.size		_ZN30_INTERNAL_b5b4c5de_4_k_cu_main4cuda3std3__48in_placeE,(_ZN30_INTERNAL_b5b4c5de_4_k_cu_main4cuda3std6ranges3__45__cpo4sizeE - _ZN30_INTERNAL_b5b4c5de_4_k_cu_main4cuda3std3__48in_placeE)
_ZN30_INTERNAL_b5b4c5de_4_k_cu_main4cuda3std3__48in_placeE:
	.zero		1
	.type		_ZN30_INTERNAL_b5b4c5de_4_k_cu_main4cuda3std6ranges3__45__cpo4sizeE,@object
	.size		_ZN30_INTERNAL_b5b4c5de_4_k_cu_main4cuda3std6ranges3__45__cpo4sizeE,(_ZN30_INTERNAL_b5b4c5de_4_k_cu_main6thrust24THRUST_300001_SM_1000_NS12placeholders2_3E - _ZN30_INTERNAL_b5b4c5de_4_k_cu_main4cuda3std6ranges3__45__cpo4sizeE)
_ZN30_INTERNAL_b5b4c5de_4_k_cu_main4cuda3std6ranges3__45__cpo4sizeE:
	.zero		1
	.type		_ZN30_INTERNAL_b5b4c5de_4_k_cu_main6thrust24THRUST_300001_SM_1000_NS12placeholders2_3E,@object
	.size		_ZN30_INTERNAL_b5b4c5de_4_k_cu_main6thrust24THRUST_300001_SM_1000_NS12placeholders2_3E,(_ZN30_INTERNAL_b5b4c5de_4_k_cu_main4cuda3std3__45__cpo6cbeginE - _ZN30_INTERNAL_b5b4c5de_4_k_cu_main6thrust24THRUST_300001_SM_1000_NS12placeholders2_3E)
_ZN30_INTERNAL_b5b4c5de_4_k_cu_main6thrust24THRUST_300001_SM_1000_NS12placeholders2_3E:
	.zero		1
	.type		_ZN30_INTERNAL_b5b4c5de_4_k_cu_main4cuda3std3__45__cpo6cbeginE,@object
	.size		_ZN30_INTERNAL_b5b4c5de_4_k_cu_main4cuda3std3__45__cpo6cbeginE,(_ZN30_INTERNAL_b5b4c5de_4_k_cu_main4cuda3std6ranges3__45__cpo6cbeginE - _ZN30_INTERNAL_b5b4c5de_4_k_cu_main4cuda3std3__45__cpo6cbeginE)
_ZN30_INTERNAL_b5b4c5de_4_k_cu_main4cuda3std3__45__cpo6cbeginE:
	.zero		1
	.type		_ZN30_INTERNAL_b5b4c5de_4_k_cu_main4cuda3std6ranges3__45__cpo6cbeginE,@object
	.size		_ZN30_INTERNAL_b5b4c5de_4_k_cu_main4cuda3std6ranges3__45__cpo6cbeginE,(_ZN30_INTERNAL_b5b4c5de_4_k_cu_main6thrust24THRUST_300001_SM_1000_NS12placeholders2_7E - _ZN30_INTERNAL_b5b4c5de_4_k_cu_main4cuda3std6ranges3__45__cpo6cbeginE)
_ZN30_INTERNAL_b5b4c5de_4_k_cu_main4cuda3std6ranges3__45__cpo6cbeginE:
	.zero		1
	.type		_ZN30_INTERNAL_b5b4c5de_4_k_cu_main6thrust24THRUST_300001_SM_1000_NS12placeholders2_7E,@object
	.size		_ZN30_INTERNAL_b5b4c5de_4_k_cu_main6thrust24THRUST_300001_SM_1000_NS12placeholders2_7E,(_ZN30_INTERNAL_b5b4c5de_4_k_cu_main4cuda3std3__45__cpo7crbeginE - _ZN30_INTERNAL_b5b4c5de_4_k_cu_main6thrust24THRUST_300001_SM_1000_NS12placeholders2_7E)
_ZN30_INTERNAL_b5b4c5de_4_k_cu_main6thrust24THRUST_300001_SM_1000_NS12placeholders2_7E:
	.zero		1
	.type		_ZN30_INTERNAL_b5b4c5de_4_k_cu_main4cuda3std3__45__cpo7crbeginE,@object
	.size		_ZN30_INTERNAL_b5b4c5de_4_k_cu_main4cuda3std3__45__cpo7crbeginE,(_ZN30_INTERNAL_b5b4c5de_4_k_cu_main4cuda3std6ranges3__45__cpo4nextE - _ZN30_INTERNAL_b5b4c5de_4_k_cu_main4cuda3std3__45__cpo7crbeginE)
_ZN30_INTERNAL_b5b4c5de_4_k_cu_main4cuda3std3__45__cpo7crbeginE:
	.zero		1
	.type		_ZN30_INTERNAL_b5b4c5de_4_k_cu_main4cuda3std6ranges3__45__cpo4nextE,@object
	.size		_ZN30_INTERNAL_b5b4c5de_4_k_cu_main4cuda3std6ranges3__45__cpo4nextE,(_ZN30_INTERNAL_b5b4c5de_4_k_cu_main4cuda3std6ranges3__45__cpo4swapE - _ZN30_INTERNAL_b5b4c5de_4_k_cu_main4cuda3std6ranges3__45__cpo4nextE)
_ZN30_INTERNAL_b5b4c5de_4_k_cu_main4cuda3std6ranges3__45__cpo4nextE:
	.zero		1
	.type		_ZN30_INTERNAL_b5b4c5de_4_k_cu_main4cuda3std6ranges3__45__cpo4swapE,@object
	.size		_ZN30_INTERNAL_b5b4c5de_4_k_cu_main4cuda3std6ranges3__45__cpo4swapE,(_ZN30_INTERNAL_b5b4c5de_4_k_cu_main6thrust24THRUST_300001_SM_1000_NS8cuda_cub10par_nosyncE - _ZN30_INTERNAL_b5b4c5de_4_k_cu_main4cuda3std6ranges3__45__cpo4swapE)
_ZN30_INTERNAL_b5b4c5de_4_k_cu_main4cuda3std6ranges3__45__cpo4swapE:
	.zero		1
	.type		_ZN30_INTERNAL_b5b4c5de_4_k_cu_main6thrust24THRUST_300001_SM_1000_NS8cuda_cub10par_nosyncE,@object
	.size		_ZN30_INTERNAL_b5b4c5de_4_k_cu_main6thrust24THRUST_300001_SM_1000_NS8cuda_cub10par_nosyncE,(_ZN30_INTERNAL_b5b4c5de_4_k_cu_main6thrust24THRUST_300001_SM_1000_NS12placeholders2_9E - _ZN30_INTERNAL_b5b4c5de_4_k_cu_main6thrust24THRUST_300001_SM_1000_NS8cuda_cub10par_nosyncE)
_ZN30_INTERNAL_b5b4c5de_4_k_cu_main6thrust24THRUST_300001_SM_1000_NS8cuda_cub10par_nosyncE:
	.zero		1
	.type		_ZN30_INTERNAL_b5b4c5de_4_k_cu_main6thrust24THRUST_300001_SM_1000_NS12placeholders2_9E,@object
	.size		_ZN30_INTERNAL_b5b4c5de_4_k_cu_main6thrust24THRUST_300001_SM_1000_NS12placeholders2_9E,(_ZN30_INTERNAL_b5b4c5de_4_k_cu_main4cuda3std3__432_GLOBAL__N__b5b4c5de_4_k_cu_main6ignoreE - _ZN30_INTERNAL_b5b4c5de_4_k_cu_main6thrust24THRUST_300001_SM_1000_NS12placeholders2_9E)
_ZN30_INTERNAL_b5b4c5de_4_k_cu_main6thrust24THRUST_300001_SM_1000_NS12placeholders2_9E:
	.zero		1
	.type		_ZN30_INTERNAL_b5b4c5de_4_k_cu_main4cuda3std3__432_GLOBAL__N__b5b4c5de_4_k_cu_main6ignoreE,@object
	.size		_ZN30_INTERNAL_b5b4c5de_4_k_cu_main4cuda3std3__432_GLOBAL__N__b5b4c5de_4_k_cu_main6ignoreE,(_ZN30_INTERNAL_b5b4c5de_4_k_cu_main4cuda3std6ranges3__45__cpo4dataE - _ZN30_INTERNAL_b5b4c5de_4_k_cu_main4cuda3std3__432_GLOBAL__N__b5b4c5de_4_k_cu_main6ignoreE)
_ZN30_INTERNAL_b5b4c5de_4_k_cu_main4cuda3std3__432_GLOBAL__N__b5b4c5de_4_k_cu_main6ignoreE:
	.zero		1
	.type		_ZN30_INTERNAL_b5b4c5de_4_k_cu_main4cuda3std6ranges3__45__cpo4dataE,@object
	.size		_ZN30_INTERNAL_b5b4c5de_4_k_cu_main4cuda3std6ranges3__45__cpo4dataE,(_ZN30_INTERNAL_b5b4c5de_4_k_cu_main6thrust24THRUST_300001_SM_1000_NS12placeholders2_1E - _ZN30_INTERNAL_b5b4c5de_4_k_cu_main4cuda3std6ranges3__45__cpo4dataE)
_ZN30_INTERNAL_b5b4c5de_4_k_cu_main4cuda3std6ranges3__45__cpo4dataE:
	.zero		1
	.type		_ZN30_INTERNAL_b5b4c5de_4_k_cu_main6thrust24THRUST_300001_SM_1000_NS12placeholders2_1E,@object
	.size		_ZN30_INTERNAL_b5b4c5de_4_k_cu_main6thrust24THRUST_300001_SM_1000_NS12placeholders2_1E,(_ZN30_INTERNAL_b5b4c5de_4_k_cu_main4cuda3std3__45__cpo5beginE - _ZN30_INTERNAL_b5b4c5de_4_k_cu_main6thrust24THRUST_300001_SM_1000_NS12placeholders2_1E)
_ZN30_INTERNAL_b5b4c5de_4_k_cu_main6thrust24THRUST_300001_SM_1000_NS12placeholders2_1E:
	.zero		1
	.type		_ZN30_INTERNAL_b5b4c5de_4_k_cu_main4cuda3std3__45__cpo5beginE,@object
	.size		_ZN30_INTERNAL_b5b4c5de_4_k_cu_main4cuda3std3__45__cpo5beginE,(_ZN30_INTERNAL_b5b4c5de_4_k_cu_main4cuda3std6ranges3__45__cpo5beginE - _ZN30_INTERNAL_b5b4c5de_4_k_cu_main4cuda3std3__45__cpo5beginE)
_ZN30_INTERNAL_b5b4c5de_4_k_cu_main4cuda3std3__45__cpo5beginE:
	.zero		1
	.type		_ZN30_INTERNAL_b5b4c5de_4_k_cu_main4cuda3std6ranges3__45__cpo5beginE,@object
	.size		_ZN30_INTERNAL_b5b4c5de_4_k_cu_main4cuda3std6ranges3__45__cpo5beginE,(_ZN30_INTERNAL_b5b4c5de_4_k_cu_main6thrust24THRUST_300001_SM_1000_NS12placeholders2_5E - _ZN30_INTERNAL_b5b4c5de_4_k_cu_main4cuda3std6ranges3__45__cpo5beginE)
_ZN30_INTERNAL_b5b4c5de_4_k_cu_main4cuda3std6ranges3__45__cpo5beginE:
	.zero		1
	.type		_ZN30_INTERNAL_b5b4c5de_4_k_cu_main6thrust24THRUST_300001_SM_1000_NS12placeholders2_5E,@object
	.size		_ZN30_INTERNAL_b5b4c5de_4_k_cu_main6thrust24THRUST_300001_SM_1000_NS12placeholders2_5E,(_ZN30_INTERNAL_b5b4c5de_4_k_cu_main4cuda3std3__45__cpo6rbeginE - _ZN30_INTERNAL_b5b4c5de_4_k_cu_main6thrust24THRUST_300001_SM_1000_NS12placeholders2_5E)
_ZN30_INTERNAL_b5b4c5de_4_k_cu_main6thrust24THRUST_300001_SM_1000_NS12placeholders2_5E:
	.zero		1
	.type		_ZN30_INTERNAL_b5b4c5de_4_k_cu_main4cuda3std3__45__cpo6rbeginE,@object
	.size		_ZN30_INTERNAL_b5b4c5de_4_k_cu_main4cuda3std3__45__cpo6rbeginE,(_ZN30_INTERNAL_b5b4c5de_4_k_cu_main4cuda3std6ranges3__45__cpo7advanceE - _ZN30_INTERNAL_b5b4c5de_4_k_cu_main4cuda3std3__45__cpo6rbeginE)
_ZN30_INTERNAL_b5b4c5de_4_k_cu_main4cuda3std3__45__cpo6rbeginE:
	.zero		1
	.type		_ZN30_INTERNAL_b5b4c5de_4_k_cu_main4cuda3std6ranges3__45__cpo7advanceE,@object
	.size		_ZN30_INTERNAL_b5b4c5de_4_k_cu_main4cuda3std6ranges3__45__cpo7advanceE,(_ZN30_INTERNAL_b5b4c5de_4_k_cu_main4cuda3std3__47nulloptE - _ZN30_INTERNAL_b5b4c5de_4_k_cu_main4cuda3std6ranges3__45__cpo7advanceE)
_ZN30_INTERNAL_b5b4c5de_4_k_cu_main4cuda3std6ranges3__45__cpo7advanceE:
	.zero		1
	.type		_ZN30_INTERNAL_b5b4c5de_4_k_cu_main4cuda3std3__47nulloptE,@object
	.size		_ZN30_INTERNAL_b5b4c5de_4_k_cu_main4cuda3std3__47nulloptE,(_ZN30_INTERNAL_b5b4c5de_4_k_cu_main4cuda3std6ranges3__45__cpo8distanceE - _ZN30_INTERNAL_b5b4c5de_4_k_cu_main4cuda3std3__47nulloptE)
_ZN30_INTERNAL_b5b4c5de_4_k_cu_main4cuda3std3__47nulloptE:
	.zero		1
	.type		_ZN30_INTERNAL_b5b4c5de_4_k_cu_main4cuda3std6ranges3__45__cpo8distanceE,@object
	.size		_ZN30_INTERNAL_b5b4c5de_4_k_cu_main4cuda3std6ranges3__45__cpo8distanceE,(_ZN30_INTERNAL_b5b4c5de_4_k_cu_main6thrust24THRUST_300001_SM_1000_NS12placeholders3_10E - _ZN30_INTERNAL_b5b4c5de_4_k_cu_main4cuda3std6ranges3__45__cpo8distanceE)
_ZN30_INTERNAL_b5b4c5de_4_k_cu_main4cuda3std6ranges3__45__cpo8distanceE:
	.zero		1
	.type		_ZN30_INTERNAL_b5b4c5de_4_k_cu_main6thrust24THRUST_300001_SM_1000_NS12placeholders3_10E,@object
	.size		_ZN30_INTERNAL_b5b4c5de_4_k_cu_main6thrust24THRUST_300001_SM_1000_NS12placeholders3_10E,(_ZN30_INTERNAL_b5b4c5de_4_k_cu_main4cuda3std3__419piecewise_constructE - _ZN30_INTERNAL_b5b4c5de_4_k_cu_main6thrust24THRUST_300001_SM_1000_NS12placeholders3_10E)
_ZN30_INTERNAL_b5b4c5de_4_k_cu_main6thrust24THRUST_300001_SM_1000_NS12placeholders3_10E:
	.zero		1
	.type		_ZN30_INTERNAL_b5b4c5de_4_k_cu_main4cuda3std3__419piecewise_constructE,@object
	.size		_ZN30_INTERNAL_b5b4c5de_4_k_cu_main4cuda3std3__419piecewise_constructE,(_ZN30_INTERNAL_b5b4c5de_4_k_cu_main4cuda3std6ranges3__45__cpo5cdataE - _ZN30_INTERNAL_b5b4c5de_4_k_cu_main4cuda3std3__419piecewise_constructE)
_ZN30_INTERNAL_b5b4c5de_4_k_cu_main4cuda3std3__419piecewise_constructE:
	.zero		1
	.type		_ZN30_INTERNAL_b5b4c5de_4_k_cu_main4cuda3std6ranges3__45__cpo5cdataE,@object
	.size		_ZN30_INTERNAL_b5b4c5de_4_k_cu_main4cuda3std6ranges3__45__cpo5cdataE,(_ZN30_INTERNAL_b5b4c5de_4_k_cu_main6thrust24THRUST_300001_SM_1000_NS12placeholders2_2E - _ZN30_INTERNAL_b5b4c5de_4_k_cu_main4cuda3std6ranges3__45__cpo5cdataE)
_ZN30_INTERNAL_b5b4c5de_4_k_cu_main4cuda3std6ranges3__45__cpo5cdataE:
	.zero		1
	.type		_ZN30_INTERNAL_b5b4c5de_4_k_cu_main6thrust24THRUST_300001_SM_1000_NS12placeholders2_2E,@object
	.size		_ZN30_INTERNAL_b5b4c5de_4_k_cu_main6thrust24THRUST_300001_SM_1000_NS12placeholders2_2E,(_ZN30_INTERNAL_b5b4c5de_4_k_cu_main4cuda3std3__45__cpo3endE - _ZN30_INTERNAL_b5b4c5de_4_k_cu_main6thrust24THRUST_300001_SM_1000_NS12placeholders2_2E)
_ZN30_INTERNAL_b5b4c5de_4_k_cu_main6thrust24THRUST_300001_SM_1000_NS12placeholders2_2E:
	.zero		1
	.type		_ZN30_INTERNAL_b5b4c5de_4_k_cu_main4cuda3std3__45__cpo3endE,@object
	.size		_ZN30_INTERNAL_b5b4c5de_4_k_cu_main4cuda3std3__45__cpo3endE,(_ZN30_INTERNAL_b5b4c5de_4_k_cu_main4cuda3std6ranges3__45__cpo3endE - _ZN30_INTERNAL_b5b4c5de_4_k_cu_main4cuda3std3__45__cpo3endE)
_ZN30_INTERNAL_b5b4c5de_4_k_cu_main4cuda3std3__45__cpo3endE:
	.zero		1
	.type		_ZN30_INTERNAL_b5b4c5de_4_k_cu_main4cuda3std6ranges3__45__cpo3endE,@object
	.size		_ZN30_INTERNAL_b5b4c5de_4_k_cu_main4cuda3std6ranges3__45__cpo3endE,(_ZN30_INTERNAL_b5b4c5de_4_k_cu_main6thrust24THRUST_300001_SM_1000_NS12placeholders2_6E - _ZN30_INTERNAL_b5b4c5de_4_k_cu_main4cuda3std6ranges3__45__cpo3endE)
_ZN30_INTERNAL_b5b4c5de_4_k_cu_main4cuda3std6ranges3__45__cpo3endE:
	.zero		1
	.type		_ZN30_INTERNAL_b5b4c5de_4_k_cu_main6thrust24THRUST_300001_SM_1000_NS12placeholders2_6E,@object
	.size		_ZN30_INTERNAL_b5b4c5de_4_k_cu_main6thrust24THRUST_300001_SM_1000_NS12placeholders2_6E,(_ZN30_INTERNAL_b5b4c5de_4_k_cu_main4cuda3std3__45__cpo4rendE - _ZN30_INTERNAL_b5b4c5de_4_k_cu_main6thrust24THRUST_300001_SM_1000_NS12placeholders2_6E)
_ZN30_INTERNAL_b5b4c5de_4_k_cu_main6thrust24THRUST_300001_SM_1000_NS12placeholders2_6E:
	.zero		1
	.type		_ZN30_INTERNAL_b5b4c5de_4_k_cu_main4cuda3std3__45__cpo4rendE,@object
	.size		_ZN30_INTERNAL_b5b4c5de_4_k_cu_main4cuda3std3__45__cpo4rendE,(_ZN30_INTERNAL_b5b4c5de_4_k_cu_main4cuda3std6ranges3__45__cpo9iter_swapE - _ZN30_INTERNAL_b5b4c5de_4_k_cu_main4cuda3std3__45__cpo4rendE)
_ZN30_INTERNAL_b5b4c5de_4_k_cu_main4cuda3std3__45__cpo4rendE:
	.zero		1
	.type		_ZN30_INTERNAL_b5b4c5de_4_k_cu_main4cuda3std6ranges3__45__cpo9iter_swapE,@object
	.size		_ZN30_INTERNAL_b5b4c5de_4_k_cu_main4cuda3std6ranges3__45__cpo9iter_swapE,(_ZN30_INTERNAL_b5b4c5de_4_k_cu_main4cuda3std3__48unexpectE - _ZN30_INTERNAL_b5b4c5de_4_k_cu_main4cuda3std6ranges3__45__cpo9iter_swapE)
_ZN30_INTERNAL_b5b4c5de_4_k_cu_main4cuda3std6ranges3__45__cpo9iter_swapE:
	.zero		1
	.type		_ZN30_INTERNAL_b5b4c5de_4_k_cu_main4cuda3std3__48unexpectE,@object
	.size		_ZN30_INTERNAL_b5b4c5de_4_k_cu_main4cuda3std3__48unexpectE,(_ZN30_INTERNAL_b5b4c5de_4_k_cu_main6thrust24THRUST_300001_SM_1000_NS8cuda_cub3parE - _ZN30_INTERNAL_b5b4c5de_4_k_cu_main4cuda3std3__48unexpectE)
_ZN30_INTERNAL_b5b4c5de_4_k_cu_main4cuda3std3__48unexpectE:
	.zero		1
	.type		_ZN30_INTERNAL_b5b4c5de_4_k_cu_main6thrust24THRUST_300001_SM_1000_NS8cuda_cub3parE,@object
	.size		_ZN30_INTERNAL_b5b4c5de_4_k_cu_main6thrust24THRUST_300001_SM_1000_NS8cuda_cub3parE,(_ZN30_INTERNAL_b5b4c5de_4_k_cu_main6thrust24THRUST_300001_SM_1000_NS12placeholders2_4E - _ZN30_INTERNAL_b5b4c5de_4_k_cu_main6thrust24THRUST_300001_SM_1000_NS8cuda_cub3parE)
_ZN30_INTERNAL_b5b4c5de_4_k_cu_main6thrust24THRUST_300001_SM_1000_NS8cuda_cub3parE:
	.zero		1
	.type		_ZN30_INTERNAL_b5b4c5de_4_k_cu_main6thrust24THRUST_300001_SM_1000_NS12placeholders2_4E,@object
	.size		_ZN30_INTERNAL_b5b4c5de_4_k_cu_main6thrust24THRUST_300001_SM_1000_NS12placeholders2_4E,(_ZN30_INTERNAL_b5b4c5de_4_k_cu_main4cuda3std3__45__cpo4cendE - _ZN30_INTERNAL_b5b4c5de_4_k_cu_main6thrust24THRUST_300001_SM_1000_NS12placeholders2_4E)
_ZN30_INTERNAL_b5b4c5de_4_k_cu_main6thrust24THRUST_300001_SM_1000_NS12placeholders2_4E:
	.zero		1
	.type		_ZN30_INTERNAL_b5b4c5de_4_k_cu_main4cuda3std3__45__cpo4cendE,@object
	.size		_ZN30_INTERNAL_b5b4c5de_4_k_cu_main4cuda3std3__45__cpo4cendE,(_ZN30_INTERNAL_b5b4c5de_4_k_cu_main4cuda3std6ranges3__45__cpo4cendE - _ZN30_INTERNAL_b5b4c5de_4_k_cu_main4cuda3std3__45__cpo4cendE)
_ZN30_INTERNAL_b5b4c5de_4_k_cu_main4cuda3std3__45__cpo4cendE:
	.zero		1
	.type		_ZN30_INTERNAL_b5b4c5de_4_k_cu_main4cuda3std6ranges3__45__cpo4cendE,@object
	.size		_ZN30_INTERNAL_b5b4c5de_4_k_cu_main4cuda3std6ranges3__45__cpo4cendE,(_ZN30_INTERNAL_b5b4c5de_4_k_cu_main4cuda3std3__420unreachable_sentinelE - _ZN30_INTERNAL_b5b4c5de_4_k_cu_main4cuda3std6ranges3__45__cpo4cendE)
_ZN30_INTERNAL_b5b4c5de_4_k_cu_main4cuda3std6ranges3__45__cpo4cendE:
	.zero		1
	.type		_ZN30_INTERNAL_b5b4c5de_4_k_cu_main4cuda3std3__420unreachable_sentinelE,@object
	.size		_ZN30_INTERNAL_b5b4c5de_4_k_cu_main4cuda3std3__420unreachable_sentinelE,(_ZN30_INTERNAL_b5b4c5de_4_k_cu_main4cuda3std6ranges3__45__cpo5ssizeE - _ZN30_INTERNAL_b5b4c5de_4_k_cu_main4cuda3std3__420unreachable_sentinelE)
_ZN30_INTERNAL_b5b4c5de_4_k_cu_main4cuda3std3__420unreachable_sentinelE:
	.zero		1
	.type		_ZN30_INTERNAL_b5b4c5de_4_k_cu_main4cuda3std6ranges3__45__cpo5ssizeE,@object
	.size		_ZN30_INTERNAL_b5b4c5de_4_k_cu_main4cuda3std6ranges3__45__cpo5ssizeE,(_ZN30_INTERNAL_b5b4c5de_4_k_cu_main6thrust24THRUST_300001_SM_1000_NS12placeholders2_8E - _ZN30_INTERNAL_b5b4c5de_4_k_cu_main4cuda3std6ranges3__45__cpo5ssizeE)
_ZN30_INTERNAL_b5b4c5de_4_k_cu_main4cuda3std6ranges3__45__cpo5ssizeE:
	.zero		1
	.type		_ZN30_INTERNAL_b5b4c5de_4_k_cu_main6thrust24THRUST_300001_SM_1000_NS12placeholders2_8E,@object
	.size		_ZN30_INTERNAL_b5b4c5de_4_k_cu_main6thrust24THRUST_300001_SM_1000_NS12placeholders2_8E,(_ZN30_INTERNAL_b5b4c5de_4_k_cu_main4cuda3std3__45__cpo5crendE - _ZN30_INTERNAL_b5b4c5de_4_k_cu_main6thrust24THRUST_300001_SM_1000_NS12placeholders2_8E)
_ZN30_INTERNAL_b5b4c5de_4_k_cu_main6thrust24THRUST_300001_SM_1000_NS12placeholders2_8E:
	.zero		1
	.type		_ZN30_INTERNAL_b5b4c5de_4_k_cu_main4cuda3std3__45__cpo5crendE,@object
	.size		_ZN30_INTERNAL_b5b4c5de_4_k_cu_main4cuda3std3__45__cpo5crendE,(_ZN30_INTERNAL_b5b4c5de_4_k_cu_main4cuda3std6ranges3__45__cpo4prevE - _ZN30_INTERNAL_b5b4c5de_4_k_cu_main4cuda3std3__45__cpo5crendE)
_ZN30_INTERNAL_b5b4c5de_4_k_cu_main4cuda3std3__45__cpo5crendE:
	.zero		1
	.type		_ZN30_INTERNAL_b5b4c5de_4_k_cu_main4cuda3std6ranges3__45__cpo4prevE,@object
	.size		_ZN30_INTERNAL_b5b4c5de_4_k_cu_main4cuda3std6ranges3__45__cpo4prevE,(_ZN30_INTERNAL_b5b4c5de_4_k_cu_main4cuda3std6ranges3__45__cpo9iter_moveE - _ZN30_INTERNAL_b5b4c5de_4_k_cu_main4cuda3std6ranges3__45__cpo4prevE)
_ZN30_INTERNAL_b5b4c5de_4_k_cu_main4cuda3std6ranges3__45__cpo4prevE:
	.zero		1
	.type		_ZN30_INTERNAL_b5b4c5de_4_k_cu_main4cuda3std6ranges3__45__cpo9iter_moveE,@object
	.size		_ZN30_INTERNAL_b5b4c5de_4_k_cu_main4cuda3std6ranges3__45__cpo9iter_moveE,(_ZN30_INTERNAL_b5b4c5de_4_k_cu_main6thrust24THRUST_300001_SM_1000_NS6system6detail10sequential3seqE - _ZN30_INTERNAL_b5b4c5de_4_k_cu_main4cuda3std6ranges3__45__cpo9iter_moveE)
_ZN30_INTERNAL_b5b4c5de_4_k_cu_main4cuda3std6ranges3__45__cpo9iter_moveE:
	.zero		1
	.type		_ZN30_INTERNAL_b5b4c5de_4_k_cu_main6thrust24THRUST_300001_SM_1000_NS6system6detail10sequential3seqE,@object
	.size		_ZN30_INTERNAL_b5b4c5de_4_k_cu_main6thrust24THRUST_300001_SM_1000_NS6system6detail10sequential3seqE,(.L_31 - _ZN30_INTERNAL_b5b4c5de_4_k_cu_main6thrust24THRUST_300001_SM_1000_NS6system6detail10sequential3seqE)
_ZN30_INTERNAL_b5b4c5de_4_k_cu_main6thrust24THRUST_300001_SM_1000_NS6system6detail10sequential3seqE:
	.zero		1
.L_31:


//--------------------- .nv.shared._ZN3cub18CUB_300001_SM_10006detail6reduce18DeviceReduceKernelINS2_10policy_hubIjyN4cuda3std3__44plusIjEEE10Policy1000EN6thrust24THRUST_300001_SM_1000_NS6detail15normal_iteratorINSD_10device_ptrI6float2EEEEyS9_j14isInsideCircleEEvT0_PT3_T1_NS0_13GridEvenShareISO_EET2_T4_ --------------------------
	.section	.nv.shared._ZN3cub18CUB_300001_SM_10006detail6reduce18DeviceReduceKernelINS2_10policy_hubIjyN4cuda3std3__44plusIjEEE10Policy1000EN6thrust24THRUST_300001_SM_1000_NS6detail15normal_iteratorINSD_10device_ptrI6float2EEEEyS9_j14isInsideCircleEEvT0_PT3_T1_NS0_13GridEvenShareISO_EET2_T4_,"aw",@nobits
	.sectionflags	@""
	.align	4
.nv.shared._ZN3cub18CUB_300001_SM_10006detail6reduce18DeviceReduceKernelINS2_10policy_hubIjyN4cuda3std3__44plusIjEEE10Policy1000EN6thrust24THRUST_300001_SM_1000_NS6detail15normal_iteratorINSD_10device_ptrI6float2EEEEyS9_j14isInsideCircleEEvT0_PT3_T1_NS0_13GridEvenShareISO_EET2_T4_:
	.zero		1068


//--------------------- .nv.shared._ZN3cub18CUB_300001_SM_10006detail6reduce28DeviceReduceSingleTileKernelINS2_10policy_hubIjyN4cuda3std3__44plusIjEEE10Policy1000EN6thrust24THRUST_300001_SM_1000_NS6detail15normal_iteratorINSD_10device_ptrI6float2EEEEPiyS9_ij14isInsideCircleEEvT0_T1_T2_T3_T4_T6_ --------------------------
	.section	.nv.shared._ZN3cub18CUB_300001_SM_10006detail6reduce28DeviceReduceSingleTileKernelINS2_10policy_hubIjyN4cuda3std3__44plusIjEEE10Policy1000EN6thrust24THRUST_300001_SM_1000_NS6detail15normal_iteratorINSD_10device_ptrI6float2EEEEPiyS9_ij14isInsideCircleEEvT0_T1_T2_T3_T4_T6_,"aw",@nobits
	.sectionflags	@""
	.align	4
.nv.shared._ZN3cub18CUB_300001_SM_10006detail6reduce28DeviceReduceSingleTileKernelINS2_10policy_hubIjyN4cuda3std3__44plusIjEEE10Policy1000EN6thrust24THRUST_300001_SM_1000_NS6detail15normal_iteratorINSD_10device_ptrI6float2EEEEPiyS9_ij14isInsideCircleEEvT0_T1_T2_T3_T4_T6_:
	.zero		1068


//--------------------- .nv.shared._ZN3cub18CUB_300001_SM_10006detail6reduce28DeviceReduceSingleTileKernelINS2_10policy_hubIjjN4cuda3std3__44plusIjEEE10Policy1000EPjPiiS9_ijNS7_10__identityEEEvT0_T1_T2_T3_T4_T6_ --------------------------
	.section	.nv.shared._ZN3cub18CUB_300001_SM_10006detail6reduce28DeviceReduceSingleTileKernelINS2_10policy_hubIjjN4cuda3std3__44plusIjEEE10Policy1000EPjPiiS9_ijNS7_10__identityEEEvT0_T1_T2_T3_T4_T6_,"aw",@nobits
	.sectionflags	@""
	.align	4
.nv.shared._ZN3cub18CUB_300001_SM_10006detail6reduce28DeviceReduceSingleTileKernelINS2_10policy_hubIjjN4cuda3std3__44plusIjEEE10Policy1000EPjPiiS9_ijNS7_10__identityEEEvT0_T1_T2_T3_T4_T6_:
	.zero		1068


//--------------------- .nv.shared._ZN3cub18CUB_300001_SM_10006detail6reduce18DeviceReduceKernelINS2_10policy_hubIjjN4cuda3std3__44plusIjEEE10Policy1000EN6thrust24THRUST_300001_SM_1000_NS6detail15normal_iteratorINSD_10device_ptrI6float2EEEEjS9_j14isInsideCircleEEvT0_PT3_T1_NS0_13GridEvenShareISO_EET2_T4_ --------------------------
	.section	.nv.shared._ZN3cub18CUB_300001_SM_10006detail6reduce18DeviceReduceKernelINS2_10policy_hubIjjN4cuda3std3__44plusIjEEE10Policy1000EN6thrust24THRUST_300001_SM_1000_NS6detail15normal_iteratorINSD_10device_ptrI6float2EEEEjS9_j14isInsideCircleEEvT0_PT3_T1_NS0_13GridEvenShareISO_EET2_T4_,"aw",@nobits
	.sectionflags	@""
	.align	4
.nv.shared._ZN3cub18CUB_300001_SM_10006detail6reduce18DeviceReduceKernelINS2_10policy_hubIjjN4cuda3std3__44plusIjEEE10Policy1000EN6thrust24THRUST_300001_SM_1000_NS6detail15normal_iteratorINSD_10device_ptrI6float2EEEEjS9_j14isInsideCircleEEvT0_PT3_T1_NS0_13GridEvenShareISO_EET2_T4_:
	.zero		1068


//--------------------- .nv.shared._ZN3cub18CUB_300001_SM_10006detail6reduce28DeviceReduceSingleTileKernelINS2_10policy_hubIjjN4cuda3std3__44plusIjEEE10Policy1000EN6thrust24THRUST_300001_SM_1000_NS6detail15normal_iteratorINSD_10device_ptrI6float2EEEEPijS9_ij14isInsideCircleEEvT0_T1_T2_T3_T4_T6_ --------------------------
	.section	.nv.shared._ZN3cub18CUB_300001_SM_10006detail6reduce28DeviceReduceSingleTileKernelINS2_10policy_hubIjjN4cuda3std3__44plusIjEEE10Policy1000EN6thrust24THRUST_300001_SM_1000_NS6detail15normal_iteratorINSD_10device_ptrI6float2EEEEPijS9_ij14isInsideCircleEEvT0_T1_T2_T3_T4_T6_,"aw",@nobits
	.sectionflags	@""
	.align	4
.nv.shared._ZN3cub18CUB_300001_SM_10006detail6reduce28DeviceReduceSingleTileKernelINS2_10policy_hubIjjN4cuda3std3__44plusIjEEE10Policy1000EN6thrust24THRUST_300001_SM_1000_NS6detail15normal_iteratorINSD_10device_ptrI6float2EEEEPijS9_ij14isInsideCircleEEvT0_T1_T2_T3_T4_T6_:
	.zero		1068


//--------------------- .nv.constant0._ZN3cub18CUB_300001_SM_10006detail6reduce28DeviceReduceSingleTileKernelINS2_10policy_hubIjyN4cuda3std3__44plusIjEEE10Policy1000EPjPiiS9_ijNS7_10__identityEEEvT0_T1_T2_T3_T4_T6_ --------------------------
	.section	.nv.constant0._ZN3cub18CUB_300001_SM_10006detail6reduce28DeviceReduceSingleTileKernelINS2_10policy_hubIjyN4cuda3std3__44plusIjEEE10Policy1000EPjPiiS9_ijNS7_10__identityEEEvT0_T1_T2_T3_T4_T6_,"a",@progbits
	.sectionflags	@""
	.align	4
.nv.constant0._ZN3cub18CUB_300001_SM_10006detail6reduce28DeviceReduceSingleTileKernelINS2_10policy_hubIjyN4cuda3std3__44plusIjEEE10Policy1000EPjPiiS9_ijNS7_10__identityEEEvT0_T1_T2_T3_T4_T6_:
	.zero		925


//--------------------- .nv.constant0._ZN3cub18CUB_300001_SM_10006detail6reduce18DeviceReduceKernelINS2_10policy_hubIjyN4cuda3std3__44plusIjEEE10Policy1000EN6thrust24THRUST_300001_SM_1000_NS6detail15normal_iteratorINSD_10device_ptrI6float2EEEEyS9_j14isInsideCircleEEvT0_PT3_T1_NS0_13GridEvenShareISO_EET2_T4_ --------------------------
	.section	.nv.constant0._ZN3cub18CUB_300001_SM_10006detail6reduce18DeviceReduceKernelINS2_10policy_hubIjyN4cuda3std3__44plusIjEEE10Policy1000EN6thrust24THRUST_300001_SM_1000_NS6detail15normal_iteratorINSD_10device_ptrI6float2EEEEyS9_j14isInsideCircleEEvT0_PT3_T1_NS0_13GridEvenShareISO_EET2_T4_,"a",@progbits
	.sectionflags	@""
	.align	4
.nv.constant0._ZN3cub18CUB_300001_SM_10006detail6reduce18DeviceReduceKernelINS2_10policy_hubIjyN4cuda3std3__44plusIjEEE10Policy1000EN6thrust24THRUST_300001_SM_1000_NS6detail15normal_iteratorINSD_10device_ptrI6float2EEEEyS9_j14isInsideCircleEEvT0_PT3_T1_NS0_13GridEvenShareISO_EET2_T4_:
	.zero		994


//--------------------- .nv.constant0._ZN3cub18CUB_300001_SM_10006detail6reduce28DeviceReduceSingleTileKernelINS2_10policy_hubIjyN4cuda3std3__44plusIjEEE10Policy1000EN6thrust24THRUST_300001_SM_1000_NS6detail15normal_iteratorINSD_10device_ptrI6float2EEEEPiyS9_ij14isInsideCircleEEvT0_T1_T2_T3_T4_T6_ --------------------------
	.section	.nv.constant0._ZN3cub18CUB_300001_SM_10006detail6reduce28DeviceReduceSingleTileKernelINS2_10policy_hubIjyN4cuda3std3__44plusIjEEE10Policy1000EN6thrust24THRUST_300001_SM_1000_NS6detail15normal_iteratorINSD_10device_ptrI6float2EEEEPiyS9_ij14isInsideCircleEEvT0_T1_T2_T3_T4_T6_,"a",@progbits
	.sectionflags	@""
	.align	4
.nv.constant0._ZN3cub18CUB_300001_SM_10006detail6reduce28DeviceReduceSingleTileKernelINS2_10policy_hubIjyN4cuda3std3__44plusIjEEE10Policy1000EN6thrust24THRUST_300001_SM_1000_NS6detail15normal_iteratorINSD_10device_ptrI6float2EEEEPiyS9_ij14isInsideCircleEEvT0_T1_T2_T3_T4_T6_:
	.zero		929


//--------------------- .nv.constant0._ZN3cub18CUB_300001_SM_10006detail6reduce28DeviceReduceSingleTileKernelINS2_10policy_hubIjjN4cuda3std3__44plusIjEEE10Policy1000EPjPiiS9_ijNS7_10__identityEEEvT0_T1_T2_T3_T4_T6_ --------------------------
	.section	.nv.constant0._ZN3cub18CUB_300001_SM_10006detail6reduce28DeviceReduceSingleTileKernelINS2_10policy_hubIjjN4cuda3std3__44plusIjEEE10Policy1000EPjPiiS9_ijNS7_10__identityEEEvT0_T1_T2_T3_T4_T6_,"a",@progbits
	.sectionflags	@""
	.align	4
.nv.constant0._ZN3cub18CUB_300001_SM_10006detail6reduce28DeviceReduceSingleTileKernelINS2_10policy_hubIjjN4cuda3std3__44plusIjEEE10Policy1000EPjPiiS9_ijNS7_10__identityEEEvT0_T1_T2_T3_T4_T6_:
	.zero		925


//--------------------- .nv.constant0._ZN3cub18CUB_300001_SM_10006detail6reduce18DeviceReduceKernelINS2_10policy_hubIjjN4cuda3std3__44plusIjEEE10Policy1000EN6thrust24THRUST_300001_SM_1000_NS6detail15normal_iteratorINSD_10device_ptrI6float2EEEEjS9_j14isInsideCircleEEvT0_PT3_T1_NS0_13GridEvenShareISO_EET2_T4_ --------------------------
	.section	.nv.constant0._ZN3cub18CUB_300001_SM_10006detail6reduce18DeviceReduceKernelINS2_10policy_hubIjjN4cuda3std3__44plusIjEEE10Policy1000EN6thrust24THRUST_300001_SM_1000_NS6detail15normal_iteratorINSD_10device_ptrI6float2EEEEjS9_j14isInsideCircleEEvT0_PT3_T1_NS0_13GridEvenShareISO_EET2_T4_,"a",@progbits
	.sectionflags	@""
	.align	4
.nv.constant0._ZN3cub18CUB_300001_SM_10006detail6reduce18DeviceReduceKernelINS2_10policy_hubIjjN4cuda3std3__44plusIjEEE10Policy1000EN6thrust24THRUST_300001_SM_1000_NS6detail15normal_iteratorINSD_10device_ptrI6float2EEEEjS9_j14isInsideCircleEEvT0_PT3_T1_NS0_13GridEvenShareISO_EET2_T4_:
	.zero		958


//--------------------- .nv.constant0._ZN3cub18CUB_300001_SM_10006detail6reduce28DeviceReduceSingleTileKernelINS2_10policy_hubIjjN4cuda3std3__44plusIjEEE10Policy1000EN6thrust24THRUST_300001_SM_1000_NS6detail15normal_iteratorINSD_10device_ptrI6float2EEEEPijS9_ij14isInsideCircleEEvT0_T1_T2_T3_T4_T6_ --------------------------
	.section	.nv.constant0._ZN3cub18CUB_300001_SM_10006detail6reduce28DeviceReduceSingleTileKernelINS2_10policy_hubIjjN4cuda3std3__44plusIjEEE10Policy1000EN6thrust24THRUST_300001_SM_1000_NS6detail15normal_iteratorINSD_10device_ptrI6float2EEEEPijS9_ij14isInsideCircleEEvT0_T1_T2_T3_T4_T6_,"a",@progbits
	.sectionflags	@""
	.align	4
.nv.constant0._ZN3cub18CUB_300001_SM_10006detail6reduce28DeviceReduceSingleTileKernelINS2_10policy_hubIjjN4cuda3std3__44plusIjEEE10Policy1000EN6thrust24THRUST_300001_SM_1000_NS6detail15normal_iteratorINSD_10device_ptrI6float2EEEEPijS9_ij14isInsideCircleEEvT0_T1_T2_T3_T4_T6_:
	.zero		925


//--------------------- .nv.constant0._ZN3cub18CUB_300001_SM_10006detail9transform16transform_kernelINS2_10policy_hubILb1EN4cuda3std3__45tupleIJN6thrust24THRUST_300001_SM_1000_NS17counting_iteratorIjNSA_11use_defaultESC_SC_EEEEEE10policy1000El19generateRandomPointNSA_6detail15normal_iteratorINSA_10device_ptrI6float2EEEEJSD_EEEvT0_iT1_T2_DpNS2_10kernel_argIT3_EE --------------------------
	.section	.nv.constant0._ZN3cub18CUB_300001_SM_10006detail9transform16transform_kernelINS2_10policy_hubILb1EN4cuda3std3__45tupleIJN6thrust24THRUST_300001_SM_1000_NS17counting_iteratorIjNSA_11use_defaultESC_SC_EEEEEE10policy1000El19generateRandomPointNSA_6detail15normal_iteratorINSA_10device_ptrI6float2EEEEJSD_EEEvT0_iT1_T2_DpNS2_10kernel_argIT3_EE,"a",@progbits
	.sectionflags	@""
	.align	4
.nv.constant0._ZN3cub18CUB_300001_SM_10006detail9transform16transform_kernelINS2_10policy_hubILb1EN4cuda3std3__45tupleIJN6thrust24THRUST_300001_SM_1000_NS17counting_iteratorIjNSA_11use_defaultESC_SC_EEEEEE10policy1000El19generateRandomPointNSA_6detail15normal_iteratorINSA_10device_ptrI6float2EEEEJSD_EEEvT0_iT1_T2_DpNS2_10kernel_argIT3_EE:
	.zero		936


//--------------------- .nv.constant0._ZN3cub18CUB_300001_SM_10006detail9transform16transform_kernelINS2_10policy_hubILb1EN4cuda3std3__45tupleIJN6thrust24THRUST_300001_SM_1000_NS17counting_iteratorIjNSA_11use_defaultESC_SC_EEEEEE10policy1000Ei19generateRandomPointNSA_6detail15normal_iteratorINSA_10device_ptrI6float2EEEEJSD_EEEvT0_iT1_T2_DpNS2_10kernel_argIT3_EE --------------------------
	.section	.nv.constant0._ZN3cub18CUB_300001_SM_10006detail9transform16transform_kernelINS2_10policy_hubILb1EN4cuda3std3__45tupleIJN6thrust24THRUST_300001_SM_1000_NS17counting_iteratorIjNSA_11use_defaultESC_SC_EEEEEE10policy1000Ei19generateRandomPointNSA_6detail15normal_iteratorINSA_10device_ptrI6float2EEEEJSD_EEEvT0_iT1_T2_DpNS2_10kernel_argIT3_EE,"a",@progbits
	.sectionflags	@""
	.align	4
.nv.constant0._ZN3cub18CUB_300001_SM_10006detail9transform16transform_kernelINS2_10policy_hubILb1EN4cuda3std3__45tupleIJN6thrust24THRUST_300001_SM_1000_NS17counting_iteratorIjNSA_11use_defaultESC_SC_EEEEEE10policy1000Ei19generateRandomPointNSA_6detail15normal_iteratorINSA_10device_ptrI6float2EEEEJSD_EEEvT0_iT1_T2_DpNS2_10kernel_argIT3_EE:
	.zero		936


//--------------------- .nv.constant0._ZN3cub18CUB_300001_SM_10006detail8for_each13static_kernelINS2_12policy_hub_t12policy_500_tEmN6thrust24THRUST_300001_SM_1000_NS8cuda_cub20__uninitialized_fill7functorINS7_10device_ptrI6float2EESC_EEEEvT0_T1_ --------------------------
	.section	.nv.constant0._ZN3cub18CUB_300001_SM_10006detail8for_each13static_kernelINS2_12policy_hub_t12policy_500_tEmN6thrust24THRUST_300001_SM_1000_NS8cuda_cub20__uninitialized_fill7functorINS7_10device_ptrI6float2EESC_EEEEvT0_T1_,"a",@progbits
	.sectionflags	@""
	.align	4
.nv.constant0._ZN3cub18CUB_300001_SM_10006detail8for_each13static_kernelINS2_12policy_hub_t12policy_500_tEmN6thrust24THRUST_300001_SM_1000_NS8cuda_cub20__uninitialized_fill7functorINS7_10device_ptrI6float2EESC_EEEEvT0_T1_:
	.zero		920


//--------------------- .nv.constant0._ZN3cub18CUB_300001_SM_10006detail11EmptyKernelIvEEvv --------------------------
	.section	.nv.constant0._ZN3cub18CUB_300001_SM_10006detail11EmptyKernelIvEEvv,"a",@progbits
	.sectionflags	@""
	.align	4
.nv.constant0._ZN3cub18CUB_300001_SM_10006detail11EmptyKernelIvEEvv:
	.zero		896


//--------------------- SYMBOLS --------------------------

	.type		.nv.reservedSmem.offset0,@object
	.size		.nv.reservedSmem.offset0,0x4
	.type		.nv.reservedSmem.cap,@object
	.size		.nv.reservedSmem.cap,0x4
